	.target	sm_100a

	.elftype	@"ET_EXEC"


//--------------------- .note.nv.tkinfo           --------------------------
	.section	.note.nv.tkinfo,"",@"SHT_NOTE"
	.sectionflags	@"SHF_NOTE_NV_TKINFO"
	.tkinfo
        /*0018*/ 	.word	0x00000002
        /*0030*/ 	.string	""
        /*0030*/ 	.string	"ptxas"
        /*0030*/ 	.string	"Cuda compilation tools, release 13.0, V13.0.88"
        /*0030*/ 	.string	"Build cuda_13.0.r13.0/compiler.36424714_0"
        /*0030*/ 	.string	"-arch sm_100a -m 64 "



//--------------------- .note.nv.cuinfo           --------------------------
	.section	.note.nv.cuinfo,"",@"SHT_NOTE"
	.sectionflags	@"SHF_NOTE_NV_CUINFO"
        /*0018*/ 	.short	0x0002
        /*001a*/ 	.short	0x0064
        /*001c*/ 	.short	0x0082
	.zero		2


//--------------------- .nv.info                  --------------------------
	.section	.nv.info,"",@"SHT_CUDA_INFO"
	.align	4


	//----- nvinfo : EIATTR_REGCOUNT
	.align		4
        /*0000*/ 	.byte	0x04, 0x2f
        /*0002*/ 	.short	(.L_19 - .L_18)
	.align		4
.L_18:
        /*0004*/ 	.word	index@(_ZN7cutlass13device_kernelINS_4gemm6kernel13GemmUniversalIN4cute5tupleIJiiiiEEENS1_10collective13CollectiveMmaINS1_35MainloopSm100TmaUmmaWarpSpecializedILi5ELi2ELi2ENS5_IJNS4_1CILi2EEENSA_ILi1EEESC_EEEEENS5_IJNSA_ILi256EEESF_NSA_ILi32EEEEEENS_10tfloat32_tENS5_IJlSC_lEEESI_SJ_NS4_8TiledMMAINS4_8MMA_AtomIJNS4_23SM100_MMA_TF32_2x1SM_SSISI_SI_fLi256ELi256ELNS4_4UMMA5MajorE0ELSO_0ELNSN_7ScaleInE0ELSP_0EEEEEENS4_6LayoutINS5_IJSC_SC_SC_EEENS5_IJNSA_ILi0EEESU_SU_EEEEENS5_IJNS4_10UnderscoreESX_SX_EEEEENS4_18SM100_TMA_2SM_LOADENS4_14ComposedLayoutINS4_7SwizzleILi3ELi4ELi3EEENS4_18smem_ptr_flag_bitsILi32EEENSS_INS5_IJNSA_ILi8EEESG_EEENS5_IJSG_SC_EEEEEEEvNS4_8identityES10_S1A_vS1B_EENS_8epilogue10collective18CollectiveEpilogueINS1D_23Sm100TmaWarpSpecializedILi4ELi2ELi32ELb1ELb0EEEJNS5_IJNSA_ILi128EEESF_SG_EEENS5_IJNSS_IS1I_SC_EENSS_ISG_SC_EEEEESI_SJ_SI_SJ_NS1D_6fusion15FusionCallbacksIS1H_NS1N_17LinearCombinationISI_fSI_fLNS_15FloatRoundStyleE2EEES1J_S1M_JEEENS4_5SM1004TMEM4LOAD26SM100_TMEM_LOAD_32dp32b32xENS4_13SM90_TMA_LOADES1A_NS4_39AutoVectorizingCopyWithAssumedAlignmentILi128EEENS4_14SM90_TMA_STOREES1A_S1Z_S1Z_EEEvvEEEEvNT_6ParamsE)
        /*0008*/ 	.word	0x0000008b


	//----- nvinfo : EIATTR_FRAME_SIZE
	.align		4
.L_19:
        /*000c*/ 	.byte	0x04, 0x11
        /*000e*/ 	.short	(.L_21 - .L_20)
	.align		4
.L_20:
        /*0010*/ 	.word	index@($__internal_2_$__cuda_sm10x_tcgen05_guardrail_trap_unallocated_columns_being_dealloced)
        /*0014*/ 	.word	0x00000000


	//----- nvinfo : EIATTR_FRAME_SIZE
	.align		4
.L_21:
        /*0018*/ 	.byte	0x04, 0x11
        /*001a*/ 	.short	(.L_23 - .L_22)
	.align		4
.L_22:
        /*001c*/ 	.word	index@($__internal_1_$__cuda_sm10x_tcgen05_guardrail_trap_phase_invalid_during_alloc)
        /*0020*/ 	.word	0x00000000


	//----- nvinfo : EIATTR_FRAME_SIZE
	.align		4
.L_23:
        /*0024*/ 	.byte	0x04, 0x11
        /*0026*/ 	.short	(.L_25 - .L_24)
	.align		4
.L_24:
        /*0028*/ 	.word	index@($__internal_0_$__cuda_sm10x_tcgen05_guardrail_trap_col_being_dealloced_not_returned_by_alloc)
        /*002c*/ 	.word	0x00000000


	//----- nvinfo : EIATTR_FRAME_SIZE
	.align		4
.L_25:
        /*0030*/ 	.byte	0x04, 0x11
        /*0032*/ 	.short	(.L_27 - .L_26)
	.align		4
.L_26:
        /*0034*/ 	.word	index@(_ZN7cutlass13device_kernelINS_4gemm6kernel13GemmUniversalIN4cute5tupleIJiiiiEEENS1_10collective13CollectiveMmaINS1_35MainloopSm100TmaUmmaWarpSpecializedILi5ELi2ELi2ENS5_IJNS4_1CILi2EEENSA_ILi1EEESC_EEEEENS5_IJNSA_ILi256EEESF_NSA_ILi32EEEEEENS_10tfloat32_tENS5_IJlSC_lEEESI_SJ_NS4_8TiledMMAINS4_8MMA_AtomIJNS4_23SM100_MMA_TF32_2x1SM_SSISI_SI_fLi256ELi256ELNS4_4UMMA5MajorE0ELSO_0ELNSN_7ScaleInE0ELSP_0EEEEEENS4_6LayoutINS5_IJSC_SC_SC_EEENS5_IJNSA_ILi0EEESU_SU_EEEEENS5_IJNS4_10UnderscoreESX_SX_EEEEENS4_18SM100_TMA_2SM_LOADENS4_14ComposedLayoutINS4_7SwizzleILi3ELi4ELi3EEENS4_18smem_ptr_flag_bitsILi32EEENSS_INS5_IJNSA_ILi8EEESG_EEENS5_IJSG_SC_EEEEEEEvNS4_8identityES10_S1A_vS1B_EENS_8epilogue10collective18CollectiveEpilogueINS1D_23Sm100TmaWarpSpecializedILi4ELi2ELi32ELb1ELb0EEEJNS5_IJNSA_ILi128EEESF_SG_EEENS5_IJNSS_IS1I_SC_EENSS_ISG_SC_EEEEESI_SJ_SI_SJ_NS1D_6fusion15FusionCallbacksIS1H_NS1N_17LinearCombinationISI_fSI_fLNS_15FloatRoundStyleE2EEES1J_S1M_JEEENS4_5SM1004TMEM4LOAD26SM100_TMEM_LOAD_32dp32b32xENS4_13SM90_TMA_LOADES1A_NS4_39AutoVectorizingCopyWithAssumedAlignmentILi128EEENS4_14SM90_TMA_STOREES1A_S1Z_S1Z_EEEvvEEEEvNT_6ParamsE)
        /*0038*/ 	.word	0x00000000


	//----- nvinfo : EIATTR_MIN_STACK_SIZE
	.align		4
.L_27:
        /*003c*/ 	.byte	0x04, 0x12
        /*003e*/ 	.short	(.L_29 - .L_28)
	.align		4
.L_28:
        /*0040*/ 	.word	index@(_ZN7cutlass13device_kernelINS_4gemm6kernel13GemmUniversalIN4cute5tupleIJiiiiEEENS1_10collective13CollectiveMmaINS1_35MainloopSm100TmaUmmaWarpSpecializedILi5ELi2ELi2ENS5_IJNS4_1CILi2EEENSA_ILi1EEESC_EEEEENS5_IJNSA_ILi256EEESF_NSA_ILi32EEEEEENS_10tfloat32_tENS5_IJlSC_lEEESI_SJ_NS4_8TiledMMAINS4_8MMA_AtomIJNS4_23SM100_MMA_TF32_2x1SM_SSISI_SI_fLi256ELi256ELNS4_4UMMA5MajorE0ELSO_0ELNSN_7ScaleInE0ELSP_0EEEEEENS4_6LayoutINS5_IJSC_SC_SC_EEENS5_IJNSA_ILi0EEESU_SU_EEEEENS5_IJNS4_10UnderscoreESX_SX_EEEEENS4_18SM100_TMA_2SM_LOADENS4_14ComposedLayoutINS4_7SwizzleILi3ELi4ELi3EEENS4_18smem_ptr_flag_bitsILi32EEENSS_INS5_IJNSA_ILi8EEESG_EEENS5_IJSG_SC_EEEEEEEvNS4_8identityES10_S1A_vS1B_EENS_8epilogue10collective18CollectiveEpilogueINS1D_23Sm100TmaWarpSpecializedILi4ELi2ELi32ELb1ELb0EEEJNS5_IJNSA_ILi128EEESF_SG_EEENS5_IJNSS_IS1I_SC_EENSS_ISG_SC_EEEEESI_SJ_SI_SJ_NS1D_6fusion15FusionCallbacksIS1H_NS1N_17LinearCombinationISI_fSI_fLNS_15FloatRoundStyleE2EEES1J_S1M_JEEENS4_5SM1004TMEM4LOAD26SM100_TMEM_LOAD_32dp32b32xENS4_13SM90_TMA_LOADES1A_NS4_39AutoVectorizingCopyWithAssumedAlignmentILi128EEENS4_14SM90_TMA_STOREES1A_S1Z_S1Z_EEEvvEEEEvNT_6ParamsE)
        /*0044*/ 	.word	0x00000000
.L_29:


//--------------------- .nv.compat                --------------------------
	.section	.nv.compat,"",@"SHT_CUDA_COMPAT_INFO"
	.align	4
        /*0000*/ 	.byte	0x02, 0x09, 0x01, 0x00, 0x02, 0x02, 0x02, 0x00, 0x02, 0x05, 0x05, 0x00, 0x03, 0x07, 0x01, 0x01
        /*0010*/ 	.byte	0x02, 0x03, 0x01, 0x00, 0x02, 0x06, 0x01, 0x00, 0x04, 0x0b, 0x08, 0x00, 0x09, 0x00, 0x00, 0x00
        /*0020*/ 	.byte	0x00, 0x00, 0x00, 0x00


//--------------------- .nv.info._ZN7cutlass13device_kernelINS_4gemm6kernel13GemmUniversalIN4cute5tupleIJiiiiEEENS1_10collective13CollectiveMmaINS1_35MainloopSm100TmaUmmaWarpSpecializedILi5ELi2ELi2ENS5_IJNS4_1CILi2EEENSA_ILi1EEESC_EEEEENS5_IJNSA_ILi256EEESF_NSA_ILi32EEEEEENS_10tfloat32_tENS5_IJlSC_lEEESI_SJ_NS4_8TiledMMAINS4_8MMA_AtomIJNS4_23SM100_MMA_TF32_2x1SM_SSISI_SI_fLi256ELi256ELNS4_4UMMA5MajorE0ELSO_0ELNSN_7ScaleInE0ELSP_0EEEEEENS4_6LayoutINS5_IJSC_SC_SC_EEENS5_IJNSA_ILi0EEESU_SU_EEEEENS5_IJNS4_10UnderscoreESX_SX_EEEEENS4_18SM100_TMA_2SM_LOADENS4_14ComposedLayoutINS4_7SwizzleILi3ELi4ELi3EEENS4_18smem_ptr_flag_bitsILi32EEENSS_INS5_IJNSA_ILi8EEESG_EEENS5_IJSG_SC_EEEEEEEvNS4_8identityES10_S1A_vS1B_EENS_8epilogue10collective18CollectiveEpilogueINS1D_23Sm100TmaWarpSpecializedILi4ELi2ELi32ELb1ELb0EEEJNS5_IJNSA_ILi128EEESF_SG_EEENS5_IJNSS_IS1I_SC_EENSS_ISG_SC_EEEEESI_SJ_SI_SJ_NS1D_6fusion15FusionCallbacksIS1H_NS1N_17LinearCombinationISI_fSI_fLNS_15FloatRoundStyleE2EEES1J_S1M_JEEENS4_5SM1004TMEM4LOAD26SM100_TMEM_LOAD_32dp32b32xENS4_13SM90_TMA_LOADES1A_NS4_39AutoVectorizingCopyWithAssumedAlignmentILi128EEENS4_14SM90_TMA_STOREES1A_S1Z_S1Z_EEEvvEEEEvNT_6ParamsE --------------------------
	.section	.nv.info._ZN7cutlass13device_kernelINS_4gemm6kernel13GemmUniversalIN4cute5tupleIJiiiiEEENS1_10collective13CollectiveMmaINS1_35MainloopSm100TmaUmmaWarpSpecializedILi5ELi2ELi2ENS5_IJNS4_1CILi2EEENSA_ILi1EEESC_EEEEENS5_IJNSA_ILi256EEESF_NSA_ILi32EEEEEENS_10tfloat32_tENS5_IJlSC_lEEESI_SJ_NS4_8TiledMMAINS4_8MMA_AtomIJNS4_23SM100_MMA_TF32_2x1SM_SSISI_SI_fLi256ELi256ELNS4_4UMMA5MajorE0ELSO_0ELNSN_7ScaleInE0ELSP_0EEEEEENS4_6LayoutINS5_IJSC_SC_SC_EEENS5_IJNSA_ILi0EEESU_SU_EEEEENS5_IJNS4_10UnderscoreESX_SX_EEEEENS4_18SM100_TMA_2SM_LOADENS4_14ComposedLayoutINS4_7SwizzleILi3ELi4ELi3EEENS4_18smem_ptr_flag_bitsILi32EEENSS_INS5_IJNSA_ILi8EEESG_EEENS5_IJSG_SC_EEEEEEEvNS4_8identityES10_S1A_vS1B_EENS_8epilogue10collective18CollectiveEpilogueINS1D_23Sm100TmaWarpSpecializedILi4ELi2ELi32ELb1ELb0EEEJNS5_IJNSA_ILi128EEESF_SG_EEENS5_IJNSS_IS1I_SC_EENSS_ISG_SC_EEEEESI_SJ_SI_SJ_NS1D_6fusion15FusionCallbacksIS1H_NS1N_17LinearCombinationISI_fSI_fLNS_15FloatRoundStyleE2EEES1J_S1M_JEEENS4_5SM1004TMEM4LOAD26SM100_TMEM_LOAD_32dp32b32xENS4_13SM90_TMA_LOADES1A_NS4_39AutoVectorizingCopyWithAssumedAlignmentILi128EEENS4_14SM90_TMA_STOREES1A_S1Z_S1Z_EEEvvEEEEvNT_6ParamsE,"",@"SHT_CUDA_INFO"
	.sectionflags	@""
	.align	4


	//----- nvinfo : EIATTR_CUDA_API_VERSION
	.align		4
        /*0000*/ 	.byte	0x04, 0x37
        /*0002*/ 	.short	(.L_31 - .L_30)
.L_30:
        /*0004*/ 	.word	0x00000082


	//----- nvinfo : EIATTR_KPARAM_INFO
	.align		4
.L_31:
        /*0008*/ 	.byte	0x04, 0x17
        /*000a*/ 	.short	(.L_33 - .L_32)
.L_32:
        /*000c*/ 	.word	0x00000000
        /*0010*/ 	.short	0x0000
        /*0012*/ 	.short	0x0000
        /*0014*/ 	.byte	0x00, 0xf0, 0x01, 0x20


	//----- nvinfo : EIATTR_AT_ENTRY_FRAGMENTS
	.align		4
.L_33:
        /*0018*/ 	.byte	0x04, 0x4f
        /*001a*/ 	.short	(.L_35 - .L_34)


	//   ....[0]....
.L_34:
        /*001c*/ 	.word	0x00000007


	//----- nvinfo : EIATTR_RESERVED_SMEM_USED
	.align		4
.L_35:
        /*0020*/ 	.byte	0x01, 0x41
	.zero		2


	//----- nvinfo : EIATTR_SPARSE_MMA_MASK
	.align		4
        /*0024*/ 	.byte	0x03, 0x50
        /*0026*/ 	.short	0x0000


	//----- nvinfo : EIATTR_TCGEN05_2CTA_USED
	.align		4
        /*0028*/ 	.byte	0x01, 0x52
	.zero		2


	//----- nvinfo : EIATTR_MAXREG_COUNT
	.align		4
        /*002c*/ 	.byte	0x03, 0x1b
        /*002e*/ 	.short	0x00ff


	//----- nvinfo : EIATTR_NUM_BARRIERS
	.align		4
        /*0030*/ 	.byte	0x02, 0x4c
        /*0032*/ 	.byte	0x07
	.zero		1


	//----- nvinfo : EIATTR_EXTERNS
	.align		4
        /*0034*/ 	.byte	0x04, 0x0f
        /*0036*/ 	.short	(.L_37 - .L_36)


	//   ....[0]....
	.align		4
.L_36:
        /*0038*/ 	.word	index@(__assertfail)


	//----- nvinfo : EIATTR_MERCURY_ISA_VERSION
	.align		4
.L_37:
        /*003c*/ 	.byte	0x03, 0x5f
        /*003e*/ 	.short	0x0101


	//----- nvinfo : EIATTR_INT_WARP_WIDE_INSTR_OFFSETS
	.align		4
        /*0040*/ 	.byte	0x04, 0x31
        /*0042*/ 	.short	(.L_39 - .L_38)


	//   ....[0]....
.L_38:
        /*0044*/ 	.word	0x00000cf0


	//   ....[1]....
        /*0048*/ 	.word	0x00000d90


	//   ....[2]....
        /*004c*/ 	.word	0x000020c0


	//   ....[3]....
        /*0050*/ 	.word	0x00003f10


	//   ....[4]....
        /*0054*/ 	.word	0x00003f30


	//   ....[5]....
        /*0058*/ 	.word	0x00003f60


	//   ....[6]....
        /*005c*/ 	.word	0x00004890


	//   ....[7]....
        /*0060*/ 	.word	0x00004900


	//   ....[8]....
        /*0064*/ 	.word	0x000049f0


	//   ....[9]....
        /*0068*/ 	.word	0x00004a70


	//   ....[10]....
        /*006c*/ 	.word	0x00004b60


	//   ....[11]....
        /*0070*/ 	.word	0x00004be0


	//   ....[12]....
        /*0074*/ 	.word	0x00004ce0


	//   ....[13]....
        /*0078*/ 	.word	0x00004d70


	//   ....[14]....
        /*007c*/ 	.word	0x00004e70


	//   ....[15]....
        /*0080*/ 	.word	0x00004f50


	//   ....[16]....
        /*0084*/ 	.word	0x00004ff0


	//   ....[17]....
        /*0088*/ 	.word	0x000050e0


	//   ....[18]....
        /*008c*/ 	.word	0x00005180


	//   ....[19]....
        /*0090*/ 	.word	0x00005290


	//   ....[20]....
        /*0094*/ 	.word	0x000053f0


	//   ....[21]....
        /*0098*/ 	.word	0x00005540


	//----- nvinfo : EIATTR_COOP_GROUP_MASK_REGIDS
	.align		4
.L_39:
        /*009c*/ 	.byte	0x04, 0x29
        /*009e*/ 	.short	(.L_41 - .L_40)


	//   ....[0]....
.L_40:
        /*00a0*/ 	.word	0xffffffff


	//   ....[1]....
        /*00a4*/ 	.word	0xffffffff


	//   ....[2]....
        /*00a8*/ 	.word	0xffffffff


	//   ....[3]....
        /*00ac*/ 	.word	0xffffffff


	//   ....[4]....
        /*00b0*/ 	.word	0xffffffff


	//   ....[5]....
        /*00b4*/ 	.word	0xffffffff


	//   ....[6]....
        /*00b8*/ 	.word	0xffffffff


	//   ....[7]....
        /*00bc*/ 	.word	0xffffffff


	//   ....[8]....
        /*00c0*/ 	.word	0xffffffff


	//   ....[9]....
        /*00c4*/ 	.word	0xffffffff


	//   ....[10]....
        /*00c8*/ 	.word	0xffffffff


	//   ....[11]....
        /*00cc*/ 	.word	0xffffffff


	//   ....[12]....
        /*00d0*/ 	.word	0xffffffff


	//   ....[13]....
        /*00d4*/ 	.word	0xffffffff


	//----- nvinfo : EIATTR_COOP_GROUP_INSTR_OFFSETS
	.align		4
.L_41:
        /*00d8*/ 	.byte	0x04, 0x28
        /*00da*/ 	.short	(.L_43 - .L_42)


	//   ....[0]....
.L_42:
        /*00dc*/ 	.word	0x000000c0


	//   ....[1]....
        /*00e0*/ 	.word	0x00000500


	//   ....[2]....
        /*00e4*/ 	.word	0x000006a0


	//   ....[3]....
        /*00e8*/ 	.word	0x00000830


	//   ....[4]....
        /*00ec*/ 	.word	0x00000920


	//   ....[5]....
        /*00f0*/ 	.word	0x00000a80


	//   ....[6]....
        /*00f4*/ 	.word	0x00000bd0


	//   ....[7]....
        /*00f8*/ 	.word	0x00000e10


	//   ....[8]....
        /*00fc*/ 	.word	0x00001fa0


	//   ....[9]....
        /*0100*/ 	.word	0x00002e10


	//   ....[10]....
        /*0104*/ 	.word	0x000032e0


	//   ....[11]....
        /*0108*/ 	.word	0x00003310


	//   ....[12]....
        /*010c*/ 	.word	0x00003e10


	//   ....[13]....
        /*0110*/ 	.word	0x00004020


	//----- nvinfo : EIATTR_VRC_CTA_INIT_COUNT
	.align		4
.L_43:
        /*0114*/ 	.byte	0x02, 0x4a
        /*0116*/ 	.byte	0x80
	.zero		1


	//----- nvinfo : EIATTR_SYSCALL_OFFSETS
	.align		4
        /*0118*/ 	.byte	0x04, 0x46
        /*011a*/ 	.short	(.L_45 - .L_44)


	//   ....[0]....
.L_44:
        /*011c*/ 	.word	0x00005fe0


	//   ....[1]....
        /*0120*/ 	.word	0x000060d0


	//   ....[2]....
        /*0124*/ 	.word	0x00006a40


	//   ....[3]....
        /*0128*/ 	.word	0x00007890


	//   ....[4]....
        /*012c*/ 	.word	0x000086b0


	//   ....[5]....
        /*0130*/ 	.word	0x00009500


	//   ....[6]....
        /*0134*/ 	.word	0x0000a360


	//   ....[7]....
        /*0138*/ 	.word	0x0000b1f0


	//   ....[8]....
        /*013c*/ 	.word	0x0000c050


	//   ....[9]....
        /*0140*/ 	.word	0x0000ce60


	//----- nvinfo : EIATTR_MBARRIER_INSTR_OFFSETS
	.align		4
.L_45:
        /*0144*/ 	.byte	0x04, 0x39
        /*0146*/ 	.short	(.L_47 - .L_46)


	//   ....[0]....
.L_46:
        /*0148*/ 	.word	0x000005f0
        /*014c*/ 	.word	0x000000ff
        /*0150*/ 	.word	0x00000000
        /*0154*/ 	.short	0x0100
        /*0156*/ 	.byte	0x08
	.zero		1


	//   ....[1]....
        /*0158*/ 	.word	0x00000600
        /*015c*/ 	.word	0x000000ff
        /*0160*/ 	.word	0x00000028
        /*0164*/ 	.short	0x0100
        /*0166*/ 	.byte	0x08
	.zero		1


	//   ....[2]....
        /*0168*/ 	.word	0x00000610
        /*016c*/ 	.word	0x000000ff
        /*0170*/ 	.word	0x00000008
        /*0174*/ 	.short	0x0100
        /*0176*/ 	.byte	0x08
	.zero		1


	//   ....[3]....
        /*0178*/ 	.word	0x00000620
        /*017c*/ 	.word	0x000000ff
        /*0180*/ 	.word	0x00000030
        /*0184*/ 	.short	0x0100
        /*0186*/ 	.byte	0x08
	.zero		1


	//   ....[4]....
        /*0188*/ 	.word	0x00000630
        /*018c*/ 	.word	0x000000ff
        /*0190*/ 	.word	0x00000010
        /*0194*/ 	.short	0x0100
        /*0196*/ 	.byte	0x08
	.zero		1


	//   ....[5]....
        /*0198*/ 	.word	0x00000640
        /*019c*/ 	.word	0x000000ff
        /*01a0*/ 	.word	0x00000038
        /*01a4*/ 	.short	0x0100
        /*01a6*/ 	.byte	0x08
	.zero		1


	//   ....[6]....
        /*01a8*/ 	.word	0x00000650
        /*01ac*/ 	.word	0x000000ff
        /*01b0*/ 	.word	0x00000018
        /*01b4*/ 	.short	0x0100
        /*01b6*/ 	.byte	0x08
	.zero		1


	//   ....[7]....
        /*01b8*/ 	.word	0x00000660
        /*01bc*/ 	.word	0x000000ff
        /*01c0*/ 	.word	0x00000040
        /*01c4*/ 	.short	0x0100
        /*01c6*/ 	.byte	0x08
	.zero		1


	//   ....[8]....
        /*01c8*/ 	.word	0x00000670
        /*01cc*/ 	.word	0x000000ff
        /*01d0*/ 	.word	0x00000020
        /*01d4*/ 	.short	0x0100
        /*01d6*/ 	.byte	0x08
	.zero		1


	//   ....[9]....
        /*01d8*/ 	.word	0x00000680
        /*01dc*/ 	.word	0x000000ff
        /*01e0*/ 	.word	0x00000048
        /*01e4*/ 	.short	0x0100
        /*01e6*/ 	.byte	0x08
	.zero		1


	//   ....[10]....
        /*01e8*/ 	.word	0x000007a0
        /*01ec*/ 	.word	0x000000ff
        /*01f0*/ 	.word	0x00000050
        /*01f4*/ 	.short	0x0100
        /*01f6*/ 	.byte	0x09
	.zero		1


	//   ....[11]....
        /*01f8*/ 	.word	0x000007b0
        /*01fc*/ 	.word	0x000000ff
        /*0200*/ 	.word	0x00000070
        /*0204*/ 	.short	0x0100
        /*0206*/ 	.byte	0x09
	.zero		1


	//   ....[12]....
        /*0208*/ 	.word	0x000007c0
        /*020c*/ 	.word	0x000000ff
        /*0210*/ 	.word	0x00000058
        /*0214*/ 	.short	0x0100
        /*0216*/ 	.byte	0x09
	.zero		1


	//   ....[13]....
        /*0218*/ 	.word	0x000007d0
        /*021c*/ 	.word	0x000000ff
        /*0220*/ 	.word	0x00000078
        /*0224*/ 	.short	0x0100
        /*0226*/ 	.byte	0x09
	.zero		1


	//   ....[14]....
        /*0228*/ 	.word	0x000007e0
        /*022c*/ 	.word	0x000000ff
        /*0230*/ 	.word	0x00000060
        /*0234*/ 	.short	0x0100
        /*0236*/ 	.byte	0x09
	.zero		1


	//   ....[15]....
        /*0238*/ 	.word	0x000007f0
        /*023c*/ 	.word	0x000000ff
        /*0240*/ 	.word	0x00000080
        /*0244*/ 	.short	0x0100
        /*0246*/ 	.byte	0x09
	.zero		1


	//   ....[16]....
        /*0248*/ 	.word	0x00000800
        /*024c*/ 	.word	0x000000ff
        /*0250*/ 	.word	0x00000068
        /*0254*/ 	.short	0x0100
        /*0256*/ 	.byte	0x09
	.zero		1


	//   ....[17]....
        /*0258*/ 	.word	0x00000810
        /*025c*/ 	.word	0x000000ff
        /*0260*/ 	.word	0x00000088
        /*0264*/ 	.short	0x0100
        /*0266*/ 	.byte	0x09
	.zero		1


	//   ....[18]....
        /*0268*/ 	.word	0x000008f0
        /*026c*/ 	.word	0x000000ff
        /*0270*/ 	.word	0x00000090
        /*0274*/ 	.short	0x0100
        /*0276*/ 	.byte	0x08
	.zero		1


	//   ....[19]....
        /*0278*/ 	.word	0x00000900
        /*027c*/ 	.word	0x000000ff
        /*0280*/ 	.word	0x00000098
        /*0284*/ 	.short	0x0100
        /*0286*/ 	.byte	0x08
	.zero		1


	//   ....[20]....
        /*0288*/ 	.word	0x00000a30
        /*028c*/ 	.word	0x000000ff
        /*0290*/ 	.word	0x000000a0
        /*0294*/ 	.short	0x0100
        /*0296*/ 	.byte	0x08
	.zero		1


	//   ....[21]....
        /*0298*/ 	.word	0x00000a40
        /*029c*/ 	.word	0x000000ff
        /*02a0*/ 	.word	0x000000b0
        /*02a4*/ 	.short	0x0100
        /*02a6*/ 	.byte	0x08
	.zero		1


	//   ....[22]....
        /*02a8*/ 	.word	0x00000a50
        /*02ac*/ 	.word	0x000000ff
        /*02b0*/ 	.word	0x000000a8
        /*02b4*/ 	.short	0x0100
        /*02b6*/ 	.byte	0x08
	.zero		1


	//   ....[23]....
        /*02b8*/ 	.word	0x00000a60
        /*02bc*/ 	.word	0x000000ff
        /*02c0*/ 	.word	0x000000b8
        /*02c4*/ 	.short	0x0100
        /*02c6*/ 	.byte	0x08
	.zero		1


	//   ....[24]....
        /*02c8*/ 	.word	0x00000b80
        /*02cc*/ 	.word	0x000000ff
        /*02d0*/ 	.word	0x000000c0
        /*02d4*/ 	.short	0x0100
        /*02d6*/ 	.byte	0x09
	.zero		1


	//   ....[25]....
        /*02d8*/ 	.word	0x00000b90
        /*02dc*/ 	.word	0x000000ff
        /*02e0*/ 	.word	0x000000d0
        /*02e4*/ 	.short	0x0100
        /*02e6*/ 	.byte	0x09
	.zero		1


	//   ....[26]....
        /*02e8*/ 	.word	0x00000ba0
        /*02ec*/ 	.word	0x000000ff
        /*02f0*/ 	.word	0x000000c8
        /*02f4*/ 	.short	0x0100
        /*02f6*/ 	.byte	0x09
	.zero		1


	//   ....[27]....
        /*02f8*/ 	.word	0x00000bb0
        /*02fc*/ 	.word	0x000000ff
        /*0300*/ 	.word	0x000000d8
        /*0304*/ 	.short	0x0100
        /*0306*/ 	.byte	0x09
	.zero		1


	//   ....[28]....
        /*0308*/ 	.word	0x00000ca0
        /*030c*/ 	.word	0x000000ff
        /*0310*/ 	.word	0x000000e0
        /*0314*/ 	.short	0x0100
        /*0316*/ 	.byte	0x08
	.zero		1


	//   ....[29]....
        /*0318*/ 	.word	0x00000cb0
        /*031c*/ 	.word	0x000000ff
        /*0320*/ 	.word	0x000000f0
        /*0324*/ 	.short	0x0100
        /*0326*/ 	.byte	0x08
	.zero		1


	//   ....[30]....
        /*0328*/ 	.word	0x00000cc0
        /*032c*/ 	.word	0x000000ff
        /*0330*/ 	.word	0x000000e8
        /*0334*/ 	.short	0x0100
        /*0336*/ 	.byte	0x08
	.zero		1


	//   ....[31]....
        /*0338*/ 	.word	0x00000cd0
        /*033c*/ 	.word	0x000000ff
        /*0340*/ 	.word	0x000000f8
        /*0344*/ 	.short	0x0100
        /*0346*/ 	.byte	0x08
	.zero		1


	//   ....[32]....
        /*0348*/ 	.word	0x00000dc0
        /*034c*/ 	.word	0x000000ff
        /*0350*/ 	.word	0x00000100
        /*0354*/ 	.short	0x0100
        /*0356*/ 	.byte	0x07
	.zero		1


	//   ....[33]....
        /*0358*/ 	.word	0x000017d0
        /*035c*/ 	.word	0x00000003
        /*0360*/ 	.word	0x000000f0
        /*0364*/ 	.short	0x010a
        /*0366*/ 	.byte	0xff
	.zero		1


	//   ....[34]....
        /*0368*/ 	.word	0x00001800
        /*036c*/ 	.word	0x00000003
        /*0370*/ 	.word	0x000000e0
        /*0374*/ 	.short	0x0101
        /*0376*/ 	.byte	0xff
	.zero		1


	//   ....[35]....
        /*0378*/ 	.word	0x00001900
        /*037c*/ 	.word	0x000000ff
        /*0380*/ 	.word	0x00000028
        /*0384*/ 	.short	0x010a
        /*0386*/ 	.byte	0x08
	.zero		1


	//   ....[36]....
        /*0388*/ 	.word	0x000019c0
        /*038c*/ 	.word	0x000000ff
        /*0390*/ 	.word	0x00000028
        /*0394*/ 	.short	0x010a
        /*0396*/ 	.byte	0x21
	.zero		1


	//   ....[37]....
        /*0398*/ 	.word	0x00001b80
        /*039c*/ 	.word	0x000000ff
        /*03a0*/ 	.word	0x00000028
        /*03a4*/ 	.short	0x010a
        /*03a6*/ 	.byte	0x08
	.zero		1


	//   ....[38]....
        /*03a8*/ 	.word	0x00001c60
        /*03ac*/ 	.word	0x000000ff
        /*03b0*/ 	.word	0x00000098
        /*03b4*/ 	.short	0x0101
        /*03b6*/ 	.byte	0x06
	.zero		1


	//   ....[39]....
        /*03b8*/ 	.word	0x00001c80
        /*03bc*/ 	.word	0x000000ff
        /*03c0*/ 	.word	0x00000028
        /*03c4*/ 	.short	0x010a
        /*03c6*/ 	.byte	0x08
	.zero		1


	//   ....[40]....
        /*03c8*/ 	.word	0x00001d00
        /*03cc*/ 	.word	0x000000ff
        /*03d0*/ 	.word	0x00000028
        /*03d4*/ 	.short	0x010a
        /*03d6*/ 	.byte	0x11
	.zero		1


	//   ....[41]....
        /*03d8*/ 	.word	0x00001e90
        /*03dc*/ 	.word	0x000000ff
        /*03e0*/ 	.word	0x00000028
        /*03e4*/ 	.short	0x010a
        /*03e6*/ 	.byte	0x08
	.zero		1


	//   ....[42]....
        /*03e8*/ 	.word	0x00001fd0
        /*03ec*/ 	.word	0x00000002
        /*03f0*/ 	.word	0x000000a0
        /*03f4*/ 	.short	0x010a
        /*03f6*/ 	.byte	0xff
	.zero		1


	//   ....[43]....
        /*03f8*/ 	.word	0x00002090
        /*03fc*/ 	.word	0x00000002
        /*0400*/ 	.word	0x00000000
        /*0404*/ 	.short	0x0101
        /*0406*/ 	.byte	0xff
	.zero		1


	//   ....[44]....
        /*0408*/ 	.word	0x000025f0
        /*040c*/ 	.word	0x000000ff
        /*0410*/ 	.word	0x00000000
        /*0414*/ 	.short	0x010a
        /*0416*/ 	.byte	0x04
	.zero		1


	//   ....[45]....
        /*0418*/ 	.word	0x00002680
        /*041c*/ 	.word	0x000000ff
        /*0420*/ 	.word	0x00000000
        /*0424*/ 	.short	0x010a
        /*0426*/ 	.byte	0x04
	.zero		1


	//   ....[46]....
        /*0428*/ 	.word	0x00002710
        /*042c*/ 	.word	0x000000ff
        /*0430*/ 	.word	0x00000000
        /*0434*/ 	.short	0x010a
        /*0436*/ 	.byte	0x04
	.zero		1


	//   ....[47]....
        /*0438*/ 	.word	0x000027a0
        /*043c*/ 	.word	0x000000ff
        /*0440*/ 	.word	0x00000000
        /*0444*/ 	.short	0x010a
        /*0446*/ 	.byte	0x04
	.zero		1


	//   ....[48]....
        /*0448*/ 	.word	0x00002840
        /*044c*/ 	.word	0x00000000
        /*0450*/ 	.word	0x00000000
        /*0454*/ 	.short	0x010a
        /*0456*/ 	.byte	0xff
	.zero		1


	//   ....[49]....
        /*0458*/ 	.word	0x00002970
        /*045c*/ 	.word	0x00000000
        /*0460*/ 	.word	0x000000e0
        /*0464*/ 	.short	0x010a
        /*0466*/ 	.byte	0xff
	.zero		1


	//   ....[50]....
        /*0468*/ 	.word	0x000029e0
        /*046c*/ 	.word	0x00000004
        /*0470*/ 	.word	0x00000000
        /*0474*/ 	.short	0x0101
        /*0476*/ 	.byte	0xff
	.zero		1


	//   ....[51]....
        /*0478*/ 	.word	0x00002a00
        /*047c*/ 	.word	0x000000ff
        /*0480*/ 	.word	0x000000b0
        /*0484*/ 	.short	0x010a
        /*0486*/ 	.byte	0x05
	.zero		1


	//   ....[52]....
        /*0488*/ 	.word	0x00002b20
        /*048c*/ 	.word	0x00000000
        /*0490*/ 	.word	0x000000a0
        /*0494*/ 	.short	0x010a
        /*0496*/ 	.byte	0xff
	.zero		1


	//   ....[53]....
        /*0498*/ 	.word	0x00002c20
        /*049c*/ 	.word	0x00000000
        /*04a0*/ 	.word	0x00000000
        /*04a4*/ 	.short	0x0101
        /*04a6*/ 	.byte	0xff
	.zero		1


	//   ....[54]....
        /*04a8*/ 	.word	0x00002cb0
        /*04ac*/ 	.word	0x000000ff
        /*04b0*/ 	.word	0x000000b0
        /*04b4*/ 	.short	0x0106
        /*04b6*/ 	.byte	0x05
	.zero		1


	//   ....[55]....
        /*04b8*/ 	.word	0x00002cd0
        /*04bc*/ 	.word	0x000000ff
        /*04c0*/ 	.word	0x000000b0
        /*04c4*/ 	.short	0x010a
        /*04c6*/ 	.byte	0x05
	.zero		1


	//   ....[56]....
        /*04c8*/ 	.word	0x00002d60
        /*04cc*/ 	.word	0x000000ff
        /*04d0*/ 	.word	0x000000b0
        /*04d4*/ 	.short	0x0106
        /*04d6*/ 	.byte	0x04
	.zero		1


	//   ....[57]....
        /*04d8*/ 	.word	0x00002da0
        /*04dc*/ 	.word	0x00000000
        /*04e0*/ 	.word	0x000000b0
        /*04e4*/ 	.short	0x010a
        /*04e6*/ 	.byte	0xff
	.zero		1


	//   ....[58]....
        /*04e8*/ 	.word	0x00002fe0
        /*04ec*/ 	.word	0x000000ff
        /*04f0*/ 	.word	0x00000008
        /*04f4*/ 	.short	0x010a
        /*04f6*/ 	.byte	0x06
	.zero		1


	//   ....[59]....
        /*04f8*/ 	.word	0x00003000
        /*04fc*/ 	.word	0x000000ff
        /*0500*/ 	.word	0x00000008
        /*0504*/ 	.short	0x010a
        /*0506*/ 	.byte	0x06
	.zero		1


	//   ....[60]....
        /*0508*/ 	.word	0x00003190
        /*050c*/ 	.word	0x000000ff
        /*0510*/ 	.word	0x00000008
        /*0514*/ 	.short	0x010a
        /*0516*/ 	.byte	0x06
	.zero		1


	//   ....[61]....
        /*0518*/ 	.word	0x000031b0
        /*051c*/ 	.word	0x000000ff
        /*0520*/ 	.word	0x00000008
        /*0524*/ 	.short	0x010a
        /*0526*/ 	.byte	0x06
	.zero		1


	//   ....[62]....
        /*0528*/ 	.word	0x00003270
        /*052c*/ 	.word	0x000000ff
        /*0530*/ 	.word	0x00000000
        /*0534*/ 	.short	0x0101
        /*0536*/ 	.byte	0x07
	.zero		1


	//   ....[63]....
        /*0538*/ 	.word	0x000035b0
        /*053c*/ 	.word	0x00000000
        /*0540*/ 	.word	0x000000a0
        /*0544*/ 	.short	0x010a
        /*0546*/ 	.byte	0xff
	.zero		1


	//   ....[64]....
        /*0548*/ 	.word	0x00003670
        /*054c*/ 	.word	0x00000000
        /*0550*/ 	.word	0x00000000
        /*0554*/ 	.short	0x0101
        /*0556*/ 	.byte	0xff
	.zero		1


	//   ....[65]....
        /*0558*/ 	.word	0x00003730
        /*055c*/ 	.word	0x000000ff
        /*0560*/ 	.word	0x00000000
        /*0564*/ 	.short	0x010a
        /*0566*/ 	.byte	0x08
	.zero		1


	//   ....[66]....
        /*0568*/ 	.word	0x00003740
        /*056c*/ 	.word	0x000000ff
        /*0570*/ 	.word	0x000000d0
        /*0574*/ 	.short	0x010a
        /*0576*/ 	.byte	0x09
	.zero		1


	//   ....[67]....
        /*0578*/ 	.word	0x000037f0
        /*057c*/ 	.word	0x000000ff
        /*0580*/ 	.word	0x00000000
        /*0584*/ 	.short	0x010a
        /*0586*/ 	.byte	0x08
	.zero		1


	//   ....[68]....
        /*0588*/ 	.word	0x00003920
        /*058c*/ 	.word	0x000000ff
        /*0590*/ 	.word	0x00000000
        /*0594*/ 	.short	0x010a
        /*0596*/ 	.byte	0x1e
	.zero		1


	//   ....[69]....
        /*0598*/ 	.word	0x00003c20
        /*059c*/ 	.word	0x000000ff
        /*05a0*/ 	.word	0x00000000
        /*05a4*/ 	.short	0x010a
        /*05a6*/ 	.byte	0x05
	.zero		1


	//   ....[70]....
        /*05a8*/ 	.word	0x00003cc0
        /*05ac*/ 	.word	0x00000000
        /*05b0*/ 	.word	0x00000000
        /*05b4*/ 	.short	0x010a
        /*05b6*/ 	.byte	0xff
	.zero		1


	//   ....[71]....
        /*05b8*/ 	.word	0x00003d00
        /*05bc*/ 	.word	0x00000000
        /*05c0*/ 	.word	0x00000000
        /*05c4*/ 	.short	0x010a
        /*05c6*/ 	.byte	0xff
	.zero		1


	//   ....[72]....
        /*05c8*/ 	.word	0x00003d70
        /*05cc*/ 	.word	0x000000ff
        /*05d0*/ 	.word	0x00000000
        /*05d4*/ 	.short	0x0101
        /*05d6*/ 	.byte	0x05
	.zero		1


	//   ....[73]....
        /*05d8*/ 	.word	0x00003db0
        /*05dc*/ 	.word	0x000000ff
        /*05e0*/ 	.word	0x00000100
        /*05e4*/ 	.short	0x010a
        /*05e6*/ 	.byte	0x07
	.zero		1


	//   ....[74]....
        /*05e8*/ 	.word	0x00003e00
        /*05ec*/ 	.word	0x000000ff
        /*05f0*/ 	.word	0x00000000
        /*05f4*/ 	.short	0x0101
        /*05f6*/ 	.byte	0x05
	.zero		1


	//   ....[75]....
        /*05f8*/ 	.word	0x00004230
        /*05fc*/ 	.word	0x00000000
        /*0600*/ 	.word	0x000000a0
        /*0604*/ 	.short	0x010a
        /*0606*/ 	.byte	0xff
	.zero		1


	//   ....[76]....
        /*0608*/ 	.word	0x000042f0
        /*060c*/ 	.word	0x00000000
        /*0610*/ 	.word	0x00000000
        /*0614*/ 	.short	0x0101
        /*0616*/ 	.byte	0xff
	.zero		1


	//   ....[77]....
        /*0618*/ 	.word	0x00004610
        /*061c*/ 	.word	0x000000ff
        /*0620*/ 	.word	0x00000098
        /*0624*/ 	.short	0x010a
        /*0626*/ 	.byte	0x07
	.zero		1


	//   ....[78]....
        /*0628*/ 	.word	0x00004810
        /*062c*/ 	.word	0x000000ff
        /*0630*/ 	.word	0x00000070
        /*0634*/ 	.short	0x010a
        /*0636*/ 	.byte	0x07
	.zero		1


	//   ....[79]....
        /*0638*/ 	.word	0x00004990
        /*063c*/ 	.word	0x000000ff
        /*0640*/ 	.word	0x00000050
        /*0644*/ 	.short	0x010b
        /*0646*/ 	.byte	0x07
	.zero		1


	//   ....[80]....
        /*0648*/ 	.word	0x000049a0
        /*064c*/ 	.word	0x000000ff
        /*0650*/ 	.word	0x00000000
        /*0654*/ 	.short	0x0101
        /*0656*/ 	.byte	0x15
	.zero		1


	//   ....[81]....
        /*0658*/ 	.word	0x000049c0
        /*065c*/ 	.word	0x000000ff
        /*0660*/ 	.word	0x00000078
        /*0664*/ 	.short	0x010a
        /*0666*/ 	.byte	0x07
	.zero		1


	//   ....[82]....
        /*0668*/ 	.word	0x00004b00
        /*066c*/ 	.word	0x000000ff
        /*0670*/ 	.word	0x00000058
        /*0674*/ 	.short	0x010b
        /*0676*/ 	.byte	0x07
	.zero		1


	//   ....[83]....
        /*0678*/ 	.word	0x00004b10
        /*067c*/ 	.word	0x000000ff
        /*0680*/ 	.word	0x00000000
        /*0684*/ 	.short	0x0101
        /*0686*/ 	.byte	0x0f
	.zero		1


	//   ....[84]....
        /*0688*/ 	.word	0x00004b30
        /*068c*/ 	.word	0x000000ff
        /*0690*/ 	.word	0x00000080
        /*0694*/ 	.short	0x010a
        /*0696*/ 	.byte	0x07
	.zero		1


	//   ....[85]....
        /*0698*/ 	.word	0x00004c80
        /*069c*/ 	.word	0x000000ff
        /*06a0*/ 	.word	0x00000060
        /*06a4*/ 	.short	0x010b
        /*06a6*/ 	.byte	0x07
	.zero		1


	//   ....[86]....
        /*06a8*/ 	.word	0x00004c90
        /*06ac*/ 	.word	0x000000ff
        /*06b0*/ 	.word	0x00000000
        /*06b4*/ 	.short	0x0101
        /*06b6*/ 	.byte	0x0e
	.zero		1


	//   ....[87]....
        /*06b8*/ 	.word	0x00004cb0
        /*06bc*/ 	.word	0x000000ff
        /*06c0*/ 	.word	0x00000088
        /*06c4*/ 	.short	0x010a
        /*06c6*/ 	.byte	0x07
	.zero		1


	//   ....[88]....
        /*06c8*/ 	.word	0x00004e10
        /*06cc*/ 	.word	0x000000ff
        /*06d0*/ 	.word	0x00000068
        /*06d4*/ 	.short	0x010b
        /*06d6*/ 	.byte	0x07
	.zero		1


	//   ....[89]....
        /*06d8*/ 	.word	0x00004e20
        /*06dc*/ 	.word	0x000000ff
        /*06e0*/ 	.word	0x00000000
        /*06e4*/ 	.short	0x0101
        /*06e6*/ 	.byte	0x0d
	.zero		1


	//   ....[90]....
        /*06e8*/ 	.word	0x00004e40
        /*06ec*/ 	.word	0x000000ff
        /*06f0*/ 	.word	0x00000070
        /*06f4*/ 	.short	0x010a
        /*06f6*/ 	.byte	0x07
	.zero		1


	//   ....[91]....
        /*06f8*/ 	.word	0x00004f90
        /*06fc*/ 	.word	0x000000ff
        /*0700*/ 	.word	0x00000050
        /*0704*/ 	.short	0x010b
        /*0706*/ 	.byte	0x07
	.zero		1


	//   ....[92]....
        /*0708*/ 	.word	0x00004fa0
        /*070c*/ 	.word	0x000000ff
        /*0710*/ 	.word	0x00000000
        /*0714*/ 	.short	0x0101
        /*0716*/ 	.byte	0x15
	.zero		1


	//   ....[93]....
        /*0718*/ 	.word	0x00004fc0
        /*071c*/ 	.word	0x000000ff
        /*0720*/ 	.word	0x00000078
        /*0724*/ 	.short	0x010a
        /*0726*/ 	.byte	0x07
	.zero		1


	//   ....[94]....
        /*0728*/ 	.word	0x00005120
        /*072c*/ 	.word	0x000000ff
        /*0730*/ 	.word	0x00000058
        /*0734*/ 	.short	0x010b
        /*0736*/ 	.byte	0x07
	.zero		1


	//   ....[95]....
        /*0738*/ 	.word	0x00005130
        /*073c*/ 	.word	0x000000ff
        /*0740*/ 	.word	0x00000000
        /*0744*/ 	.short	0x0101
        /*0746*/ 	.byte	0x0f
	.zero		1


	//   ....[96]....
        /*0748*/ 	.word	0x00005140
        /*074c*/ 	.word	0x000000ff
        /*0750*/ 	.word	0x00000080
        /*0754*/ 	.short	0x010a
        /*0756*/ 	.byte	0x07
	.zero		1


	//   ....[97]....
        /*0758*/ 	.word	0x000052e0
        /*075c*/ 	.word	0x000000ff
        /*0760*/ 	.word	0x00000060
        /*0764*/ 	.short	0x010b
        /*0766*/ 	.byte	0x07
	.zero		1


	//   ....[98]....
        /*0768*/ 	.word	0x00005350
        /*076c*/ 	.word	0x000000ff
        /*0770*/ 	.word	0x00000000
        /*0774*/ 	.short	0x0101
        /*0776*/ 	.byte	0x0e
	.zero		1


	//   ....[99]....
        /*0778*/ 	.word	0x00005380
        /*077c*/ 	.word	0x000000ff
        /*0780*/ 	.word	0x00000088
        /*0784*/ 	.short	0x010a
        /*0786*/ 	.byte	0x07
	.zero		1


	//   ....[100]....
        /*0788*/ 	.word	0x00005580
        /*078c*/ 	.word	0x000000ff
        /*0790*/ 	.word	0x00000068
        /*0794*/ 	.short	0x010b
        /*0796*/ 	.byte	0x07
	.zero		1


	//   ....[101]....
        /*0798*/ 	.word	0x000055a0
        /*079c*/ 	.word	0x000000ff
        /*07a0*/ 	.word	0x00000000
        /*07a4*/ 	.short	0x0101
        /*07a6*/ 	.byte	0x0d
	.zero		1


	//   ....[102]....
        /*07a8*/ 	.word	0x000055c0
        /*07ac*/ 	.word	0x000000ff
        /*07b0*/ 	.word	0x00000070
        /*07b4*/ 	.short	0x010a
        /*07b6*/ 	.byte	0x07
	.zero		1


	//   ....[103]....
        /*07b8*/ 	.word	0x000055e0
        /*07bc*/ 	.word	0x000000ff
        /*07c0*/ 	.word	0x00000078
        /*07c4*/ 	.short	0x010a
        /*07c6*/ 	.byte	0x07
	.zero		1


	//   ....[104]....
        /*07c8*/ 	.word	0x00005600
        /*07cc*/ 	.word	0x000000ff
        /*07d0*/ 	.word	0x00000080
        /*07d4*/ 	.short	0x010a
        /*07d6*/ 	.byte	0x07
	.zero		1


	//   ....[105]....
        /*07d8*/ 	.word	0x00005650
        /*07dc*/ 	.word	0x00000002
        /*07e0*/ 	.word	0x00000088
        /*07e4*/ 	.short	0x010a
        /*07e6*/ 	.byte	0xff
	.zero		1


	//   ....[106]....
        /*07e8*/ 	.word	0x000059a0
        /*07ec*/ 	.word	0x00000000
        /*07f0*/ 	.word	0x000000a0
        /*07f4*/ 	.short	0x010a
        /*07f6*/ 	.byte	0xff
	.zero		1


	//   ....[107]....
        /*07f8*/ 	.word	0x00005ab0
        /*07fc*/ 	.word	0x00000000
        /*0800*/ 	.word	0x00000000
        /*0804*/ 	.short	0x0101
        /*0806*/ 	.byte	0xff
	.zero		1


	//   ....[108]....
        /*0808*/ 	.word	0x00006560
        /*080c*/ 	.word	0x000000ff
        /*0810*/ 	.word	0x00000050
        /*0814*/ 	.short	0x010a
        /*0816*/ 	.byte	0x30
	.zero		1


	//   ....[109]....
        /*0818*/ 	.word	0x00006640
        /*081c*/ 	.word	0x00000082
        /*0820*/ 	.word	0x000000c0
        /*0824*/ 	.short	0x010a
        /*0826*/ 	.byte	0xff
	.zero		1


	//   ....[110]....
        /*0828*/ 	.word	0x000067f0
        /*082c*/ 	.word	0x000000ff
        /*0830*/ 	.word	0x00000050
        /*0834*/ 	.short	0x010a
        /*0836*/ 	.byte	0x30
	.zero		1


	//   ....[111]....
        /*0838*/ 	.word	0x00006920
        /*083c*/ 	.word	0x00000082
        /*0840*/ 	.word	0x000000c0
        /*0844*/ 	.short	0x010a
        /*0846*/ 	.byte	0xff
	.zero		1


	//   ....[112]....
        /*0848*/ 	.word	0x00007530
        /*084c*/ 	.word	0x00000000
        /*0850*/ 	.word	0x00000000
        /*0854*/ 	.short	0x0101
        /*0856*/ 	.byte	0xff
	.zero		1


	//   ....[113]....
        /*0858*/ 	.word	0x00007540
        /*085c*/ 	.word	0x00000003
        /*0860*/ 	.word	0x00000050
        /*0864*/ 	.short	0x010a
        /*0866*/ 	.byte	0xff
	.zero		1


	//   ....[114]....
        /*0868*/ 	.word	0x00007620
        /*086c*/ 	.word	0x00000003
        /*0870*/ 	.word	0x00000050
        /*0874*/ 	.short	0x010a
        /*0876*/ 	.byte	0xff
	.zero		1


	//   ....[115]....
        /*0878*/ 	.word	0x00008350
        /*087c*/ 	.word	0x00000085
        /*0880*/ 	.word	0x00000000
        /*0884*/ 	.short	0x0101
        /*0886*/ 	.byte	0xff
	.zero		1


	//   ....[116]....
        /*0888*/ 	.word	0x00008370
        /*088c*/ 	.word	0x00000086
        /*0890*/ 	.word	0x00000050
        /*0894*/ 	.short	0x010a
        /*0896*/ 	.byte	0xff
	.zero		1


	//   ....[117]....
        /*0898*/ 	.word	0x00008440
        /*089c*/ 	.word	0x00000086
        /*08a0*/ 	.word	0x00000050
        /*08a4*/ 	.short	0x010a
        /*08a6*/ 	.byte	0xff
	.zero		1


	//   ....[118]....
        /*08a8*/ 	.word	0x00009170
        /*08ac*/ 	.word	0x00000085
        /*08b0*/ 	.word	0x00000000
        /*08b4*/ 	.short	0x0101
        /*08b6*/ 	.byte	0xff
	.zero		1


	//   ....[119]....
        /*08b8*/ 	.word	0x00009190
        /*08bc*/ 	.word	0x00000086
        /*08c0*/ 	.word	0x00000050
        /*08c4*/ 	.short	0x010a
        /*08c6*/ 	.byte	0xff
	.zero		1


	//   ....[120]....
        /*08c8*/ 	.word	0x00009270
        /*08cc*/ 	.word	0x00000086
        /*08d0*/ 	.word	0x00000050
        /*08d4*/ 	.short	0x010a
        /*08d6*/ 	.byte	0xff
	.zero		1


	//   ....[121]....
        /*08d8*/ 	.word	0x00009fc0
        /*08dc*/ 	.word	0x00000086
        /*08e0*/ 	.word	0x00000000
        /*08e4*/ 	.short	0x0101
        /*08e6*/ 	.byte	0xff
	.zero		1


	//   ....[122]....
        /*08e8*/ 	.word	0x00009fe0
        /*08ec*/ 	.word	0x00000087
        /*08f0*/ 	.word	0x00000050
        /*08f4*/ 	.short	0x010a
        /*08f6*/ 	.byte	0xff
	.zero		1


	//   ....[123]....
        /*08f8*/ 	.word	0x0000a0b0
        /*08fc*/ 	.word	0x00000087
        /*0900*/ 	.word	0x00000050
        /*0904*/ 	.short	0x010a
        /*0906*/ 	.byte	0xff
	.zero		1


	//   ....[124]....
        /*0908*/ 	.word	0x0000ae50
        /*090c*/ 	.word	0x0000003c
        /*0910*/ 	.word	0x00000000
        /*0914*/ 	.short	0x0101
        /*0916*/ 	.byte	0xff
	.zero		1


	//   ....[125]....
        /*0918*/ 	.word	0x0000ae70
        /*091c*/ 	.word	0x00000033
        /*0920*/ 	.word	0x00000050
        /*0924*/ 	.short	0x010a
        /*0926*/ 	.byte	0xff
	.zero		1


	//   ....[126]....
        /*0928*/ 	.word	0x0000af40
        /*092c*/ 	.word	0x00000033
        /*0930*/ 	.word	0x00000050
        /*0934*/ 	.short	0x010a
        /*0936*/ 	.byte	0xff
	.zero		1


	//   ....[127]....
        /*0938*/ 	.word	0x0000bcb0
        /*093c*/ 	.word	0x00000033
        /*0940*/ 	.word	0x00000000
        /*0944*/ 	.short	0x0101
        /*0946*/ 	.byte	0xff
	.zero		1


	//   ....[128]....
        /*0948*/ 	.word	0x0000bcd0
        /*094c*/ 	.word	0x00000000
        /*0950*/ 	.word	0x00000050
        /*0954*/ 	.short	0x010a
        /*0956*/ 	.byte	0xff
	.zero		1


	//   ....[129]....
        /*0958*/ 	.word	0x0000bda0
        /*095c*/ 	.word	0x00000000
        /*0960*/ 	.word	0x00000050
        /*0964*/ 	.short	0x010a
        /*0966*/ 	.byte	0xff
	.zero		1


	//   ....[130]....
        /*0968*/ 	.word	0x0000cb10
        /*096c*/ 	.word	0x00000033
        /*0970*/ 	.word	0x00000000
        /*0974*/ 	.short	0x0101
        /*0976*/ 	.byte	0xff
	.zero		1


	//   ....[131]....
        /*0978*/ 	.word	0x0000cb30
        /*097c*/ 	.word	0x00000000
        /*0980*/ 	.word	0x00000050
        /*0984*/ 	.short	0x010a
        /*0986*/ 	.byte	0xff
	.zero		1


	//   ....[132]....
        /*0988*/ 	.word	0x0000cc00
        /*098c*/ 	.word	0x00000000
        /*0990*/ 	.word	0x00000050
        /*0994*/ 	.short	0x010a
        /*0996*/ 	.byte	0xff
	.zero		1


	//   ....[133]....
        /*0998*/ 	.word	0x0000cf90
        /*099c*/ 	.word	0x00000082
        /*09a0*/ 	.word	0x00000000
        /*09a4*/ 	.short	0x0101
        /*09a6*/ 	.byte	0xff
	.zero		1


	//   ....[134]....
        /*09a8*/ 	.word	0x0000d970
        /*09ac*/ 	.word	0x00000000
        /*09b0*/ 	.word	0x00000000
        /*09b4*/ 	.short	0x0101
        /*09b6*/ 	.byte	0xff
	.zero		1


	//   ....[135]....
        /*09b8*/ 	.word	0x0000dbe0
        /*09bc*/ 	.word	0x000000ff
        /*09c0*/ 	.word	0x00000000
        /*09c4*/ 	.short	0x0101
        /*09c6*/ 	.byte	0x04
	.zero		1


	//   ....[136]....
        /*09c8*/ 	.word	0x0000dc00
        /*09cc*/ 	.word	0x00000003
        /*09d0*/ 	.word	0x000000f0
        /*09d4*/ 	.short	0x010a
        /*09d6*/ 	.byte	0xff
	.zero		1


	//   ....[137]....
        /*09d8*/ 	.word	0x0000dc60
        /*09dc*/ 	.word	0x00000002
        /*09e0*/ 	.word	0x00000028
        /*09e4*/ 	.short	0x010a
        /*09e6*/ 	.byte	0xff
	.zero		1


	//   ....[138]....
        /*09e8*/ 	.word	0x0000dcc0
        /*09ec*/ 	.word	0x00000002
        /*09f0*/ 	.word	0x00000028
        /*09f4*/ 	.short	0x010a
        /*09f6*/ 	.byte	0xff
	.zero		1


	//   ....[139]....
        /*09f8*/ 	.word	0x0000dd10
        /*09fc*/ 	.word	0x00000002
        /*0a00*/ 	.word	0x000000a0
        /*0a04*/ 	.short	0x010a
        /*0a06*/ 	.byte	0xff
	.zero		1


	//   ....[140]....
        /*0a08*/ 	.word	0x0000dd70
        /*0a0c*/ 	.word	0x00000000
        /*0a10*/ 	.word	0x00000000
        /*0a14*/ 	.short	0x010a
        /*0a16*/ 	.byte	0xff
	.zero		1


	//   ....[141]....
        /*0a18*/ 	.word	0x0000ddd0
        /*0a1c*/ 	.word	0x00000000
        /*0a20*/ 	.word	0x00000000
        /*0a24*/ 	.short	0x010a
        /*0a26*/ 	.byte	0xff
	.zero		1


	//   ....[142]....
        /*0a28*/ 	.word	0x0000de30
        /*0a2c*/ 	.word	0x00000000
        /*0a30*/ 	.word	0x00000000
        /*0a34*/ 	.short	0x010a
        /*0a36*/ 	.byte	0xff
	.zero		1


	//   ....[143]....
        /*0a38*/ 	.word	0x0000de90
        /*0a3c*/ 	.word	0x00000000
        /*0a40*/ 	.word	0x00000000
        /*0a44*/ 	.short	0x010a
        /*0a46*/ 	.byte	0xff
	.zero		1


	//   ....[144]....
        /*0a48*/ 	.word	0x0000dee0
        /*0a4c*/ 	.word	0x00000000
        /*0a50*/ 	.word	0x000000e0
        /*0a54*/ 	.short	0x010a
        /*0a56*/ 	.byte	0xff
	.zero		1


	//   ....[145]....
        /*0a58*/ 	.word	0x0000df40
        /*0a5c*/ 	.word	0x00000000
        /*0a60*/ 	.word	0x000000b0
        /*0a64*/ 	.short	0x010a
        /*0a66*/ 	.byte	0xff
	.zero		1


	//   ....[146]....
        /*0a68*/ 	.word	0x0000df90
        /*0a6c*/ 	.word	0x00000000
        /*0a70*/ 	.word	0x000000a0
        /*0a74*/ 	.short	0x010a
        /*0a76*/ 	.byte	0xff
	.zero		1


	//   ....[147]....
        /*0a78*/ 	.word	0x0000dff0
        /*0a7c*/ 	.word	0x00000000
        /*0a80*/ 	.word	0x000000b0
        /*0a84*/ 	.short	0x010a
        /*0a86*/ 	.byte	0xff
	.zero		1


	//   ....[148]....
        /*0a88*/ 	.word	0x0000e050
        /*0a8c*/ 	.word	0x00000004
        /*0a90*/ 	.word	0x00000008
        /*0a94*/ 	.short	0x010a
        /*0a96*/ 	.byte	0xff
	.zero		1


	//   ....[149]....
        /*0a98*/ 	.word	0x0000e130
        /*0a9c*/ 	.word	0x00000002
        /*0aa0*/ 	.word	0x00000008
        /*0aa4*/ 	.short	0x010a
        /*0aa6*/ 	.byte	0xff
	.zero		1


	//   ....[150]....
        /*0aa8*/ 	.word	0x0000e180
        /*0aac*/ 	.word	0x00000000
        /*0ab0*/ 	.word	0x000000a0
        /*0ab4*/ 	.short	0x010a
        /*0ab6*/ 	.byte	0xff
	.zero		1


	//   ....[151]....
        /*0ab8*/ 	.word	0x0000e1e0
        /*0abc*/ 	.word	0x00000000
        /*0ac0*/ 	.word	0x000000d0
        /*0ac4*/ 	.short	0x010a
        /*0ac6*/ 	.byte	0xff
	.zero		1


	//   ....[152]....
        /*0ac8*/ 	.word	0x0000e240
        /*0acc*/ 	.word	0x00000000
        /*0ad0*/ 	.word	0x00000000
        /*0ad4*/ 	.short	0x010a
        /*0ad6*/ 	.byte	0xff
	.zero		1


	//   ....[153]....
        /*0ad8*/ 	.word	0x0000e2a0
        /*0adc*/ 	.word	0x00000000
        /*0ae0*/ 	.word	0x00000000
        /*0ae4*/ 	.short	0x010a
        /*0ae6*/ 	.byte	0xff
	.zero		1


	//   ....[154]....
        /*0ae8*/ 	.word	0x0000e300
        /*0aec*/ 	.word	0x00000000
        /*0af0*/ 	.word	0x00000100
        /*0af4*/ 	.short	0x010a
        /*0af6*/ 	.byte	0xff
	.zero		1


	//   ....[155]....
        /*0af8*/ 	.word	0x0000e350
        /*0afc*/ 	.word	0x00000000
        /*0b00*/ 	.word	0x000000a0
        /*0b04*/ 	.short	0x010a
        /*0b06*/ 	.byte	0xff
	.zero		1


	//   ....[156]....
        /*0b08*/ 	.word	0x0000e3b0
        /*0b0c*/ 	.word	0x00000000
        /*0b10*/ 	.word	0x00000098
        /*0b14*/ 	.short	0x010a
        /*0b16*/ 	.byte	0xff
	.zero		1


	//   ....[157]....
        /*0b18*/ 	.word	0x0000e410
        /*0b1c*/ 	.word	0x00000003
        /*0b20*/ 	.word	0x00000070
        /*0b24*/ 	.short	0x010a
        /*0b26*/ 	.byte	0xff
	.zero		1


	//   ....[158]....
        /*0b28*/ 	.word	0x0000e470
        /*0b2c*/ 	.word	0x00000003
        /*0b30*/ 	.word	0x00000078
        /*0b34*/ 	.short	0x010a
        /*0b36*/ 	.byte	0xff
	.zero		1


	//   ....[159]....
        /*0b38*/ 	.word	0x0000e4d0
        /*0b3c*/ 	.word	0x00000003
        /*0b40*/ 	.word	0x00000080
        /*0b44*/ 	.short	0x010a
        /*0b46*/ 	.byte	0xff
	.zero		1


	//   ....[160]....
        /*0b48*/ 	.word	0x0000e530
        /*0b4c*/ 	.word	0x00000003
        /*0b50*/ 	.word	0x00000088
        /*0b54*/ 	.short	0x010a
        /*0b56*/ 	.byte	0xff
	.zero		1


	//   ....[161]....
        /*0b58*/ 	.word	0x0000e590
        /*0b5c*/ 	.word	0x00000003
        /*0b60*/ 	.word	0x00000070
        /*0b64*/ 	.short	0x010a
        /*0b66*/ 	.byte	0xff
	.zero		1


	//   ....[162]....
        /*0b68*/ 	.word	0x0000e5f0
        /*0b6c*/ 	.word	0x00000003
        /*0b70*/ 	.word	0x00000078
        /*0b74*/ 	.short	0x010a
        /*0b76*/ 	.byte	0xff
	.zero		1


	//   ....[163]....
        /*0b78*/ 	.word	0x0000e650
        /*0b7c*/ 	.word	0x00000003
        /*0b80*/ 	.word	0x00000080
        /*0b84*/ 	.short	0x010a
        /*0b86*/ 	.byte	0xff
	.zero		1


	//   ....[164]....
        /*0b88*/ 	.word	0x0000e6b0
        /*0b8c*/ 	.word	0x00000003
        /*0b90*/ 	.word	0x00000088
        /*0b94*/ 	.short	0x010a
        /*0b96*/ 	.byte	0xff
	.zero		1


	//   ....[165]....
        /*0b98*/ 	.word	0x0000e710
        /*0b9c*/ 	.word	0x00000003
        /*0ba0*/ 	.word	0x00000070
        /*0ba4*/ 	.short	0x010a
        /*0ba6*/ 	.byte	0xff
	.zero		1


	//   ....[166]....
        /*0ba8*/ 	.word	0x0000e770
        /*0bac*/ 	.word	0x00000003
        /*0bb0*/ 	.word	0x00000078
        /*0bb4*/ 	.short	0x010a
        /*0bb6*/ 	.byte	0xff
	.zero		1


	//   ....[167]....
        /*0bb8*/ 	.word	0x0000e7d0
        /*0bbc*/ 	.word	0x00000003
        /*0bc0*/ 	.word	0x00000080
        /*0bc4*/ 	.short	0x010a
        /*0bc6*/ 	.byte	0xff
	.zero		1


	//   ....[168]....
        /*0bc8*/ 	.word	0x0000e820
        /*0bcc*/ 	.word	0x00000000
        /*0bd0*/ 	.word	0x000000a0
        /*0bd4*/ 	.short	0x010a
        /*0bd6*/ 	.byte	0xff
	.zero		1


	//   ....[169]....
        /*0bd8*/ 	.word	0x0000e880
        /*0bdc*/ 	.word	0x00000000
        /*0be0*/ 	.word	0x00000050
        /*0be4*/ 	.short	0x010a
        /*0be6*/ 	.byte	0xff
	.zero		1


	//   ....[170]....
        /*0be8*/ 	.word	0x0000e8d0
        /*0bec*/ 	.word	0x00000082
        /*0bf0*/ 	.word	0x000000c0
        /*0bf4*/ 	.short	0x010a
        /*0bf6*/ 	.byte	0xff
	.zero		1


	//   ....[171]....
        /*0bf8*/ 	.word	0x0000e920
        /*0bfc*/ 	.word	0x00000003
        /*0c00*/ 	.word	0x00000050
        /*0c04*/ 	.short	0x010a
        /*0c06*/ 	.byte	0xff
	.zero		1


	//   ....[172]....
        /*0c08*/ 	.word	0x0000e970
        /*0c0c*/ 	.word	0x00000086
        /*0c10*/ 	.word	0x00000050
        /*0c14*/ 	.short	0x010a
        /*0c16*/ 	.byte	0xff
	.zero		1


	//   ....[173]....
        /*0c18*/ 	.word	0x0000e9c0
        /*0c1c*/ 	.word	0x00000086
        /*0c20*/ 	.word	0x00000050
        /*0c24*/ 	.short	0x010a
        /*0c26*/ 	.byte	0xff
	.zero		1


	//   ....[174]....
        /*0c28*/ 	.word	0x0000ea10
        /*0c2c*/ 	.word	0x00000087
        /*0c30*/ 	.word	0x00000050
        /*0c34*/ 	.short	0x010a
        /*0c36*/ 	.byte	0xff
	.zero		1


	//   ....[175]....
        /*0c38*/ 	.word	0x0000ea60
        /*0c3c*/ 	.word	0x00000033
        /*0c40*/ 	.word	0x00000050
        /*0c44*/ 	.short	0x010a
        /*0c46*/ 	.byte	0xff
	.zero		1


	//   ....[176]....
        /*0c48*/ 	.word	0x0000eab0
        /*0c4c*/ 	.word	0x00000000
        /*0c50*/ 	.word	0x00000050
        /*0c54*/ 	.short	0x010a
        /*0c56*/ 	.byte	0xff
	.zero		1


	//   ....[177]....
        /*0c58*/ 	.word	0x0000eb00
        /*0c5c*/ 	.word	0x00000000
        /*0c60*/ 	.word	0x00000050
        /*0c64*/ 	.short	0x010a
        /*0c66*/ 	.byte	0xff
	.zero		1


	//----- nvinfo : EIATTR_NUM_MBARRIERS
	.align		4
.L_47:
        /*0c68*/ 	.byte	0x03, 0x38
        /*0c6a*/ 	.short	0x0021


	//----- nvinfo : EIATTR_EXIT_INSTR_OFFSETS
	.align		4
        /*0c6c*/ 	.byte	0x04, 0x1c
        /*0c6e*/ 	.short	(.L_49 - .L_48)


	//   ....[0]....
.L_48:
        /*0c70*/ 	.word	0x00002870


	//   ....[1]....
        /*0c74*/ 	.word	0x00002d70


	//   ....[2]....
        /*0c78*/ 	.word	0x00002dd0


	//   ....[3]....
        /*0c7c*/ 	.word	0x00004030


	//   ....[4]....
        /*0c80*/ 	.word	0x00005680


	//   ....[5]....
        /*0c84*/ 	.word	0x000056c0


	//   ....[6]....
        /*0c88*/ 	.word	0x0000dad0


	//   ....[7]....
        /*0c8c*/ 	.word	0x0000db50


	//   ....[8]....
        /*0c90*/ 	.word	0x0000db80


	//   ....[9]....
        /*0c94*/ 	.word	0x0000dbf0


	//----- nvinfo : EIATTR_MAX_THREADS
	.align		4
.L_49:
        /*0c98*/ 	.byte	0x04, 0x05
        /*0c9a*/ 	.short	(.L_51 - .L_50)
.L_50:
        /*0c9c*/ 	.word	0x00000100
        /*0ca0*/ 	.word	0x00000001
        /*0ca4*/ 	.word	0x00000001


	//----- nvinfo : EIATTR_CRS_STACK_SIZE
	.align		4
.L_51:
        /*0ca8*/ 	.byte	0x04, 0x1e
        /*0caa*/ 	.short	(.L_53 - .L_52)
.L_52:
        /*0cac*/ 	.word	0x00000000


	//----- nvinfo : EIATTR_CBANK_PARAM_SIZE
	.align		4
.L_53:
        /*0cb0*/ 	.byte	0x03, 0x19
        /*0cb2*/ 	.short	0x0800


	//----- nvinfo : EIATTR_PARAM_CBANK
	.align		4
        /*0cb4*/ 	.byte	0x04, 0x0a
        /*0cb6*/ 	.short	(.L_55 - .L_54)
	.align		4
.L_54:
        /*0cb8*/ 	.word	index@(.nv.constant0._ZN7cutlass13device_kernelINS_4gemm6kernel13GemmUniversalIN4cute5tupleIJiiiiEEENS1_10collective13CollectiveMmaINS1_35MainloopSm100TmaUmmaWarpSpecializedILi5ELi2ELi2ENS5_IJNS4_1CILi2EEENSA_ILi1EEESC_EEEEENS5_IJNSA_ILi256EEESF_NSA_ILi32EEEEEENS_10tfloat32_tENS5_IJlSC_lEEESI_SJ_NS4_8TiledMMAINS4_8MMA_AtomIJNS4_23SM100_MMA_TF32_2x1SM_SSISI_SI_fLi256ELi256ELNS4_4UMMA5MajorE0ELSO_0ELNSN_7ScaleInE0ELSP_0EEEEEENS4_6LayoutINS5_IJSC_SC_SC_EEENS5_IJNSA_ILi0EEESU_SU_EEEEENS5_IJNS4_10UnderscoreESX_SX_EEEEENS4_18SM100_TMA_2SM_LOADENS4_14ComposedLayoutINS4_7SwizzleILi3ELi4ELi3EEENS4_18smem_ptr_flag_bitsILi32EEENSS_INS5_IJNSA_ILi8EEESG_EEENS5_IJSG_SC_EEEEEEEvNS4_8identityES10_S1A_vS1B_EENS_8epilogue10collective18CollectiveEpilogueINS1D_23Sm100TmaWarpSpecializedILi4ELi2ELi32ELb1ELb0EEEJNS5_IJNSA_ILi128EEESF_SG_EEENS5_IJNSS_IS1I_SC_EENSS_ISG_SC_EEEEESI_SJ_SI_SJ_NS1D_6fusion15FusionCallbacksIS1H_NS1N_17LinearCombinationISI_fSI_fLNS_15FloatRoundStyleE2EEES1J_S1M_JEEENS4_5SM1004TMEM4LOAD26SM100_TMEM_LOAD_32dp32b32xENS4_13SM90_TMA_LOADES1A_NS4_39AutoVectorizingCopyWithAssumedAlignmentILi128EEENS4_14SM90_TMA_STOREES1A_S1Z_S1Z_EEEvvEEEEvNT_6ParamsE)
        /*0cbc*/ 	.short	0x0380
        /*0cbe*/ 	.short	0x0800


	//----- nvinfo : EIATTR_SW_WAR
	.align		4
.L_55:
        /*0cc0*/ 	.byte	0x04, 0x36
        /*0cc2*/ 	.short	(.L_57 - .L_56)
.L_56:
        /*0cc4*/ 	.word	0x00000008
.L_57:


//--------------------- .nv.callgraph             --------------------------
	.section	.nv.callgraph,"",@"SHT_CUDA_CALLGRAPH"
	.align	4
	.sectionentsize	8
	.align		4
        /*0000*/ 	.word	0x00000000
	.align		4
        /*0004*/ 	.word	0xffffffff
	.align		4
        /*0008*/ 	.word	index@(_ZN7cutlass13device_kernelINS_4gemm6kernel13GemmUniversalIN4cute5tupleIJiiiiEEENS1_10collective13CollectiveMmaINS1_35MainloopSm100TmaUmmaWarpSpecializedILi5ELi2ELi2ENS5_IJNS4_1CILi2EEENSA_ILi1EEESC_EEEEENS5_IJNSA_ILi256EEESF_NSA_ILi32EEEEEENS_10tfloat32_tENS5_IJlSC_lEEESI_SJ_NS4_8TiledMMAINS4_8MMA_AtomIJNS4_23SM100_MMA_TF32_2x1SM_SSISI_SI_fLi256ELi256ELNS4_4UMMA5MajorE0ELSO_0ELNSN_7ScaleInE0ELSP_0EEEEEENS4_6LayoutINS5_IJSC_SC_SC_EEENS5_IJNSA_ILi0EEESU_SU_EEEEENS5_IJNS4_10UnderscoreESX_SX_EEEEENS4_18SM100_TMA_2SM_LOADENS4_14ComposedLayoutINS4_7SwizzleILi3ELi4ELi3EEENS4_18smem_ptr_flag_bitsILi32EEENSS_INS5_IJNSA_ILi8EEESG_EEENS5_IJSG_SC_EEEEEEEvNS4_8identityES10_S1A_vS1B_EENS_8epilogue10collective18CollectiveEpilogueINS1D_23Sm100TmaWarpSpecializedILi4ELi2ELi32ELb1ELb0EEEJNS5_IJNSA_ILi128EEESF_SG_EEENS5_IJNSS_IS1I_SC_EENSS_ISG_SC_EEEEESI_SJ_SI_SJ_NS1D_6fusion15FusionCallbacksIS1H_NS1N_17LinearCombinationISI_fSI_fLNS_15FloatRoundStyleE2EEES1J_S1M_JEEENS4_5SM1004TMEM4LOAD26SM100_TMEM_LOAD_32dp32b32xENS4_13SM90_TMA_LOADES1A_NS4_39AutoVectorizingCopyWithAssumedAlignmentILi128EEENS4_14SM90_TMA_STOREES1A_S1Z_S1Z_EEEvvEEEEvNT_6ParamsE)
	.align		4
        /*000c*/ 	.word	index@(__assertfail)
	.align		4
        /*0010*/ 	.word	0x00000000
	.align		4
        /*0014*/ 	.word	0xfffffffe
	.align		4
        /*0018*/ 	.word	0x00000000
	.align		4
        /*001c*/ 	.word	0xfffffffd
	.align		4
        /*0020*/ 	.word	0x00000000
	.align		4
        /*0024*/ 	.word	0xfffffffc


//--------------------- .nv.constant4             --------------------------
	.section	.nv.constant4,"a",@progbits
	.align	8
	.align		8
.nv.constant4:
        /*0000*/ 	.dword	__assertfail
	.align		8
        /*0008*/ 	.dword	__unnamed_1
	.align		8
        /*0010*/ 	.dword	__unnamed_2
	.align		8
        /*0018*/ 	.dword	_ZN40_INTERNAL_4f136bd0_4_k_cu_b14726f1_100344cuda3std3__45__cpo5beginE
	.align		8
        /*0020*/ 	.dword	_ZN40_INTERNAL_4f136bd0_4_k_cu_b14726f1_100344cuda3std3__45__cpo3endE
	.align		8
        /*0028*/ 	.dword	_ZN40_INTERNAL_4f136bd0_4_k_cu_b14726f1_100344cuda3std3__45__cpo6cbeginE
	.align		8
        /*0030*/ 	.dword	_ZN40_INTERNAL_4f136bd0_4_k_cu_b14726f1_100344cuda3std3__45__cpo4cendE
	.align		8
        /*0038*/ 	.dword	_ZN40_INTERNAL_4f136bd0_4_k_cu_b14726f1_100344cuda3std3__442_GLOBAL__N__4f136bd0_4_k_cu_b14726f1_100346ignoreE
	.align		8
        /*0040*/ 	.dword	_ZN40_INTERNAL_4f136bd0_4_k_cu_b14726f1_100344cuda3std3__419piecewise_constructE
	.align		8
        /*0048*/ 	.dword	_ZN40_INTERNAL_4f136bd0_4_k_cu_b14726f1_100344cuda3std3__48in_placeE
	.align		8
        /*0050*/ 	.dword	_ZN40_INTERNAL_4f136bd0_4_k_cu_b14726f1_100344cuda3std6ranges3__45__cpo4swapE
	.align		8
        /*0058*/ 	.dword	_ZN40_INTERNAL_4f136bd0_4_k_cu_b14726f1_100344cuda3std6ranges3__45__cpo9iter_moveE
	.align		8
        /*0060*/ 	.dword	_ZN40_INTERNAL_4f136bd0_4_k_cu_b14726f1_100344cute7productE
	.align		8
        /*0068*/ 	.dword	_ZN40_INTERNAL_4f136bd0_4_k_cu_b14726f1_100344cute1_E
	.align		8
        /*0070*/ 	.dword	$str$25
	.align		8
        /*0078*/ 	.dword	$str$26
	.align		8
        /*0080*/ 	.dword	$str$27
	.align		8
        /*0088*/ 	.dword	$str$28


//--------------------- .text._ZN7cutlass13device_kernelINS_4gemm6kernel13GemmUniversalIN4cute5tupleIJiiiiEEENS1_10collective13CollectiveMmaINS1_35MainloopSm100TmaUmmaWarpSpecializedILi5ELi2ELi2ENS5_IJNS4_1CILi2EEENSA_ILi1EEESC_EEEEENS5_IJNSA_ILi256EEESF_NSA_ILi32EEEEEENS_10tfloat32_tENS5_IJlSC_lEEESI_SJ_NS4_8TiledMMAINS4_8MMA_AtomIJNS4_23SM100_MMA_TF32_2x1SM_SSISI_SI_fLi256ELi256ELNS4_4UMMA5MajorE0ELSO_0ELNSN_7ScaleInE0ELSP_0EEEEEENS4_6LayoutINS5_IJSC_SC_SC_EEENS5_IJNSA_ILi0EEESU_SU_EEEEENS5_IJNS4_10UnderscoreESX_SX_EEEEENS4_18SM100_TMA_2SM_LOADENS4_14ComposedLayoutINS4_7SwizzleILi3ELi4ELi3EEENS4_18smem_ptr_flag_bitsILi32EEENSS_INS5_IJNSA_ILi8EEESG_EEENS5_IJSG_SC_EEEEEEEvNS4_8identityES10_S1A_vS1B_EENS_8epilogue10collective18CollectiveEpilogueINS1D_23Sm100TmaWarpSpecializedILi4ELi2ELi32ELb1ELb0EEEJNS5_IJNSA_ILi128EEESF_SG_EEENS5_IJNSS_IS1I_SC_EENSS_ISG_SC_EEEEESI_SJ_SI_SJ_NS1D_6fusion15FusionCallbacksIS1H_NS1N_17LinearCombinationISI_fSI_fLNS_15FloatRoundStyleE2EEES1J_S1M_JEEENS4_5SM1004TMEM4LOAD26SM100_TMEM_LOAD_32dp32b32xENS4_13SM90_TMA_LOADES1A_NS4_39AutoVectorizingCopyWithAssumedAlignmentILi128EEENS4_14SM90_TMA_STOREES1A_S1Z_S1Z_EEEvvEEEEvNT_6ParamsE --------------------------
	.section	.text._ZN7cutlass13device_kernelINS_4gemm6kernel13GemmUniversalIN4cute5tupleIJiiiiEEENS1_10collective13CollectiveMmaINS1_35MainloopSm100TmaUmmaWarpSpecializedILi5ELi2ELi2ENS5_IJNS4_1CILi2EEENSA_ILi1EEESC_EEEEENS5_IJNSA_ILi256EEESF_NSA_ILi32EEEEEENS_10tfloat32_tENS5_IJlSC_lEEESI_SJ_NS4_8TiledMMAINS4_8MMA_AtomIJNS4_23SM100_MMA_TF32_2x1SM_SSISI_SI_fLi256ELi256ELNS4_4UMMA5MajorE0ELSO_0ELNSN_7ScaleInE0ELSP_0EEEEEENS4_6LayoutINS5_IJSC_SC_SC_EEENS5_IJNSA_ILi0EEESU_SU_EEEEENS5_IJNS4_10UnderscoreESX_SX_EEEEENS4_18SM100_TMA_2SM_LOADENS4_14ComposedLayoutINS4_7SwizzleILi3ELi4ELi3EEENS4_18smem_ptr_flag_bitsILi32EEENSS_INS5_IJNSA_ILi8EEESG_EEENS5_IJSG_SC_EEEEEEEvNS4_8identityES10_S1A_vS1B_EENS_8epilogue10collective18CollectiveEpilogueINS1D_23Sm100TmaWarpSpecializedILi4ELi2ELi32ELb1ELb0EEEJNS5_IJNSA_ILi128EEESF_SG_EEENS5_IJNSS_IS1I_SC_EENSS_ISG_SC_EEEEESI_SJ_SI_SJ_NS1D_6fusion15FusionCallbacksIS1H_NS1N_17LinearCombinationISI_fSI_fLNS_15FloatRoundStyleE2EEES1J_S1M_JEEENS4_5SM1004TMEM4LOAD26SM100_TMEM_LOAD_32dp32b32xENS4_13SM90_TMA_LOADES1A_NS4_39AutoVectorizingCopyWithAssumedAlignmentILi128EEENS4_14SM90_TMA_STOREES1A_S1Z_S1Z_EEEvvEEEEvNT_6ParamsE,"ax",@progbits
	.align	128
.text._ZN7cutlass13device_kernelINS_4gemm6kernel13GemmUniversalIN4cute5tupleIJiiiiEEENS1_10collective13CollectiveMmaINS1_35MainloopSm100TmaUmmaWarpSpecializedILi5ELi2ELi2ENS5_IJNS4_1CILi2EEENSA_ILi1EEESC_EEEEENS5_IJNSA_ILi256EEESF_NSA_ILi32EEEEEENS_10tfloat32_tENS5_IJlSC_lEEESI_SJ_NS4_8TiledMMAINS4_8MMA_AtomIJNS4_23SM100_MMA_TF32_2x1SM_SSISI_SI_fLi256ELi256ELNS4_4UMMA5MajorE0ELSO_0ELNSN_7ScaleInE0ELSP_0EEEEEENS4_6LayoutINS5_IJSC_SC_SC_EEENS5_IJNSA_ILi0EEESU_SU_EEEEENS5_IJNS4_10UnderscoreESX_SX_EEEEENS4_18SM100_TMA_2SM_LOADENS4_14ComposedLayoutINS4_7SwizzleILi3ELi4ELi3EEENS4_18smem_ptr_flag_bitsILi32EEENSS_INS5_IJNSA_ILi8EEESG_EEENS5_IJSG_SC_EEEEEEEvNS4_8identityES10_S1A_vS1B_EENS_8epilogue10collective18CollectiveEpilogueINS1D_23Sm100TmaWarpSpecializedILi4ELi2ELi32ELb1ELb0EEEJNS5_IJNSA_ILi128EEESF_SG_EEENS5_IJNSS_IS1I_SC_EENSS_ISG_SC_EEEEESI_SJ_SI_SJ_NS1D_6fusion15FusionCallbacksIS1H_NS1N_17LinearCombinationISI_fSI_fLNS_15FloatRoundStyleE2EEES1J_S1M_JEEENS4_5SM1004TMEM4LOAD26SM100_TMEM_LOAD_32dp32b32xENS4_13SM90_TMA_LOADES1A_NS4_39AutoVectorizingCopyWithAssumedAlignmentILi128EEENS4_14SM90_TMA_STOREES1A_S1Z_S1Z_EEEvvEEEEvNT_6ParamsE:
        .type           _ZN7cutlass13device_kernelINS_4gemm6kernel13GemmUniversalIN4cute5tupleIJiiiiEEENS1_10collective13CollectiveMmaINS1_35MainloopSm100TmaUmmaWarpSpecializedILi5ELi2ELi2ENS5_IJNS4_1CILi2EEENSA_ILi1EEESC_EEEEENS5_IJNSA_ILi256EEESF_NSA_ILi32EEEEEENS_10tfloat32_tENS5_IJlSC_lEEESI_SJ_NS4_8TiledMMAINS4_8MMA_AtomIJNS4_23SM100_MMA_TF32_2x1SM_SSISI_SI_fLi256ELi256ELNS4_4UMMA5MajorE0ELSO_0ELNSN_7ScaleInE0ELSP_0EEEEEENS4_6LayoutINS5_IJSC_SC_SC_EEENS5_IJNSA_ILi0EEESU_SU_EEEEENS5_IJNS4_10UnderscoreESX_SX_EEEEENS4_18SM100_TMA_2SM_LOADENS4_14ComposedLayoutINS4_7SwizzleILi3ELi4ELi3EEENS4_18smem_ptr_flag_bitsILi32EEENSS_INS5_IJNSA_ILi8EEESG_EEENS5_IJSG_SC_EEEEEEEvNS4_8identityES10_S1A_vS1B_EENS_8epilogue10collective18CollectiveEpilogueINS1D_23Sm100TmaWarpSpecializedILi4ELi2ELi32ELb1ELb0EEEJNS5_IJNSA_ILi128EEESF_SG_EEENS5_IJNSS_IS1I_SC_EENSS_ISG_SC_EEEEESI_SJ_SI_SJ_NS1D_6fusion15FusionCallbacksIS1H_NS1N_17LinearCombinationISI_fSI_fLNS_15FloatRoundStyleE2EEES1J_S1M_JEEENS4_5SM1004TMEM4LOAD26SM100_TMEM_LOAD_32dp32b32xENS4_13SM90_TMA_LOADES1A_NS4_39AutoVectorizingCopyWithAssumedAlignmentILi128EEENS4_14SM90_TMA_STOREES1A_S1Z_S1Z_EEEvvEEEEvNT_6ParamsE,@function
        .size           _ZN7cutlass13device_kernelINS_4gemm6kernel13GemmUniversalIN4cute5tupleIJiiiiEEENS1_10collective13CollectiveMmaINS1_35MainloopSm100TmaUmmaWarpSpecializedILi5ELi2ELi2ENS5_IJNS4_1CILi2EEENSA_ILi1EEESC_EEEEENS5_IJNSA_ILi256EEESF_NSA_ILi32EEEEEENS_10tfloat32_tENS5_IJlSC_lEEESI_SJ_NS4_8TiledMMAINS4_8MMA_AtomIJNS4_23SM100_MMA_TF32_2x1SM_SSISI_SI_fLi256ELi256ELNS4_4UMMA5MajorE0ELSO_0ELNSN_7ScaleInE0ELSP_0EEEEEENS4_6LayoutINS5_IJSC_SC_SC_EEENS5_IJNSA_ILi0EEESU_SU_EEEEENS5_IJNS4_10UnderscoreESX_SX_EEEEENS4_18SM100_TMA_2SM_LOADENS4_14ComposedLayoutINS4_7SwizzleILi3ELi4ELi3EEENS4_18smem_ptr_flag_bitsILi32EEENSS_INS5_IJNSA_ILi8EEESG_EEENS5_IJSG_SC_EEEEEEEvNS4_8identityES10_S1A_vS1B_EENS_8epilogue10collective18CollectiveEpilogueINS1D_23Sm100TmaWarpSpecializedILi4ELi2ELi32ELb1ELb0EEEJNS5_IJNSA_ILi128EEESF_SG_EEENS5_IJNSS_IS1I_SC_EENSS_ISG_SC_EEEEESI_SJ_SI_SJ_NS1D_6fusion15FusionCallbacksIS1H_NS1N_17LinearCombinationISI_fSI_fLNS_15FloatRoundStyleE2EEES1J_S1M_JEEENS4_5SM1004TMEM4LOAD26SM100_TMEM_LOAD_32dp32b32xENS4_13SM90_TMA_LOADES1A_NS4_39AutoVectorizingCopyWithAssumedAlignmentILi128EEENS4_14SM90_TMA_STOREES1A_S1Z_S1Z_EEEvvEEEEvNT_6ParamsE,(.L_x_238 - _ZN7cutlass13device_kernelINS_4gemm6kernel13GemmUniversalIN4cute5tupleIJiiiiEEENS1_10collective13CollectiveMmaINS1_35MainloopSm100TmaUmmaWarpSpecializedILi5ELi2ELi2ENS5_IJNS4_1CILi2EEENSA_ILi1EEESC_EEEEENS5_IJNSA_ILi256EEESF_NSA_ILi32EEEEEENS_10tfloat32_tENS5_IJlSC_lEEESI_SJ_NS4_8TiledMMAINS4_8MMA_AtomIJNS4_23SM100_MMA_TF32_2x1SM_SSISI_SI_fLi256ELi256ELNS4_4UMMA5MajorE0ELSO_0ELNSN_7ScaleInE0ELSP_0EEEEEENS4_6LayoutINS5_IJSC_SC_SC_EEENS5_IJNSA_ILi0EEESU_SU_EEEEENS5_IJNS4_10UnderscoreESX_SX_EEEEENS4_18SM100_TMA_2SM_LOADENS4_14ComposedLayoutINS4_7SwizzleILi3ELi4ELi3EEENS4_18smem_ptr_flag_bitsILi32EEENSS_INS5_IJNSA_ILi8EEESG_EEENS5_IJSG_SC_EEEEEEEvNS4_8identityES10_S1A_vS1B_EENS_8epilogue10collective18CollectiveEpilogueINS1D_23Sm100TmaWarpSpecializedILi4ELi2ELi32ELb1ELb0EEEJNS5_IJNSA_ILi128EEESF_SG_EEENS5_IJNSS_IS1I_SC_EENSS_ISG_SC_EEEEESI_SJ_SI_SJ_NS1D_6fusion15FusionCallbacksIS1H_NS1N_17LinearCombinationISI_fSI_fLNS_15FloatRoundStyleE2EEES1J_S1M_JEEENS4_5SM1004TMEM4LOAD26SM100_TMEM_LOAD_32dp32b32xENS4_13SM90_TMA_LOADES1A_NS4_39AutoVectorizingCopyWithAssumedAlignmentILi128EEENS4_14SM90_TMA_STOREES1A_S1Z_S1Z_EEEvvEEEEvNT_6ParamsE)
        .other          _ZN7cutlass13device_kernelINS_4gemm6kernel13GemmUniversalIN4cute5tupleIJiiiiEEENS1_10collective13CollectiveMmaINS1_35MainloopSm100TmaUmmaWarpSpecializedILi5ELi2ELi2ENS5_IJNS4_1CILi2EEENSA_ILi1EEESC_EEEEENS5_IJNSA_ILi256EEESF_NSA_ILi32EEEEEENS_10tfloat32_tENS5_IJlSC_lEEESI_SJ_NS4_8TiledMMAINS4_8MMA_AtomIJNS4_23SM100_MMA_TF32_2x1SM_SSISI_SI_fLi256ELi256ELNS4_4UMMA5MajorE0ELSO_0ELNSN_7ScaleInE0ELSP_0EEEEEENS4_6LayoutINS5_IJSC_SC_SC_EEENS5_IJNSA_ILi0EEESU_SU_EEEEENS5_IJNS4_10UnderscoreESX_SX_EEEEENS4_18SM100_TMA_2SM_LOADENS4_14ComposedLayoutINS4_7SwizzleILi3ELi4ELi3EEENS4_18smem_ptr_flag_bitsILi32EEENSS_INS5_IJNSA_ILi8EEESG_EEENS5_IJSG_SC_EEEEEEEvNS4_8identityES10_S1A_vS1B_EENS_8epilogue10collective18CollectiveEpilogueINS1D_23Sm100TmaWarpSpecializedILi4ELi2ELi32ELb1ELb0EEEJNS5_IJNSA_ILi128EEESF_SG_EEENS5_IJNSS_IS1I_SC_EENSS_ISG_SC_EEEEESI_SJ_SI_SJ_NS1D_6fusion15FusionCallbacksIS1H_NS1N_17LinearCombinationISI_fSI_fLNS_15FloatRoundStyleE2EEES1J_S1M_JEEENS4_5SM1004TMEM4LOAD26SM100_TMEM_LOAD_32dp32b32xENS4_13SM90_TMA_LOADES1A_NS4_39AutoVectorizingCopyWithAssumedAlignmentILi128EEENS4_14SM90_TMA_STOREES1A_S1Z_S1Z_EEEvvEEEEvNT_6ParamsE,@"STO_CUDA_ENTRY STV_DEFAULT"
_ZN7cutlass13device_kernelINS_4gemm6kernel13GemmUniversalIN4cute5tupleIJiiiiEEENS1_10collective13CollectiveMmaINS1_35MainloopSm100TmaUmmaWarpSpecializedILi5ELi2ELi2ENS5_IJNS4_1CILi2EEENSA_ILi1EEESC_EEEEENS5_IJNSA_ILi256EEESF_NSA_ILi32EEEEEENS_10tfloat32_tENS5_IJlSC_lEEESI_SJ_NS4_8TiledMMAINS4_8MMA_AtomIJNS4_23SM100_MMA_TF32_2x1SM_SSISI_SI_fLi256ELi256ELNS4_4UMMA5MajorE0ELSO_0ELNSN_7ScaleInE0ELSP_0EEEEEENS4_6LayoutINS5_IJSC_SC_SC_EEENS5_IJNSA_ILi0EEESU_SU_EEEEENS5_IJNS4_10UnderscoreESX_SX_EEEEENS4_18SM100_TMA_2SM_LOADENS4_14ComposedLayoutINS4_7SwizzleILi3ELi4ELi3EEENS4_18smem_ptr_flag_bitsILi32EEENSS_INS5_IJNSA_ILi8EEESG_EEENS5_IJSG_SC_EEEEEEEvNS4_8identityES10_S1A_vS1B_EENS_8epilogue10collective18CollectiveEpilogueINS1D_23Sm100TmaWarpSpecializedILi4ELi2ELi32ELb1ELb0EEEJNS5_IJNSA_ILi128EEESF_SG_EEENS5_IJNSS_IS1I_SC_EENSS_ISG_SC_EEEEESI_SJ_SI_SJ_NS1D_6fusion15FusionCallbacksIS1H_NS1N_17LinearCombinationISI_fSI_fLNS_15FloatRoundStyleE2EEES1J_S1M_JEEENS4_5SM1004TMEM4LOAD26SM100_TMEM_LOAD_32dp32b32xENS4_13SM90_TMA_LOADES1A_NS4_39AutoVectorizingCopyWithAssumedAlignmentILi128EEENS4_14SM90_TMA_STOREES1A_S1Z_S1Z_EEEvvEEEEvNT_6ParamsE:
[----:B------:R-:W1:Y:S01]  /*0000*/  LDC R1, c[0x0][0x37c] ;  /* 0x0000df00ff017b82 */ /* 0x000e620000000800 */
[----:B------:R-:W2:Y:S01]  /*0010*/  S2R R117, SR_TID.X ;  /* 0x0000000000757919 */ /* 0x000ea20000002100 */
[----:B------:R-:W3:Y:S06]  /*0020*/  LDCU.64 UR6, c[0x0][0x890] ;  /* 0x00011200ff0677ac */ /* 0x000eec0008000a00 */
[----:B------:R-:W4:Y:S01]  /*0030*/  S2UR UR37, SR_CgaCtaId ;  /* 0x00000000002579c3 */ /* 0x000f220000008800 */
[----:B------:R-:W-:Y:S02]  /*0040*/  PRMT R103, RZ, 0x7610, R103 ;  /* 0x00007610ff677816 */ /* 0x000fe40000000067 */
[----:B------:R-:W-:Y:S01]  /*0050*/  ELECT P1, URZ, PT ;  /* 0x0000000000ff782f */ /* 0x000fe20003820000 */
[----:B------:R-:W1:Y:S01]  /*0060*/  LDCU.64 UR46, c[0x0][0x358] ;  /* 0x00006b00ff2e77ac */ /* 0x000e620008000a00 */
[----:B---3--:R-:W-:-:S04]  /*0070*/  UISETP.NE.U32.AND UP0, UPT, UR6, URZ, UPT ;  /* 0x000000ff0600728c */ /* 0x008fc8000bf05070 */
[----:B------:R-:W-:Y:S02]  /*0080*/  UISETP.NE.AND.EX UP0, UPT, UR7, URZ, UPT, UP0 ;  /* 0x000000ff0700728c */ /* 0x000fe4000bf05300 */
[----:B----4-:R-:W-:Y:S02]  /*0090*/  ULOP3.LUT UR5, UR37, 0x1, URZ, 0xc0, !UPT ;  /* 0x0000000125057892 */ /* 0x010fe4000f8ec0ff */
[----:B------:R-:W-:Y:S01]  /*00a0*/  ULOP3.LUT UR4, UR37, 0x1, URZ, 0x3c, !UPT ;  /* 0x0000000125047892 */ /* 0x000fe2000f8e3cff */
[----:B--2---:R-:W-:-:S05]  /*00b0*/  SHF.R.U32.HI R110, RZ, 0x5, R117 ;  /* 0x00000005ff6e7819 */ /* 0x004fca0000011675 */
[----:B------:R-:W2:Y:S02]  /*00c0*/  SHFL.IDX PT, R0, R110, RZ, 0x1f ;  /* 0x00001fff6e007589 */ /* 0x000ea400000e0000 */
[----:B--2---:R-:W-:Y:S01]  /*00d0*/  R2UR UR10, R0 ;  /* 0x00000000000a72ca */ /* 0x004fe200000e0000 */
[----:B-1----:R-:W-:-:S14]  /*00e0*/  BRA.U UP0, `(.L_x_0) ;  /* 0x00000001002c7547 */ /* 0x002fdc000b800000 */
[----:B------:R-:W1:Y:S02]  /*00f0*/  LDCU.64 UR8, c[0x0][0x888] ;  /* 0x00011100ff0877ac */ /* 0x000e640008000a00 */
[----:B-1----:R-:W-:-:S04]  /*0100*/  UISETP.NE.U32.AND UP0, UPT, UR8, URZ, UPT ;  /* 0x000000ff0800728c */ /* 0x002fc8000bf05070 */
[----:B------:R-:W-:-:S09]  /*0110*/  UISETP.NE.AND.EX UP0, UPT, UR9, URZ, UPT, UP0 ;  /* 0x000000ff0900728c */ /* 0x000fd2000bf05300 */
[----:B------:R-:W-:Y:S05]  /*0120*/  BRA.U !UP0, `(.L_x_1) ;  /* 0x0000000108107547 */ /* 0x000fea000b800000 */
[----:B------:R-:W1:Y:S02]  /*0130*/  LDC.64 R2, c[0x0][0x888] ;  /* 0x00022200ff027b82 */ /* 0x000e640000000a00 */
[----:B-1----:R1:W5:Y:S01]  /*0140*/  LDG.E R49, desc[UR46][R2.64] ;  /* 0x0000002e02317981 */ /* 0x002362000c1e1900 */
[----:B------:R-:W-:Y:S01]  /*0150*/  HFMA2 R103, -RZ, RZ, 0, 5.9604644775390625e-08 ;  /* 0x00000001ff677431 */ /* 0x000fe200000001ff */
[----:B------:R-:W-:Y:S05]  /*0160*/  BRA `(.L_x_0) ;  /* 0x00000000000c7947 */ /* 0x000fea0003800000 */
.L_x_1:
[----:B------:R-:W1:Y:S01]  /*0170*/  LDCU UR8, c[0x0][0x880] ;  /* 0x00011000ff0877ac */ /* 0x000e620008000800 */
[----:B------:R-:W-:Y:S01]  /*0180*/  HFMA2 R103, -RZ, RZ, 0, 5.9604644775390625e-08 ;  /* 0x00000001ff677431 */ /* 0x000fe200000001ff */
[----:B-1----:R-:W-:-:S07]  /*0190*/  MOV R49, UR8 ;  /* 0x0000000800317c02 */ /* 0x002fce0008000f00 */
.L_x_0:
[----:B------:R-:W2:Y:S02]  /*01a0*/  LDCU.64 UR8, c[0x0][0x8b0] ;  /* 0x00011600ff0877ac */ /* 0x000ea40008000a00 */
[----:B--2---:R-:W-:-:S04]  /*01b0*/  UISETP.NE.U32.AND UP0, UPT, UR8, URZ, UPT ;  /* 0x000000ff0800728c */ /* 0x004fc8000bf05070 */
[----:B------:R-:W-:-:S09]  /*01c0*/  UISETP.NE.AND.EX UP0, UPT, UR9, URZ, UPT, UP0 ;  /* 0x000000ff0900728c */ /* 0x000fd2000bf05300 */
[----:B------:R-:W-:Y:S05]  /*01d0*/  BRA.U UP0, `(.L_x_2) ;  /* 0x0000000100247547 */ /* 0x000fea000b800000 */
[----:B------:R-:W2:Y:S02]  /*01e0*/  LDCU.64 UR8, c[0x0][0x8a8] ;  /* 0x00011500ff0877ac */ /* 0x000ea40008000a00 */
[----:B--2---:R-:W-:-:S04]  /*01f0*/  UISETP.NE.U32.AND UP0, UPT, UR8, URZ, UPT ;  /* 0x000000ff0800728c */ /* 0x004fc8000bf05070 */
[----:B------:R-:W-:-:S09]  /*0200*/  UISETP.NE.AND.EX UP0, UPT, UR9, URZ, UPT, UP0 ;  /* 0x000000ff0900728c */ /* 0x000fd2000bf05300 */
[----:B------:R-:W-:Y:S05]  /*0210*/  BRA.U !UP0, `(.L_x_3) ;  /* 0x00000001080c7547 */ /* 0x000fea000b800000 */
[----:B------:R-:W2:Y:S02]  /*0220*/  LDC.64 R46, c[0x0][0x8a8] ;  /* 0x00022a00ff2e7b82 */ /* 0x000ea40000000a00 */
[----:B--2---:R2:W5:Y:S01]  /*0230*/  LDG.E R46, desc[UR46][R46.64] ;  /* 0x0000002e2e2e7981 */ /* 0x004562000c1e1900 */
[----:B------:R-:W-:Y:S05]  /*0240*/  BRA `(.L_x_2) ;  /* 0x0000000000087947 */ /* 0x000fea0003800000 */
.L_x_3:
[----:B------:R-:W2:Y:S02]  /*0250*/  LDCU UR8, c[0x0][0x8a0] ;  /* 0x00011400ff0877ac */ /* 0x000ea40008000800 */
[----:B--2---:R-:W-:Y:S02]  /*0260*/  MOV R46, UR8 ;  /* 0x00000008002e7c02 */ /* 0x004fe40008000f00 */
.L_x_2:
[----:B------:R-:W-:Y:S01]  /*0270*/  IMAD.U32 R0, RZ, RZ, UR10 ;  /* 0x0000000aff007e24 */ /* 0x000fe2000f8e00ff */
[----:B------:R-:W-:Y:S04]  /*0280*/  BSSY.RECONVERGENT B0, `(.L_x_4) ;  /* 0x000000c000007945 */ /* 0x000fe80003800200 */
[C---:B------:R-:W-:Y:S02]  /*0290*/  ISETP.NE.OR P2, PT, R0.reuse, 0x1, !P1 ;  /* 0x000000010000780c */ /* 0x040fe40004f45670 */
[----:B------:R-:W-:-:S11]  /*02a0*/  ISETP.NE.OR P0, PT, R0, 0x3, !P1 ;  /* 0x000000030000780c */ /* 0x000fd60004f05670 */
[----:B------:R-:W-:Y:S05]  /*02b0*/  @P2 BRA `(.L_x_5) ;  /* 0x0000000000202947 */ /* 0x000fea0003800000 */
[----:B------:R-:W3:Y:S02]  /*02c0*/  LDCU.64 UR8, c[0x0][0x348] ;  /* 0x00006900ff0877ac */ /* 0x000ee40008000a00 */
[----:B---3--:R-:W-:Y:S02]  /*02d0*/  UIADD3 UR12, UP1, UPT, UR8, 0x80, URZ ;  /* 0x00000080080c7890 */ /* 0x008fe4000ff3e0ff */
[----:B------:R-:W-:Y:S02]  /*02e0*/  UIADD3 UR8, UP0, UPT, UR8, 0x180, URZ ;  /* 0x0000018008087890 */ /* 0x000fe4000ff1e0ff */
[----:B------:R-:W-:Y:S02]  /*02f0*/  UIADD3.X UR13, UPT, UPT, URZ, UR9, URZ, UP1, !UPT ;  /* 0x00000009ff0d7290 */ /* 0x000fe40008ffe4ff */
[----:B------:R-:W-:-:S07]  /*0300*/  UIADD3.X UR9, UPT, UPT, URZ, UR9, URZ, UP0, !UPT ;  /* 0x00000009ff097290 */ /* 0x000fce00087fe4ff */
[----:B------:R3:W-:Y:S02]  /*0310*/  UTMACCTL.PF [UR12] ;  /* 0x000000000c0079b9 */ /* 0x0007e40008040000 */
[----:B------:R3:W-:Y:S02]  /*0320*/  UTMACCTL.PF [UR8] ;  /* 0x00000000080079b9 */ /* 0x0007e40008040000 */
[----:B---3--:R-:W-:Y:S01]  /*0330*/  NOP ;  /* 0x0000000000007918 */ /* 0x008fe20000000000 */
.L_x_5:
[----:B------:R-:W-:Y:S05]  /*0340*/  BSYNC.RECONVERGENT B0 ;  /* 0x0000000000007941 */ /* 0x000fea0003800200 */
.L_x_4:
[----:B------:R-:W-:Y:S04]  /*0350*/  BSSY.RECONVERGENT B0, `(.L_x_6) ;  /* 0x000000a000007945 */ /* 0x000fe80003800200 */
        /* <DEDUP_REMOVED lines=9> */
.L_x_7:
[----:B------:R-:W-:Y:S05]  /*03f0*/  BSYNC.RECONVERGENT B0 ;  /* 0x0000000000007941 */ /* 0x000fea0003800200 */
.L_x_6:
[----:B------:R-:W3:Y:S01]  /*0400*/  LDCU.64 UR8, c[0x0][0x888] ;  /* 0x00011100ff0877ac */ /* 0x000ee20008000a00 */
[----:B------:R-:W-:Y:S02]  /*0410*/  UISETP.EQ.U32.AND UP1, UPT, UR6, URZ, UPT ;  /* 0x000000ff0600728c */ /* 0x000fe4000bf22070 */
[----:B------:R-:W-:Y:S02]  /*0420*/  UPLOP3.LUT UP5, UPT, UPT, UPT, UPT, 0x80, 0x8 ;  /* 0x000000000008789c */ /* 0x000fe40003faf070 */
[----:B---3--:R-:W-:-:S04]  /*0430*/  UISETP.NE.U32.AND UP0, UPT, UR8, URZ, UPT ;  /* 0x000000ff0800728c */ /* 0x008fc8000bf05070 */
[----:B------:R-:W-:-:S04]  /*0440*/  UISETP.NE.AND.EX UP0, UPT, UR9, URZ, UPT, UP0 ;  /* 0x000000ff0900728c */ /* 0x000fc8000bf05300 */
[----:B------:R-:W-:-:S04]  /*0450*/  UISETP.EQ.OR.EX UP2, UPT, UR7, URZ, !UP0, UP1 ;  /* 0x000000ff0700728c */ /* 0x000fc8000c742710 */
[----:B------:R-:W-:-:S05]  /*0460*/  UP2UR UR50, UPR, URZ, 0x4 ;  /* 0x00000004ff327883 */ /* 0x000fca0008000000 */
[----:B------:R-:W-:Y:S07]  /*0470*/  BRA.U !UP2, `(.L_x_8) ;  /* 0x000000010a207547 */ /* 0x000fee000b800000 */
[----:B------:R-:W-:Y:S01]  /*0480*/  UISETP.NE.U32.AND UP2, UPT, UR6, URZ, UPT ;  /* 0x000000ff0600728c */ /* 0x000fe2000bf45070 */
[----:B-----5:R-:W-:Y:S01]  /*0490*/  FSETP.NEU.AND P0, PT, R49, RZ, PT ;  /* 0x000000ff3100720b */ /* 0x020fe20003f0d000 */
[----:B------:R-:W-:Y:S02]  /*04a0*/  USEL UR6, URZ, 0xffffffff, UP0 ;  /* 0xffffffffff067887 */ /* 0x000fe40008000000 */
[----:B------:R-:W-:-:S10]  /*04b0*/  UISETP.NE.AND.EX UP2, UPT, UR7, URZ, UPT, UP2 ;  /* 0x000000ff0700728c */ /* 0x000fd4000bf45320 */
[----:B------:R-:W-:Y:S01]  /*04c0*/  VOTEU.ANY UP1, P0 ;  /* 0x0000000000ff7886 */ /* 0x000fe20000020100 */
[----:B------:R-:W-:-:S04]  /*04d0*/  @!UP2 USEL UR6, URZ, 0xffffffff, UP1 ;  /* 0xffffffffff06a887 */ /* 0x000fc80008800000 */
[----:B------:R-:W-:-:S04]  /*04e0*/  ULOP3.LUT UR6, UR6, 0x1, URZ, 0xc0, !UPT ;  /* 0x0000000106067892 */ /* 0x000fc8000f8ec0ff */
[----:B------:R-:W-:-:S11]  /*04f0*/  UISETP.NE.U32.AND UP5, UPT, UR6, 0x1, UPT ;  /* 0x000000010600788c */ /* 0x000fd6000bfa5070 */
.L_x_8:
[----:B------:R-:W3:Y:S01]  /*0500*/  SHFL.IDX PT, R0, R110, RZ, 0x1f ;  /* 0x00001fff6e007589 */ /* 0x000ee200000e0000 */
[----:B------:R-:W-:-:S04]  /*0510*/  UISETP.NE.AND UP1, UPT, UR10, 0x2, UPT ;  /* 0x000000020a00788c */ /* 0x000fc8000bf25270 */
[----:B------:R-:W-:Y:S02]  /*0520*/  UISETP.EQ.AND UP2, UPT, UR5, URZ, !UP1 ;  /* 0x000000ff0500728c */ /* 0x000fe4000cf42270 */
[----:B------:R-:W-:-:S04]  /*0530*/  USEL UR6, URZ, 0x1, UP1 ;  /* 0x00000001ff067887 */ /* 0x000fc80008800000 */
[----:B------:R-:W-:Y:S02]  /*0540*/  PLOP3.LUT P5, PT, P1, PT, UP2, 0x80, 0x8 ;  /* 0x000000000008781c */ /* 0x000fe40000faf028 */
[----:B---3--:R-:W-:-:S13]  /*0550*/  ISETP.NE.AND P0, PT, R0, RZ, PT ;  /* 0x000000ff0000720c */ /* 0x008fda0003f05270 */
[----:B------:R-:W-:Y:S05]  /*0560*/  @P0 BRA `(.L_x_9) ;  /* 0x00000000004c0947 */ /* 0x000fea0003800000 */
[----:B------:R-:W-:Y:S01]  /*0570*/  UMOV UR8, 0x400 ;  /* 0x0000040000087882 */ /* 0x000fe20000000000 */
[----:B------:R-:W-:Y:S01]  /*0580*/  UMOV UR7, 0x1 ;  /* 0x0000000100077882 */ /* 0x000fe20000000000 */
[----:B------:R-:W-:Y:S02]  /*0590*/  ULEA UR8, UR37, UR8, 0x18 ;  /* 0x0000000825087291 */ /* 0x000fe4000f8ec0ff */
[----:B------:R-:W-:-:S04]  /*05a0*/  UIADD3 UR12, UPT, UPT, -UR7, 0x100000, URZ ;  /* 0x00100000070c7890 */ /* 0x000fc8000fffe1ff */
[----:B------:R-:W-:Y:S02]  /*05b0*/  USHF.L.U32 UR13, UR12, 0xb, URZ ;  /* 0x0000000b0c0d7899 */ /* 0x000fe400080006ff */
[----:B------:R-:W-:Y:S01]  /*05c0*/  USHF.L.U32 UR12, UR12, 0x1, URZ ;  /* 0x000000010c0c7899 */ /* 0x000fe200080006ff */
[----:B------:R-:W-:Y:S01]  /*05d0*/  ELECT P0, URZ, PT ;  /* 0x0000000000ff782f */ /* 0x000fe20003800000 */
[----:B------:R-:W3:Y:S10]  /*05e0*/  FENCE.VIEW.ASYNC.S ;  /* 0x00000000000073c6 */ /* 0x000ef40000000000 */
[----:B---3--:R3:W4:Y:S01]  /*05f0*/  SYNCS.EXCH.64 URZ, [UR8], UR12 ;  /* 0x0000000c08ff75b2 */ /* 0x0087220008000100 */
[----:B------:R3:W1:Y:S01]  /*0600*/  SYNCS.EXCH.64 URZ, [UR8+0x28], UR12 ;  /* 0x0000280c08ff75b2 */ /* 0x0006620008000100 */
        /* <DEDUP_REMOVED lines=8> */
[----:B------:R-:W-:Y:S01]  /*0690*/  NOP ;  /* 0x0000000000007918 */ /* 0x000fe20000000000 */
.L_x_9:
[----:B------:R-:W2:Y:S01]  /*06a0*/  SHFL.IDX PT, R0, R110, RZ, 0x1f ;  /* 0x00001fff6e007589 */ /* 0x000ea200000e0000 */
[----:B------:R-:W-:Y:S01]  /*06b0*/  NOP ;  /* 0x0000000000007918 */ /* 0x000fe20000000000 */
[----:B--2---:R-:W-:-:S13]  /*06c0*/  ISETP.NE.AND P0, PT, R0, 0x1, PT ;  /* 0x000000010000780c */ /* 0x004fda0003f05270 */
[----:B------:R-:W-:Y:S05]  /*06d0*/  @P0 BRA `(.L_x_10) ;  /* 0x0000000000540947 */ /* 0x000fea0003800000 */
[----:B------:R-:W-:Y:S01]  /*06e0*/  UMOV UR9, 0x400 ;  /* 0x0000040000097882 */ /* 0x000fe20000000000 */
[----:B---3--:R-:W-:Y:S01]  /*06f0*/  UMOV UR8, 0x20 ;  /* 0x0000002000087882 */ /* 0x008fe20000000000 */
[----:B------:R-:W-:Y:S01]  /*0700*/  UMOV UR7, 0x80 ;  /* 0x0000008000077882 */ /* 0x000fe20000000000 */
[----:B------:R-:W-:Y:S02]  /*0710*/  ULEA UR9, UR37, UR9, 0x18 ;  /* 0x0000000925097291 */ /* 0x000fe4000f8ec0ff */
[----:B------:R-:W-:-:S04]  /*0720*/  UIADD3 UR12, UPT, UPT, -UR8, 0x100000, URZ ;  /* 0x00100000080c7890 */ /* 0x000fc8000fffe1ff */
[----:B------:R-:W-:Y:S02]  /*0730*/  USHF.L.U32 UR13, UR12, 0xb, URZ ;  /* 0x0000000b0c0d7899 */ /* 0x000fe400080006ff */
[----:B------:R-:W-:Y:S02]  /*0740*/  USHF.L.U32 UR12, UR12, 0x1, URZ ;  /* 0x000000010c0c7899 */ /* 0x000fe400080006ff */
[----:B------:R-:W-:-:S04]  /*0750*/  UIADD3 UR14, UPT, UPT, -UR7, 0x100000, URZ ;  /* 0x00100000070e7890 */ /* 0x000fc8000fffe1ff */
[----:B------:R-:W-:Y:S02]  /*0760*/  USHF.L.U32 UR15, UR14, 0xb, URZ ;  /* 0x0000000b0e0f7899 */ /* 0x000fe400080006ff */
[----:B------:R-:W-:Y:S01]  /*0770*/  USHF.L.U32 UR14, UR14, 0x1, URZ ;  /* 0x000000010e0e7899 */ /* 0x000fe200080006ff */
[----:B------:R-:W-:Y:S01]  /*0780*/  ELECT P0, URZ, PT ;  /* 0x0000000000ff782f */ /* 0x000fe20003800000 */
[----:B------:R-:W2:Y:S02]  /*0790*/  FENCE.VIEW.ASYNC.S ;  /* 0x00000000000073c6 */ /* 0x000ea40000000000 */
[----:B--2---:R2:W3:Y:S08]  /*07a0*/  SYNCS.EXCH.64 URZ, [UR9+0x50], UR12 ;  /* 0x0000500c09ff75b2 */ /* 0x0044f00008000100 */
        /* <DEDUP_REMOVED lines=8> */
.L_x_10:
[----:B------:R-:W4:Y:S01]  /*0830*/  SHFL.IDX PT, R0, R110, RZ, 0x1f ;  /* 0x00001fff6e007589 */ /* 0x000f2200000e0000 */
[----:B------:R-:W-:Y:S01]  /*0840*/  NOP ;  /* 0x0000000000007918 */ /* 0x000fe20000000000 */
[----:B----4-:R-:W-:-:S13]  /*0850*/  ISETP.NE.AND P0, PT, R0, 0x3, PT ;  /* 0x000000030000780c */ /* 0x010fda0003f05270 */
[----:B------:R-:W-:Y:S05]  /*0860*/  @P0 BRA `(.L_x_11) ;  /* 0x00000000002c0947 */ /* 0x000fea0003800000 */
[----:B---3--:R-:W-:Y:S01]  /*0870*/  UMOV UR8, 0x400 ;  /* 0x0000040000087882 */ /* 0x008fe20000000000 */
[----:B------:R-:W-:Y:S01]  /*0880*/  UMOV UR7, 0x20 ;  /* 0x0000002000077882 */ /* 0x000fe20000000000 */
[----:B------:R-:W-:Y:S02]  /*0890*/  ULEA UR8, UR37, UR8, 0x18 ;  /* 0x0000000825087291 */ /* 0x000fe4000f8ec0ff */
[----:B--2---:R-:W-:-:S04]  /*08a0*/  UIADD3 UR12, UPT, UPT, -UR7, 0x100000, URZ ;  /* 0x00100000070c7890 */ /* 0x004fc8000fffe1ff */
[----:B------:R-:W-:Y:S02]  /*08b0*/  USHF.L.U32 UR13, UR12, 0xb, URZ ;  /* 0x0000000b0c0d7899 */ /* 0x000fe400080006ff */
[----:B------:R-:W-:Y:S01]  /*08c0*/  USHF.L.U32 UR12, UR12, 0x1, URZ ;  /* 0x000000010c0c7899 */ /* 0x000fe200080006ff */
[----:B------:R-:W-:Y:S01]  /*08d0*/  ELECT P0, URZ, PT ;  /* 0x0000000000ff782f */ /* 0x000fe20003800000 */
[----:B------:R-:W2:Y:S10]  /*08e0*/  FENCE.VIEW.ASYNC.S ;  /* 0x00000000000073c6 */ /* 0x000eb40000000000 */
[----:B--2---:R4:W2:Y:S01]  /*08f0*/  SYNCS.EXCH.64 URZ, [UR8+0x90], UR12 ;  /* 0x0000900c08ff75b2 */ /* 0x0048a20008000100 */
[----:B------:R4:W3:Y:S02]  /*0900*/  SYNCS.EXCH.64 URZ, [UR8+0x98], UR12 ;  /* 0x0000980c08ff75b2 */ /* 0x0008e40008000100 */
[----:B----4-:R-:W-:Y:S01]  /*0910*/  NOP ;  /* 0x0000000000007918 */ /* 0x010fe20000000000 */
.L_x_11:
[----:B------:R-:W4:Y:S01]  /*0920*/  SHFL.IDX PT, R0, R110, RZ, 0x1f ;  /* 0x00001fff6e007589 */ /* 0x000f2200000e0000 */
[----:B------:R-:W-:Y:S01]  /*0930*/  NOP ;  /* 0x0000000000007918 */ /* 0x000fe20000000000 */
[----:B----4-:R-:W-:-:S13]  /*0940*/  ISETP.NE.AND P0, PT, R0, 0x4, PT ;  /* 0x000000040000780c */ /* 0x010fda0003f05270 */
[----:B------:R-:W-:Y:S05]  /*0950*/  @P0 BRA `(.L_x_12) ;  /* 0x0000000000480947 */ /* 0x000fea0003800000 */
[----:B--2---:R-:W-:Y:S01]  /*0960*/  UMOV UR9, 0x1e0 ;  /* 0x000001e000097882 */ /* 0x004fe20000000000 */
[----:B---3--:R-:W-:Y:S01]  /*0970*/  UMOV UR8, 0x400 ;  /* 0x0000040000087882 */ /* 0x008fe20000000000 */
[----:B------:R-:W-:Y:S01]  /*0980*/  USEL UR9, UR9, 0x1a0, UP5 ;  /* 0x000001a009097887 */ /* 0x000fe2000a800000 */
        /* <DEDUP_REMOVED lines=10> */
[----:B--2---:R4:W2:Y:S08]  /*0a30*/  SYNCS.EXCH.64 URZ, [UR8+0xa0], UR12 ;  /* 0x0000a00c08ff75b2 */ /* 0x0048b00008000100 */
[----:B------:R4:W3:Y:S01]  /*0a40*/  SYNCS.EXCH.64 URZ, [UR8+0xb0], UR14 ;  /* 0x0000b00e08ff75b2 */ /* 0x0008e20008000100 */
[----:B------:R4:W1:Y:S01]  /*0a50*/  SYNCS.EXCH.64 URZ, [UR8+0xa8], UR12 ;  /* 0x0000a80c08ff75b2 */ /* 0x0008620008000100 */
[----:B------:R4:W1:Y:S02]  /*0a60*/  SYNCS.EXCH.64 URZ, [UR8+0xb8], UR14 ;  /* 0x0000b80e08ff75b2 */ /* 0x0008640008000100 */
[----:B----4-:R-:W-:Y:S01]  /*0a70*/  NOP ;  /* 0x0000000000007918 */ /* 0x010fe20000000000 */
.L_x_12:
[----:B------:R-:W4:Y:S01]  /*0a80*/  SHFL.IDX PT, R0, R110, RZ, 0x1f ;  /* 0x00001fff6e007589 */ /* 0x000f2200000e0000 */
[----:B------:R-:W-:Y:S01]  /*0a90*/  NOP ;  /* 0x0000000000007918 */ /* 0x000fe20000000000 */
[----:B----4-:R-:W-:-:S13]  /*0aa0*/  ISETP.NE.AND P0, PT, R0, 0x5, PT ;  /* 0x000000050000780c */ /* 0x010fda0003f05270 */
[----:B------:R-:W-:Y:S05]  /*0ab0*/  @P0 BRA `(.L_x_13) ;  /* 0x0000000000440947 */ /* 0x000fea0003800000 */
[----:B--2---:R-:W-:Y:S01]  /*0ac0*/  UMOV UR9, 0x400 ;  /* 0x0000040000097882 */ /* 0x004fe20000000000 */
        /* <DEDUP_REMOVED lines=16> */
.L_x_13:
[----:B------:R-:W4:Y:S01]  /*0bd0*/  SHFL.IDX PT, R0, R110, RZ, 0x1f ;  /* 0x00001fff6e007589 */ /* 0x000f2200000e0000 */
[----:B------:R-:W-:Y:S01]  /*0be0*/  ISETP.NE.OR P1, PT, RZ, UR10, !P1 ;  /* 0x0000000aff007c0c */ /* 0x000fe2000cf25670 */
        /* <DEDUP_REMOVED lines=12> */
[----:B------:R4:W3:Y:S01]  /*0cb0*/  SYNCS.EXCH.64 URZ, [UR8+0xf0], UR12 ;  /* 0x0000f00c08ff75b2 */ /* 0x0008e20008000100 */
[----:B------:R4:W1:Y:S01]  /*0cc0*/  SYNCS.EXCH.64 URZ, [UR8+0xe8], UR12 ;  /* 0x0000e80c08ff75b2 */ /* 0x0008620008000100 */
[----:B------:R4:W1:Y:S02]  /*0cd0*/  SYNCS.EXCH.64 URZ, [UR8+0xf8], UR12 ;  /* 0x0000f80c08ff75b2 */ /* 0x0008640008000100 */
[----:B----4-:R-:W-:Y:S01]  /*0ce0*/  NOP ;  /* 0x0000000000007918 */ /* 0x010fe20000000000 */
.L_x_14:
[----:B------:R-:W-:Y:S01]  /*0cf0*/  VOTEU.ALL UP1, P1 ;  /* 0x0000000000ff7886 */ /* 0x000fe20000820000 */
[----:B---3--:R-:W3:Y:S01]  /*0d00*/  LDCU UR8, c[0x0][0x36c] ;  /* 0x00006d80ff0877ac */ /* 0x008ee20008000800 */
[----:B------:R-:W-:Y:S01]  /*0d10*/  NOP ;  /* 0x0000000000007918 */ /* 0x000fe20000000000 */
[----:B------:R-:W-:Y:S01]  /*0d20*/  LOP3.LUT R10, R117, 0x1f, RZ, 0xc0, !PT ;  /* 0x0000001f750a7812 */ /* 0x000fe200078ec0ff */
[----:B--2---:R-:W-:Y:S01]  /*0d30*/  UMOV UR12, 0x20 ;  /* 0x00000020000c7882 */ /* 0x004fe20000000000 */
[----:B------:R-:W-:Y:S01]  /*0d40*/  @!UP1 UMOV UR7, 0x400 ;  /* 0x0000040000079882 */ /* 0x000fe20000000000 */
[----:B------:R-:W-:-:S04]  /*0d50*/  @!UP1 UIADD3 UR12, UPT, UPT, -UR12, 0x100000, URZ ;  /* 0x001000000c0c9890 */ /* 0x000fc8000fffe1ff */
[----:B------:R-:W-:Y:S02]  /*0d60*/  @!UP1 USHF.L.U32 UR13, UR12, 0xb, URZ ;  /* 0x0000000b0c0d9899 */ /* 0x000fe400080006ff */
[----:B------:R-:W-:Y:S02]  /*0d70*/  @!UP1 USHF.L.U32 UR12, UR12, 0x1, URZ ;  /* 0x000000010c0c9899 */ /* 0x000fe400080006ff */
[----:B------:R-:W-:Y:S01]  /*0d80*/  @!UP1 ULEA UR7, UR37, UR7, 0x18 ;  /* 0x0000000725079291 */ /* 0x000fe2000f8ec0ff */
[----:B------:R-:W-:Y:S01]  /*0d90*/  VOTEU.ALL UP1, P1 ;  /* 0x0000000000ff7886 */ /* 0x000fe20000820000 */
[----:B------:R-:W-:Y:S01]  /*0da0*/  UISETP.NE.AND UP4, UPT, UR10, URZ, UPT ;  /* 0x000000ff0a00728c */ /* 0x000fe2000bf85270 */
[----:B------:R-:W2:Y:S09]  /*0db0*/  FENCE.VIEW.ASYNC.S ;  /* 0x00000000000073c6 */ /* 0x000eb20000000000 */
[----:B--2---:R2:W4:Y:S01]  /*0dc0*/  @!UP1 SYNCS.EXCH.64 URZ, [UR7+0x100], UR12 ;  /* 0x0001000c07ff95b2 */ /* 0x0045220008000100 */
[----:B---3--:R-:W-:-:S09]  /*0dd0*/  UISETP.EQ.U32.AND UP1, UPT, UR8, 0x1, UPT ;  /* 0x000000010800788c */ /* 0x008fd2000bf22070 */
[----:B------:R-:W-:Y:S05]  /*0de0*/  BRA.U !UP1, `(.L_x_15) ;  /* 0x0000000109087547 */ /* 0x000fea000b800000 */
[----:B-1--4-:R-:W-:Y:S01]  /*0df0*/  UCGABAR_ARV ;  /* 0x00000000000079c7 */ /* 0x012fe20008000000 */
[----:B------:R-:W-:Y:S05]  /*0e00*/  BRA `(.L_x_16) ;  /* 0x0000000000047947 */ /* 0x000fea0003800000 */
.L_x_15:
[----:B-1--4-:R-:W-:Y:S01]  /*0e10*/  NOP ;  /* 0x0000000000007918 */ /* 0x012fe20000000000 */
.L_x_16:
[----:B------:R-:W1:Y:S01]  /*0e20*/  S2R R11, SR_CTAID.X ;  /* 0x00000000000b7919 */ /* 0x000e620000002500 */
[----:B------:R-:W-:-:S05]  /*0e30*/  CS2R.32 R104, SR_CgaSize ;  /* 0x0000000000687805 */ /* 0x000fca0000008a00 */
[----:B------:R-:W-:-:S05]  /*0e40*/  IMAD R104, R104, -0xa0, RZ ;  /* 0xffffff6068687824 */ /* 0x000fca00078e02ff */
[----:B------:R-:W-:-:S14]  /*0e50*/  R2UR UR8, R104 ;  /* 0x00000000680872ca */ /* 0x000fdc00000e0000 */
[----:B------:R-:W3:Y:S01]  /*0e60*/  LDCU UR8, c[0x0][UR8+0x2b0] ;  /* 0x00005600080877ac */ /* 0x000ee20008000800 */
[----:B------:R-:W-:-:S05]  /*0e70*/  CS2R.32 R0, SR_CgaSize ;  /* 0x0000000000007805 */ /* 0x000fca0000008a00 */
[----:B------:R-:W-:-:S06]  /*0e80*/  IMAD R0, R0, -0xa0, RZ ;  /* 0xffffff6000007824 */ /* 0x000fcc00078e02ff */
[----:B------:R-:W4:Y:S01]  /*0e90*/  LDC R0, c[0x0][R0+0x2a0] ;  /* 0x0000a80000007b82 */ /* 0x000f220000000800 */
[----:B------:R-:W-:Y:S01]  /*0ea0*/  PRMT R8, RZ, 0x7610, R8 ;  /* 0x00007610ff087816 */ /* 0x000fe20000000008 */
[----:B------:R-:W3:Y:S01]  /*0eb0*/  S2R R20, SR_CTAID.Y ;  /* 0x0000000000147919 */ /* 0x000ee20000002600 */
[----:B------:R-:W-:-:S05]  /*0ec0*/  CS2R.32 R104, SR_CgaSize ;  /* 0x0000000000687805 */ /* 0x000fca0000008a00 */
[----:B------:R-:W-:-:S05]  /*0ed0*/  IMAD R104, R104, -0xa0, RZ ;  /* 0xffffff6068687824 */ /* 0x000fca00078e02ff */
[----:B--2---:R-:W-:-:S14]  /*0ee0*/  R2UR UR7, R104 ;  /* 0x00000000680772ca */ /* 0x004fdc00000e0000 */
[----:B------:R-:W2:Y:S01]  /*0ef0*/  LDCU UR7, c[0x0][UR7+0x2b4] ;  /* 0x00005680070777ac */ /* 0x000ea20008000800 */
[----:B------:R-:W-:Y:S01]  /*0f00*/  UISETP.NE.AND UP2, UPT, UR10, 0x2, UPT ;  /* 0x000000020a00788c */ /* 0x000fe2000bf45270 */
[----:B------:R-:W3:Y:S01]  /*0f10*/  LDC R9, c[0x0][0xb24] ;  /* 0x0002c900ff097b82 */ /* 0x000ee20000000800 */
[----:B------:R-:W-:-:S05]  /*0f20*/  CS2R.32 R102, SR_CgaSize ;  /* 0x0000000000667805 */ /* 0x000fca0000008a00 */
[----:B------:R-:W-:-:S06]  /*0f30*/  IMAD R102, R102, -0xa0, RZ ;  /* 0xffffff6066667824 */ /* 0x000fcc00078e02ff */
[----:B------:R-:W4:Y:S08]  /*0f40*/  LDC R102, c[0x0][R102+0x2a4] ;  /* 0x0000a90066667b82 */ /* 0x000f300000000800 */
[----:B------:R-:W4:Y:S01]  /*0f50*/  LDC R40, c[0x0][0xb24] ;  /* 0x0002c900ff287b82 */ /* 0x000f220000000800 */
[----:B-1----:R-:W-:Y:S01]  /*0f60*/  I2FP.F32.U32 R4, R11 ;  /* 0x0000000b00047245 */ /* 0x002fe20000201000 */
[----:B------:R-:W-:-:S06]  /*0f70*/  IMAD.MOV.U32 R21, RZ, RZ, R11 ;  /* 0x000000ffff157224 */ /* 0x000fcc00078e000b */
[----:B------:R-:W1:Y:S01]  /*0f80*/  S2UR UR36, SR_CTAID.Z ;  /* 0x00000000002479c3 */ /* 0x000e620000002700 */
[----:B---3--:R-:W-:Y:S02]  /*0f90*/  ISETP.GE.AND P0, PT, R9, 0x1, PT ;  /* 0x000000010900780c */ /* 0x008fe40003f06270 */
[----:B------:R-:W-:Y:S01]  /*0fa0*/  I2FP.F32.U32 R2, R20 ;  /* 0x0000001400027245 */ /* 0x000fe20000201000 */
[----:B------:R-:W-:-:S04]  /*0fb0*/  FMUL R4, R4, UR8 ;  /* 0x0000000804047c20 */ /* 0x000fc80008400000 */
[----:B--2---:R-:W-:Y:S01]  /*0fc0*/  FMUL R2, R2, UR7 ;  /* 0x0000000702027c20 */ /* 0x004fe20008400000 */
[----:B------:R-:W2:Y:S01]  /*0fd0*/  F2I.U32.TRUNC.NTZ R104, R4 ;  /* 0x0000000400687305 */ /* 0x000ea2000020f000 */
[----:B------:R-:W3:Y:S07]  /*0fe0*/  LDCU UR7, c[0x0][0xb30] ;  /* 0x00016600ff0777ac */ /* 0x000eee0008000800 */
[----:B------:R-:W1:Y:S01]  /*0ff0*/  F2I.U32.TRUNC.NTZ R3, R2 ;  /* 0x0000000200037305 */ /* 0x000e62000020f000 */
[----:B--2---:R-:W-:-:S04]  /*1000*/  IMAD.MOV R104, RZ, RZ, -R104 ;  /* 0x000000ffff687224 */ /* 0x004fc800078e0a68 */
[----:B----4-:R-:W-:Y:S01]  /*1010*/  IMAD R104, R0, R104, R11 ;  /* 0x0000006800687224 */ /* 0x010fe200078e020b */
[----:B------:R-:W-:Y:S01]  /*1020*/  PRMT R0, RZ, 0x7610, R0 ;  /* 0x00007610ff007816 */ /* 0x000fe20000000000 */
[----:B---3--:R-:W-:Y:S01]  /*1030*/  UISETP.NE.AND UP3, UPT, UR7, 0x1, UPT ;  /* 0x000000010700788c */ /* 0x008fe2000bf65270 */
[----:B-1----:R-:W-:-:S05]  /*1040*/  IADD3 R3, PT, PT, -R3, RZ, RZ ;  /* 0x000000ff03037210 */ /* 0x002fca0007ffe1ff */
[----:B------:R-:W-:Y:S01]  /*1050*/  IMAD R102, R102, R3, R20 ;  /* 0x0000000366667224 */ /* 0x000fe200078e0214 */
[----:B------:R-:W-:Y:S06]  /*1060*/  BRA.U UP4, `(.L_x_17) ;  /* 0x0000000104247547 */ /* 0x000fec000b800000 */
[----:B------:R-:W-:Y:S01]  /*1070*/  ISETP.NE.AND P1, PT, R102, RZ, PT ;  /* 0x000000ff6600720c */ /* 0x000fe20003f25270 */
[----:B------:R-:W-:Y:S01]  /*1080*/  IMAD.MOV.U32 R0, RZ, RZ, 0x3 ;  /* 0x00000003ff007424 */ /* 0x000fe200078e00ff */
[C---:B------:R-:W-:Y:S02]  /*1090*/  LOP3.LUT R3, R104.reuse, 0xfffffffe, RZ, 0xc0, !PT ;  /* 0xfffffffe68037812 */ /* 0x040fe400078ec0ff */
[----:B------:R-:W-:Y:S02]  /*10a0*/  ISETP.LT.U32.OR P1, PT, R104, 0x2, !P1 ;  /* 0x000000026800780c */ /* 0x000fe40004f21470 */
[----:B------:R-:W-:Y:S02]  /*10b0*/  SHF.L.U32 R0, R0, R3, RZ ;  /* 0x0000000300007219 */ /* 0x000fe400000006ff */
[----:B------:R-:W-:Y:S02]  /*10c0*/  SEL R5, RZ, 0x1, !P1 ;  /* 0x00000001ff057807 */ /* 0x000fe40004800000 */
[----:B------:R-:W-:-:S05]  /*10d0*/  SEL R2, RZ, 0x2, !P1 ;  /* 0x00000002ff027807 */ /* 0x000fca0004800000 */
[----:B------:R-:W-:-:S05]  /*10e0*/  IMAD.IADD R2, R5, 0x1, R2 ;  /* 0x0000000105027824 */ /* 0x000fca00078e0202 */
[----:B------:R-:W-:Y:S02]  /*10f0*/  PRMT R8, R2, 0x7610, R8 ;  /* 0x0000761002087816 */ /* 0x000fe40000000008 */
.L_x_17:
[----:B------:R-:W-:Y:S05]  /*1100*/  @!P0 BRA `(.L_x_18) ;  /* 0x0000000000b88947 */ /* 0x000fea0003800000 */
[----:B------:R-:W1:Y:S01]  /*1110*/  LDC.64 R4, c[0x0][0xb18] ;  /* 0x0002c600ff047b82 */ /* 0x000e620000000a00 */
[----:B------:R-:W-:-:S07]  /*1120*/  ISETP.NE.AND P0, PT, R9, 0x1, PT ;  /* 0x000000010900780c */ /* 0x000fce0003f05270 */
[----:B------:R-:W2:Y:S08]  /*1130*/  LDC R14, c[0x0][0xb0c] ;  /* 0x0002c300ff0e7b82 */ /* 0x000eb00000000800 */
[----:B------:R-:W3:Y:S08]  /*1140*/  LDC R13, c[0x0][0x370] ;  /* 0x0000dc00ff0d7b82 */ /* 0x000ef00000000800 */
[----:B------:R-:W4:Y:S01]  /*1150*/  LDC R16, c[0x0][0x374] ;  /* 0x0000dd00ff107b82 */ /* 0x000f220000000800 */
[----:B-1----:R-:W-:-:S07]  /*1160*/  ISETP.NE.AND P1, PT, R4, 0x1, PT ;  /* 0x000000010400780c */ /* 0x002fce0003f25270 */
[----:B------:R-:W3:Y:S01]  /*1170*/  LDC.64 R6, c[0x0][0xb10] ;  /* 0x0002c400ff067b82 */ /* 0x000ee20000000a00 */
[----:B--2---:R-:W-:-:S07]  /*1180*/  ISETP.NE.AND P2, PT, R14, 0x1, PT ;  /* 0x000000010e00780c */ /* 0x004fce0003f45270 */
[----:B------:R-:W1:Y:S08]  /*1190*/  LDC R12, c[0x0][0xb20] ;  /* 0x0002c800ff0c7b82 */ /* 0x000e700000000800 */
[----:B------:R-:W2:Y:S01]  /*11a0*/  LDC.64 R2, c[0x0][0xb28] ;  /* 0x0002ca00ff027b82 */ /* 0x000ea20000000a00 */
[----:B----4-:R-:W-:-:S04]  /*11b0*/  IMAD.HI.U32 R15, R16, R5, RZ ;  /* 0x00000005100f7227 */ /* 0x010fc800078e00ff */
[----:B------:R-:W-:-:S04]  /*11c0*/  IMAD.HI.U32 R5, R20, R5, RZ ;  /* 0x0000000514057227 */ /* 0x000fc800078e00ff */
[----:B---3--:R-:W-:-:S04]  /*11d0*/  IMAD.HI.U32 R18, R13, R6, RZ ;  /* 0x000000060d127227 */ /* 0x008fc800078e00ff */
[C---:B------:R-:W-:Y:S01]  /*11e0*/  IMAD.HI.U32 R22, R11.reuse, R6, RZ ;  /* 0x000000060b167227 */ /* 0x040fe200078e00ff */
[-C--:B------:R-:W-:Y:S02]  /*11f0*/  @P2 SHF.R.U32.HI R13, RZ, R7.reuse, R18 ;  /* 0x00000007ff0d2219 */ /* 0x080fe40000011612 */
[-C--:B-1----:R-:W-:Y:S02]  /*1200*/  @P1 SHF.R.U32.HI R16, RZ, R12.reuse, R15 ;  /* 0x0000000cff101219 */ /* 0x082fe4000001160f */
[----:B------:R-:W-:Y:S02]  /*1210*/  SHF.R.U32.HI R5, RZ, R12, R5 ;  /* 0x0000000cff057219 */ /* 0x000fe40000011605 */
[----:B------:R-:W-:Y:S02]  /*1220*/  SHF.R.U32.HI R22, RZ, R7, R22 ;  /* 0x00000007ff167219 */ /* 0x000fe40000011616 */
[----:B------:R-:W-:Y:S01]  /*1230*/  SEL R5, R20, R5, !P1 ;  /* 0x0000000514057207 */ /* 0x000fe20004800000 */
[----:B--2---:R-:W-:Y:S01]  /*1240*/  IMAD.HI.U32 R18, R16, R2, RZ ;  /* 0x0000000210127227 */ /* 0x004fe200078e00ff */
[----:B------:R-:W-:-:S02]  /*1250*/  SEL R21, R11, R22, !P2 ;  /* 0x000000160b157207 */ /* 0x000fc40005000000 */
[----:B------:R-:W-:Y:S01]  /*1260*/  IADD3 R7, PT, PT, -R5, RZ, RZ ;  /* 0x000000ff05077210 */ /* 0x000fe20007ffe1ff */
[----:B------:R-:W-:Y:S01]  /*1270*/  IMAD.HI.U32 R6, R13, R2, RZ ;  /* 0x000000020d067227 */ /* 0x000fe200078e00ff */
[----:B------:R-:W-:-:S03]  /*1280*/  @P0 SHF.R.U32.HI R16, RZ, R3, R18 ;  /* 0x00000003ff100219 */ /* 0x000fc60000011612 */
[----:B------:R-:W-:Y:S01]  /*1290*/  IMAD R7, R4, R7, R20 ;  /* 0x0000000704077224 */ /* 0x000fe200078e0214 */
[----:B------:R-:W-:Y:S01]  /*12a0*/  @P0 SHF.R.U32.HI R13, RZ, R3, R6 ;  /* 0x00000003ff0d0219 */ /* 0x000fe20000011606 */
[----:B------:R-:W-:-:S04]  /*12b0*/  IMAD R16, R16, R9, RZ ;  /* 0x0000000910107224 */ /* 0x000fc800078e02ff */
[----:B------:R-:W-:Y:S01]  /*12c0*/  IMAD R6, R13, R9, RZ ;  /* 0x000000090d067224 */ /* 0x000fe200078e02ff */
[----:B------:R-:W-:-:S04]  /*12d0*/  ISETP.GE.AND P1, PT, R5, R16, PT ;  /* 0x000000100500720c */ /* 0x000fc80003f26270 */
[----:B------:R-:W-:Y:S01]  /*12e0*/  ISETP.GE.OR P1, PT, R21, R6, P1 ;  /* 0x000000061500720c */ /* 0x000fe20000f26670 */
[----:B------:R-:W-:-:S05]  /*12f0*/  IMAD.HI.U32 R6, R5, R2, RZ ;  /* 0x0000000205067227 */ /* 0x000fca00078e00ff */
[----:B------:R-:W-:-:S04]  /*1300*/  SHF.R.U32.HI R6, RZ, R3, R6 ;  /* 0x00000003ff067219 */ /* 0x000fc80000011606 */
[----:B------:R-:W-:-:S03]  /*1310*/  SEL R6, R5, R6, !P0 ;  /* 0x0000000605067207 */ /* 0x000fc60004000000 */
[----:B------:R-:W-:Y:S01]  /*1320*/  @!P1 IMAD.HI.U32 R12, R21, R2, RZ ;  /* 0x00000002150c9227 */ /* 0x000fe200078e00ff */
[----:B------:R-:W-:-:S04]  /*1330*/  IADD3 R2, PT, PT, -R6, RZ, RZ ;  /* 0x000000ff06027210 */ /* 0x000fc80007ffe1ff */
[----:B------:R-:W-:Y:S01]  /*1340*/  @!P1 SHF.R.U32.HI R12, RZ, R3, R12 ;  /* 0x00000003ff0c9219 */ /* 0x000fe2000001160c */
[----:B------:R-:W-:-:S03]  /*1350*/  IMAD R2, R9, R2, R5 ;  /* 0x0000000209027224 */ /* 0x000fc600078e0205 */
[----:B------:R-:W-:-:S05]  /*1360*/  @!P1 SEL R3, R21, R12, !P0 ;  /* 0x0000000c15039207 */ /* 0x000fca0004000000 */
[--C-:B------:R-:W-:Y:S02]  /*1370*/  @!P1 IMAD.IADD R6, R6, 0x1, -R3.reuse ;  /* 0x0000000106069824 */ /* 0x100fe400078e0a03 */
[----:B------:R-:W-:Y:S01]  /*1380*/  @!P1 IMAD R3, R2, R13, R3 ;  /* 0x0000000d02039224 */ /* 0x000fe200078e0203 */
[----:B------:R-:W-:Y:S01]  /*1390*/  IADD3 R2, PT, PT, -R21, RZ, RZ ;  /* 0x000000ff15027210 */ /* 0x000fe20007ffe1ff */
[----:B------:R-:W-:Y:S02]  /*13a0*/  @!P1 IMAD R5, R6, R9, R21 ;  /* 0x0000000906059224 */ /* 0x000fe400078e0215 */
[----:B------:R-:W-:Y:S02]  /*13b0*/  @!P1 IMAD.MOV.U32 R21, RZ, RZ, R3 ;  /* 0x000000ffff159224 */ /* 0x000fe400078e0003 */
[----:B------:R-:W-:Y:S02]  /*13c0*/  IMAD R2, R14, R2, R11 ;  /* 0x000000020e027224 */ /* 0x000fe400078e020b */
[----:B------:R-:W-:-:S02]  /*13d0*/  IMAD R20, R5, R4, R7 ;  /* 0x0000000405147224 */ /* 0x000fc400078e0207 */
[----:B------:R-:W-:Y:S02]  /*13e0*/  IMAD R21, R21, R14, R2 ;  /* 0x0000000e15157224 */ /* 0x000fe400078e0202 */
.L_x_18:
[----:B------:R-:W-:Y:S05]  /*13f0*/  BRA.U UP3, `(.L_x_19) ;  /* 0x0000000103407547 */ /* 0x000fea000b800000 */
[----:B------:R-:W1:Y:S08]  /*1400*/  LDC.64 R4, c[0x0][0xb10] ;  /* 0x0002c400ff047b82 */ /* 0x000e700000000a00 */
[----:B------:R-:W2:Y:S08]  /*1410*/  LDC.64 R2, c[0x0][0xb18] ;  /* 0x0002c600ff027b82 */ /* 0x000eb00000000a00 */
[----:B------:R-:W3:Y:S08]  /*1420*/  LDC R6, c[0x0][0xb20] ;  /* 0x0002c800ff067b82 */ /* 0x000ef00000000800 */
[----:B------:R-:W4:Y:S01]  /*1430*/  LDC R12, c[0x0][0xb0c] ;  /* 0x0002c300ff0c7b82 */ /* 0x000f220000000800 */
[----:B-1----:R-:W-:-:S05]  /*1440*/  IMAD.HI.U32 R4, R21, R4, RZ ;  /* 0x0000000415047227 */ /* 0x002fca00078e00ff */
[----:B------:R-:W-:Y:S01]  /*1450*/  SHF.R.U32.HI R4, RZ, R5, R4 ;  /* 0x00000005ff047219 */ /* 0x000fe20000011604 */
[----:B--2---:R-:W-:Y:S01]  /*1460*/  IMAD.HI.U32 R3, R20, R3, RZ ;  /* 0x0000000314037227 */ /* 0x004fe200078e00ff */
[----:B------:R-:W-:-:S04]  /*1470*/  ISETP.NE.AND P0, PT, R2, 0x1, PT ;  /* 0x000000010200780c */ /* 0x000fc80003f05270 */
[----:B---3--:R-:W-:-:S04]  /*1480*/  SHF.R.U32.HI R3, RZ, R6, R3 ;  /* 0x00000006ff037219 */ /* 0x008fc80000011603 */
[----:B------:R-:W-:Y:S02]  /*1490*/  SEL R3, R20, R3, !P0 ;  /* 0x0000000314037207 */ /* 0x000fe40004000000 */
[----:B----4-:R-:W-:-:S04]  /*14a0*/  ISETP.NE.AND P1, PT, R12, 0x1, PT ;  /* 0x000000010c00780c */ /* 0x010fc80003f25270 */
[----:B------:R-:W-:-:S05]  /*14b0*/  SEL R6, R21, R4, !P1 ;  /* 0x0000000415067207 */ /* 0x000fca0004800000 */
[----:B------:R-:W-:Y:S02]  /*14c0*/  IMAD.IADD R4, R3, 0x1, -R6 ;  /* 0x0000000103047824 */ /* 0x000fe400078e0a06 */
[----:B------:R-:W-:Y:S02]  /*14d0*/  IMAD.IADD R3, R6, 0x1, -R3 ;  /* 0x0000000106037824 */ /* 0x000fe400078e0a03 */
[----:B------:R-:W-:Y:S02]  /*14e0*/  IMAD R21, R4, R12, R21 ;  /* 0x0000000c04157224 */ /* 0x000fe400078e0215 */
[----:B------:R-:W-:Y:S02]  /*14f0*/  IMAD R20, R3, R2, R20 ;  /* 0x0000000203147224 */ /* 0x000fe400078e0214 */
.L_x_19:
[----:B------:R-:W-:Y:S05]  /*1500*/  BRA.U !UP1, `(.L_x_20) ;  /* 0x00000001090c7547 */ /* 0x000fea000b800000 */
[----:B------:R-:W-:Y:S01]  /*1510*/  UCGABAR_WAIT ;  /* 0x0000000000007dc7 */ /* 0x000fe20008000000 */
[----:B------:R-:W-:Y:S01]  /*1520*/  CCTL.IVALL ;  /* 0x00000000ff00798f */ /* 0x000fe20002000000 */
[----:B------:R-:W-:Y:S05]  /*1530*/  BRA `(.L_x_21) ;  /* 0x0000000000047947 */ /* 0x000fea0003800000 */
.L_x_20:
[----:B------:R-:W-:Y:S06]  /*1540*/  BAR.SYNC.DEFER_BLOCKING 0x0 ;  /* 0x0000000000007b1d */ /* 0x000fec0000010000 */
.L_x_21:
[----:B------:R-:W-:Y:S05]  /*1550*/  BRA.U UP2, `(.L_x_22) ;  /* 0x0000001102cc7547 */ /* 0x000fea000b800000 */
[----:B------:R-:W1:Y:S01]  /*1560*/  LDCU UR4, c[0x0][0x38c] ;  /* 0x00007180ff0477ac */ /* 0x000e620008000800 */
[----:B------:R-:W2:Y:S01]  /*1570*/  LDC R9, c[0x0][0x370] ;  /* 0x0000dc00ff097b82 */ /* 0x000ea20000000800 */
[----:B------:R-:W-:Y:S01]  /*1580*/  IMAD.SHL.U32 R16, R11, 0x80, RZ ;  /* 0x000000800b107824 */ /* 0x000fe200078e00ff */
[----:B------:R-:W-:Y:S01]  /*1590*/  PLOP3.LUT P1, PT, PT, PT, UP5, 0x80, 0x8 ;  /* 0x000000000008781c */ /* 0x000fe20003f2f058 */
[----:B------:R-:W-:Y:S01]  /*15a0*/  HFMA2 R12, -RZ, RZ, 0, 0 ;  /* 0x00000000ff0c7431 */ /* 0x000fe200000001ff */
[----:B------:R-:W-:Y:S01]  /*15b0*/  UISETP.NE.AND UP1, UPT, UR10, URZ, UPT ;  /* 0x000000ff0a00728c */ /* 0x000fe2000bf25270 */
[----:B------:R-:W-:Y:S01]  /*15c0*/  ISETP.NE.AND P4, PT, R10, RZ, P5 ;  /* 0x000000ff0a00720c */ /* 0x000fe20002f85270 */
[----:B------:R-:W-:Y:S01]  /*15d0*/  IMAD.MOV.U32 R15, RZ, RZ, 0x1 ;  /* 0x00000001ff0f7424 */ /* 0x000fe200078e00ff */
[----:B------:R-:W-:Y:S01]  /*15e0*/  PLOP3.LUT P1, PT, P1, PT, PT, 0x8, 0x80 ;  /* 0x000000000080781c */ /* 0x000fe20000f2e170 */
[----:B------:R-:W3:Y:S01]  /*15f0*/  LDC R0, c[0x0][0x374] ;  /* 0x0000dd00ff007b82 */ /* 0x000ee20000000800 */
[----:B------:R-:W-:Y:S01]  /*1600*/  IMAD.MOV.U32 R14, RZ, RZ, RZ ;  /* 0x000000ffff0e7224 */ /* 0x000fe200078e00ff */
[----:B------:R-:W-:Y:S01]  /*1610*/  MOV R8, 0x1 ;  /* 0x0000000100087802 */ /* 0x000fe20000000f00 */
[----:B------:R-:W-:Y:S01]  /*1620*/  IMAD.MOV.U32 R10, RZ, RZ, RZ ;  /* 0x000000ffff0a7224 */ /* 0x000fe200078e00ff */
[----:B------:R-:W-:Y:S01]  /*1630*/  LOP3.LUT R16, R16, 0x80, RZ, 0xc0, !PT ;  /* 0x0000008010107812 */ /* 0x000fe200078ec0ff */
[----:B------:R-:W4:Y:S01]  /*1640*/  LDCU.64 UR14, c[0x0][0x348] ;  /* 0x00006900ff0e77ac */ /* 0x000f220008000a00 */
[----:B-1----:R-:W-:-:S02]  /*1650*/  UIADD3 UR5, UPT, UPT, UR4, 0x1f, URZ ;  /* 0x0000001f04057890 */ /* 0x002fc4000fffe0ff */
[----:B------:R-:W-:Y:S02]  /*1660*/  USEL UR22, UR6, 0x2, UP1 ;  /* 0x0000000206167887 */ /* 0x000fe40008800000 */
[----:B------:R-:W-:Y:S01]  /*1670*/  USHF.R.S32.HI UR7, URZ, 0x1f, UR5 ;  /* 0x0000001fff077899 */ /* 0x000fe20008011405 */
[----:B------:R-:W-:-:S03]  /*1680*/  UMOV UR23, URZ ;  /* 0x000000ff00177c82 */ /* 0x000fc60008000000 */
[----:B------:R-:W-:Y:S02]  /*1690*/  ULEA.HI UR7, UR7, UR5, URZ, 0x5 ;  /* 0x0000000507077291 */ /* 0x000fe4000f8f28ff */
[----:B------:R-:W-:Y:S02]  /*16a0*/  UIADD3 UR5, UPT, UPT, UR4, -0x1, URZ ;  /* 0xffffffff04057890 */ /* 0x000fe4000fffe0ff */
[----:B------:R-:W-:Y:S02]  /*16b0*/  USHF.R.S32.HI UR7, URZ, 0x5, UR7 ;  /* 0x00000005ff077899 */ /* 0x000fe40008011407 */
[----:B------:R-:W-:Y:S02]  /*16c0*/  UISETP.GE.U32.AND UP2, UPT, UR5, -0x3f, UPT ;  /* 0xffffffc10500788c */ /* 0x000fe4000bf46070 */
[----:B------:R-:W-:Y:S02]  /*16d0*/  UISETP.LT.U32.AND UP0, UPT, UR7, 0x5, UPT ;  /* 0x000000050700788c */ /* 0x000fe4000bf01070 */
[----:B------:R-:W-:-:S02]  /*16e0*/  UIADD3 UR4, UPT, UPT, UR4, 0x3e, URZ ;  /* 0x0000003e04047890 */ /* 0x000fc4000fffe0ff */
[----:B------:R-:W-:-:S04]  /*16f0*/  USEL UR5, UR7, 0x5, UP0 ;  /* 0x0000000507057887 */ /* 0x000fc80008000000 */
[----:B------:R-:W-:Y:S02]  /*1700*/  UIADD3 UR21, UPT, UPT, UR5, -0x1, URZ ;  /* 0xffffffff05157890 */ /* 0x000fe4000fffe0ff */
[----:B------:R-:W-:Y:S02]  /*1710*/  @UP2 UIADD3 UR21, UPT, UPT, UR5, URZ, URZ ;  /* 0x000000ff05152290 */ /* 0x000fe4000fffe0ff */
[----:B------:R-:W-:Y:S02]  /*1720*/  UIADD3 UR24, UPT, UPT, UR7, -UR5, URZ ;  /* 0x8000000507187290 */ /* 0x000fe4000fffe0ff */
[----:B------:R-:W-:Y:S02]  /*1730*/  UIADD3 UR13, UPT, UPT, UR21, 0x1, URZ ;  /* 0x00000001150d7890 */ /* 0x000fe4000fffe0ff */
[----:B--2-4-:R-:W-:-:S12]  /*1740*/  UIADD3 UR21, UPT, UPT, -UR21, URZ, URZ ;  /* 0x000000ff15157290 */ /* 0x014fd8000fffe1ff */
.L_x_42:
[----:B------:R-:W-:Y:S01]  /*1750*/  UISETP.NE.AND UP0, UPT, UR37, URZ, UPT ;  /* 0x000000ff2500728c */ /* 0x000fe2000bf05270 */
[----:B------:R-:W1:Y:S08]  /*1760*/  S2UR UR37, SR_CgaCtaId ;  /* 0x00000000002579c3 */ /* 0x000e700000008800 */
[----:B------:R-:W-:Y:S05]  /*1770*/  BRA.U UP0, `(.L_x_23) ;  /* 0x0000000100347547 */ /* 0x000fea000b800000 */
[----:B------:R-:W2:Y:S01]  /*1780*/  S2R R2, SR_CgaCtaId ;  /* 0x0000000000027919 */ /* 0x000ea20000008800 */
[----:B------:R-:W-:-:S04]  /*1790*/  MOV R3, 0x400 ;  /* 0x0000040000037802 */ /* 0x000fc80000000f00 */
[----:B--2---:R-:W-:Y:S02]  /*17a0*/  LEA R3, R2, R3, 0x18 ;  /* 0x0000000302037211 */ /* 0x004fe400078ec0ff */
[----:B------:R-:W-:-:S03]  /*17b0*/  SHF.L.U32 R2, R8, 0x1f, RZ ;  /* 0x0000001f08027819 */ /* 0x000fc600000006ff */
[----:B------:R-:W-:-:S04]  /*17c0*/  IMAD R3, R10, 0x8, R3 ;  /* 0x000000080a037824 */ /* 0x000fc800078e0203 */
[----:B------:R-:W2:Y:S02]  /*17d0*/  SYNCS.PHASECHK.TRANS64.TRYWAIT P0, [R3+URZ+0xf0], R2 ;  /* 0x0000f002030075a7 */ /* 0x000ea400080011ff */
[----:B--2---:R-:W-:Y:S05]  /*17e0*/  @!P0 BRA `(.L_x_24) ;  /* 0x000000c400048947 */ /* 0x004fea0003800000 */
.L_x_184:
[----:B------:R-:W-:Y:S01]  /*17f0*/  VIADD R10, R10, 0x1 ;  /* 0x000000010a0a7836 */ /* 0x000fe20000000000 */
[----:B------:R2:W-:Y:S04]  /*1800*/  SYNCS.ARRIVE.TRANS64.A1T0 RZ, [R3+URZ+0xe0], RZ ;  /* 0x0000e0ff03ff79a7 */ /* 0x0005e800081000ff */
[----:B------:R-:W-:-:S04]  /*1810*/  ISETP.NE.AND P0, PT, R10, 0x2, PT ;  /* 0x000000020a00780c */ /* 0x000fc80003f05270 */
[----:B------:R-:W-:Y:S02]  /*1820*/  SEL R10, R10, RZ, P0 ;  /* 0x000000ff0a0a7207 */ /* 0x000fe40000000000 */
[----:B--2---:R-:W-:-:S04]  /*1830*/  SEL R3, RZ, 0x1, P0 ;  /* 0x00000001ff037807 */ /* 0x004fc80000000000 */
[----:B------:R-:W-:-:S07]  /*1840*/  LOP3.LUT R8, R8, R3, RZ, 0x3c, !PT ;  /* 0x0000000308087212 */ /* 0x000fce00078e3cff */
.L_x_23:
[----:B------:R-:W-:Y:S01]  /*1850*/  UMOV UR6, 0x400 ;  /* 0x0000040000067882 */ /* 0x000fe20000000000 */
[----:B------:R-:W-:Y:S01]  /*1860*/  LEA.HI R3, R21, R21, RZ, 0x1 ;  /* 0x0000001515037211 */ /* 0x000fe200078f08ff */
[----:B-1----:R-:W-:Y:S01]  /*1870*/  ULEA UR6, UR37, UR6, 0x18 ;  /* 0x0000000625067291 */ /* 0x002fe2000f8ec0ff */
[----:B------:R-:W-:Y:S01]  /*1880*/  SHF.L.U32 R2, R15, 0x1f, RZ ;  /* 0x0000001f0f027819 */ /* 0x000fe200000006ff */
[----:B------:R-:W-:Y:S01]  /*1890*/  UISETP.GE.U32.AND UP0, UPT, UR4, 0x3f, UPT ;  /* 0x0000003f0400788c */ /* 0x000fe2000bf06070 */
[C---:B------:R-:W-:Y:S01]  /*18a0*/  R2UR UR9, R16.reuse ;  /* 0x00000000100972ca */ /* 0x040fe200000e0000 */
[----:B------:R-:W-:Y:S01]  /*18b0*/  ULEA UR8, UR23, UR6, 0x3 ;  /* 0x0000000617087291 */ /* 0x000fe2000f8e18ff */
[----:B------:R-:W-:Y:S01]  /*18c0*/  IMAD.SHL.U32 R3, R3, 0x80, RZ ;  /* 0x0000008003037824 */ /* 0x000fe200078e00ff */
[----:B------:R-:W-:Y:S01]  /*18d0*/  R2UR UR11, R16 ;  /* 0x00000000100b72ca */ /* 0x000fe200000e0000 */
[----:B------:R-:W-:-:S03]  /*18e0*/  UMOV UR25, URZ ;  /* 0x000000ff00197c82 */ /* 0x000fc60008000000 */
[----:B------:R-:W-:-:S03]  /*18f0*/  R2UR UR35, R3 ;  /* 0x00000000032372ca */ /* 0x000fc600000e0000 */
[----:B------:R1:W2:Y:S01]  /*1900*/  SYNCS.PHASECHK.TRANS64.TRYWAIT P0, [UR8+0x28], R2 ;  /* 0x00002802ff0075a7 */ /* 0x0002a20008001108 */
[----:B------:R-:W-:-:S09]  /*1910*/  R2UR UR8, R20 ;  /* 0x00000000140872ca */ /* 0x000fd200000e0000 */
[----:B------:R-:W-:-:S04]  /*1920*/  ULOP3.LUT UR35, UR9, 0xffffff00, UR35, 0xf8, !UPT ;  /* 0xffffff0009237892 */ /* 0x000fc8000f8ef823 */
[----:B------:R-:W-:Y:S01]  /*1930*/  ULEA UR11, UR8, UR11, 0x8 ;  /* 0x0000000b080b7291 */ /* 0x000fe2000f8e40ff */
[----:B------:R-:W-:Y:S11]  /*1940*/  BRA.U !UP0, `(.L_x_25) ;  /* 0x0000000108bc7547 */ /* 0x000ff6000b800000 */
[----:B------:R-:W-:Y:S01]  /*1950*/  UMOV UR16, UR21 ;  /* 0x0000001500107c82 */ /* 0x000fe20008000000 */
[----:B------:R-:W-:Y:S01]  /*1960*/  UMOV UR17, UR23 ;  /* 0x0000001700117c82 */ /* 0x000fe20008000000 */
[----:B------:R-:W-:-:S05]  /*1970*/  UMOV UR34, URZ ;  /* 0x000000ff00227c82 */ /* 0x000fca0008000000 */
.L_x_31:
[----:B------:R-:W-:Y:S01]  /*1980*/  ULEA UR33, UR17, UR6, 0x3 ;  /* 0x0000000611217291 */ /* 0x000fe2000f8e18ff */
[----:B------:R-:W-:Y:S01]  /*1990*/  @P5 MOV R3, 0x10000 ;  /* 0x0001000000035802 */ /* 0x000fe20000000f00 */
[----:B-12-4-:R-:W-:Y:S10]  /*19a0*/  @P0 BRA `(.L_x_26) ;  /* 0x00000000000c0947 */ /* 0x016ff40003800000 */
[----:B------:R-:W-:-:S04]  /*19b0*/  SHF.L.U32 R5, R15, 0x1f, RZ ;  /* 0x0000001f0f057819 */ /* 0x000fc800000006ff */
[----:B------:R-:W2:Y:S02]  /*19c0*/  SYNCS.PHASECHK.TRANS64.TRYWAIT P0, [UR33+0x28], R5 ;  /* 0x00002805ff0075a7 */ /* 0x000ea40008001121 */
[----:B--2---:R-:W-:Y:S05]  /*19d0*/  @!P0 BRA `(.L_x_27) ;  /* 0x000000c0009c8947 */ /* 0x004fea0003800000 */
.L_x_26:
[----:B------:R2:W-:Y:S01]  /*19e0*/  @P5 SYNCS.ARRIVE.TRANS64 RZ, [UR33], R3 ;  /* 0x00000003ffff59a7 */ /* 0x0005e20008000021 */
[----:B------:R-:W-:Y:S02]  /*19f0*/  ULOP3.LUT UR8, UR22, 0x2, URZ, 0xfc, !UPT ;  /* 0x0000000216087892 */ /* 0x000fe4000f8efcff */
[----:B------:R-:W-:Y:S02]  /*1a00*/  UIADD3 UR16, UPT, UPT, UR16, 0x1, URZ ;  /* 0x0000000110107890 */ /* 0x000fe4000fffe0ff */
[----:B------:R-:W-:Y:S02]  /*1a10*/  UISETP.NE.AND UP0, UPT, UR8, 0x2, UPT ;  /* 0x000000020800788c */ /* 0x000fe4000bf05270 */
[----:B------:R-:W-:-:S07]  /*1a20*/  UISETP.NE.AND UP2, UPT, UR16, 0x1, UPT ;  /* 0x000000011000788c */ /* 0x000fce000bf45270 */
[----:B------:R-:W-:Y:S05]  /*1a30*/  BRA.U UP0, `(.L_x_28) ;  /* 0x0000000100047547 */ /* 0x000fea000b800000 */
[----:B------:R-:W-:Y:S05]  /*1a40*/  BPT.TRAP 0x1 ;  /* 0x000000040000795c */ /* 0x000fea0000300000 */
.L_x_28:
[----:B------:R-:W-:Y:S04]  /*1a50*/  BSSY.RECONVERGENT B0, `(.L_x_29) ;  /* 0x0000003000007945 */ /* 0x000fe80003800200 */
[----:B------:R-:W-:Y:S05]  /*1a60*/  @!P4 BRA `(.L_x_30) ;  /* 0x000000000004c947 */ /* 0x000fea0003800000 */
[----:B------:R-:W-:Y:S05]  /*1a70*/  BPT.TRAP 0x1 ;  /* 0x000000040000795c */ /* 0x000fea0000300000 */
.L_x_30:
[----:B------:R-:W-:Y:S05]  /*1a80*/  BSYNC.RECONVERGENT B0 ;  /* 0x0000000000007941 */ /* 0x000fea0003800200 */
.L_x_29:
[----:B------:R-:W-:Y:S02]  /*1a90*/  UIADD3 UR23, UPT, UPT, UR17, 0x1, URZ ;  /* 0x0000000111177890 */ /* 0x000fe4000fffe0ff */
[----:B------:R-:W-:Y:S02]  /*1aa0*/  UIADD3 UR28, UP1, UPT, UR14, 0x80, URZ ;  /* 0x000000800e1c7890 */ /* 0x000fe4000ff3e0ff */
[----:B------:R-:W-:Y:S02]  /*1ab0*/  UISETP.NE.AND UP0, UPT, UR23, 0x5, UPT ;  /* 0x000000051700788c */ /* 0x000fe4000bf05270 */
[----:B------:R-:W-:Y:S02]  /*1ac0*/  ULOP3.LUT UR33, UR33, 0xfefffff8, URZ, 0xc0, !UPT ;  /* 0xfefffff821217892 */ /* 0x000fe4000f8ec0ff */
[----:B------:R-:W-:Y:S02]  /*1ad0*/  USEL UR9, URZ, 0x1, UP0 ;  /* 0x00000001ff097887 */ /* 0x000fe40008000000 */
[----:B------:R-:W-:-:S02]  /*1ae0*/  USEL UR23, UR23, URZ, UP0 ;  /* 0x000000ff17177287 */ /* 0x000fc40008000000 */
[----:B------:R-:W-:Y:S02]  /*1af0*/  UIADD3 UR26, UP0, UPT, UR14, 0x180, URZ ;  /* 0x000001800e1a7890 */ /* 0x000fe4000ff1e0ff */
[----:B------:R-:W-:Y:S01]  /*1b00*/  ULEA UR8, UR23, UR6, 0x3 ;  /* 0x0000000617087291 */ /* 0x000fe2000f8e18ff */
[----:B------:R-:W-:Y:S01]  /*1b10*/  LOP3.LUT R15, R15, UR9, RZ, 0x3c, !PT ;  /* 0x000000090f0f7c12 */ /* 0x000fe2000f8e3cff */
[----:B------:R-:W-:Y:S02]  /*1b20*/  UIADD3.X UR29, UPT, UPT, URZ, UR15, URZ, UP1, !UPT ;  /* 0x0000000fff1d7290 */ /* 0x000fe40008ffe4ff */
[----:B------:R-:W-:Y:S01]  /*1b30*/  UIADD3.X UR27, UPT, UPT, URZ, UR15, URZ, UP0, !UPT ;  /* 0x0000000fff1b7290 */ /* 0x000fe200087fe4ff */
[----:B-1----:R-:W-:Y:S01]  /*1b40*/  SHF.L.U32 R2, R15, 0x1f, RZ ;  /* 0x0000001f0f027819 */ /* 0x002fe200000006ff */
[----:B------:R-:W-:Y:S01]  /*1b50*/  UMOV UR18, 0x0 ;  /* 0x0000000000127882 */ /* 0x000fe20000000000 */
[----:B------:R-:W-:Y:S01]  /*1b60*/  UMOV UR19, 0x10000000 ;  /* 0x1000000000137882 */ /* 0x000fe20000000000 */
[----:B------:R-:W-:Y:S01]  /*1b70*/  UMOV UR10, UR34 ;  /* 0x00000022000a7c82 */ /* 0x000fe20008000000 */
[----:B------:R4:W1:Y:S01]  /*1b80*/  SYNCS.PHASECHK.TRANS64.TRYWAIT P0, [UR8+0x28], R2 ;  /* 0x00002802ff0075a7 */ /* 0x0008620008001108 */
[----:B------:R-:W-:Y:S01]  /*1b90*/  ULEA UR8, UR17, UR6, 0xe ;  /* 0x0000000611087291 */ /* 0x000fe2000f8e70ff */
[----:B------:R-:W-:Y:S01]  /*1ba0*/  UMOV UR12, UR36 ;  /* 0x00000024000c7c82 */ /* 0x000fe20008000000 */
[----:B------:R-:W-:-:S02]  /*1bb0*/  UMOV UR9, UR33 ;  /* 0x0000002100097c82 */ /* 0x000fc40008000000 */
[----:B------:R-:W-:Y:S02]  /*1bc0*/  UIADD3 UR32, UPT, UPT, UR8, 0x10800, URZ ;  /* 0x0001080008207890 */ /* 0x000fe4000fffe0ff */
[----:B------:R-:W-:Y:S01]  /*1bd0*/  UIADD3 UR8, UPT, UPT, UR8, 0x24800, URZ ;  /* 0x0002480008087890 */ /* 0x000fe2000fffe0ff */
[----:B------:R-:W-:Y:S01]  /*1be0*/  UMOV UR25, UR13 ;  /* 0x0000000d00197c82 */ /* 0x000fe20008000000 */
[----:B------:R-:W-:-:S05]  /*1bf0*/  UMOV UR17, UR23 ;  /* 0x0000001700117c82 */ /* 0x000fca0008000000 */
[----:B------:R2:W-:Y:S02]  /*1c00*/  UTMALDG.3D.2CTA [UR32], [UR28], desc[UR18] ;  /* 0x000012201c0075b4 */ /* 0x0005e40008211000 */
[----:B------:R4:W-:Y:S01]  /*1c10*/  UTMALDG.3D.2CTA [UR8], [UR26], desc[UR18] ;  /* 0x000012081a0075b4 */ /* 0x0009e20008211000 */
[----:B--2---:R-:W-:Y:S01]  /*1c20*/  UIADD3 UR34, UPT, UPT, UR34, 0x20, URZ ;  /* 0x0000002022227890 */ /* 0x004fe2000fffe0ff */
[----:B------:R-:W-:Y:S11]  /*1c30*/  BRA.U UP2, `(.L_x_31) ;  /* 0xfffffffd02507547 */ /* 0x000ff6000b83ffff */
.L_x_25:
[----:B----4-:R-:W-:Y:S01]  /*1c40*/  ULEA UR8, UR23, UR6, 0x3 ;  /* 0x0000000617087291 */ /* 0x010fe2000f8e18ff */
[----:B-1----:R-:W-:Y:S01]  /*1c50*/  SHF.L.U32 R2, R15, 0x1f, RZ ;  /* 0x0000001f0f027819 */ /* 0x002fe200000006ff */
[----:B------:R-:W-:Y:S01]  /*1c60*/  @!P1 SYNCS.ARRIVE.TRANS64.A1T0 RZ, [UR6+0x98], RZ ;  /* 0x000098ffffff99a7 */ /* 0x000fe20008100006 */
[----:B------:R-:W-:-:S06]  /*1c70*/  UISETP.GT.AND UP0, UPT, UR7, UR5, UPT ;  /* 0x000000050700728c */ /* 0x000fcc000bf04270 */
[----:B--2---:R1:W2:Y:S03]  /*1c80*/  SYNCS.PHASECHK.TRANS64.TRYWAIT P0, [UR8+0x28], R2 ;  /* 0x00002802ff0075a7 */ /* 0x0042a60008001108 */
[----:B------:R-:W-:Y:S05]  /*1c90*/  BRA.U !UP0, `(.L_x_32) ;  /* 0x0000000108bc7547 */ /* 0x000fea000b800000 */
[----:B------:R-:W-:Y:S01]  /*1ca0*/  UIADD3 UR26, UPT, UPT, UR24, UR25, URZ ;  /* 0x00000019181a7290 */ /* 0x000fe2000fffe0ff */
[----:B------:R-:W-:-:S11]  /*1cb0*/  UMOV UR27, UR23 ;  /* 0x00000017001b7c82 */ /* 0x000fd60008000000 */
.L_x_38:
[----:B------:R-:W-:Y:S01]  /*1cc0*/  ULEA UR17, UR27, UR6, 0x3 ;  /* 0x000000061b117291 */ /* 0x000fe2000f8e18ff */
[----:B--2---:R-:W-:Y:S01]  /*1cd0*/  @P5 MOV R3, 0x10000 ;  /* 0x0001000000035802 */ /* 0x004fe20000000f00 */
[----:B-12---:R-:W-:Y:S10]  /*1ce0*/  @P0 BRA `(.L_x_33) ;  /* 0x00000000000c0947 */ /* 0x006ff40003800000 */
[----:B------:R-:W-:-:S04]  /*1cf0*/  SHF.L.U32 R5, R15, 0x1f, RZ ;  /* 0x0000001f0f057819 */ /* 0x000fc800000006ff */
[----:B------:R-:W2:Y:S02]  /*1d00*/  SYNCS.PHASECHK.TRANS64.TRYWAIT P0, [UR17+0x28], R5 ;  /* 0x00002805ff0075a7 */ /* 0x000ea40008001111 */
[----:B--2---:R-:W-:Y:S05]  /*1d10*/  @!P0 BRA `(.L_x_34) ;  /* 0x000000bc00e48947 */ /* 0x004fea0003800000 */
.L_x_33:
[----:B------:R2:W-:Y:S01]  /*1d20*/  @P5 SYNCS.ARRIVE.TRANS64 RZ, [UR17], R3 ;  /* 0x00000003ffff59a7 */ /* 0x0005e20008000011 */
[----:B------:R-:W-:-:S04]  /*1d30*/  ULOP3.LUT UR8, UR22, 0x2, URZ, 0xfc, !UPT ;  /* 0x0000000216087892 */ /* 0x000fc8000f8efcff */
[----:B------:R-:W-:-:S09]  /*1d40*/  UISETP.NE.AND UP0, UPT, UR8, 0x2, UPT ;  /* 0x000000020800788c */ /* 0x000fd2000bf05270 */
[----:B------:R-:W-:Y:S05]  /*1d50*/  BRA.U UP0, `(.L_x_35) ;  /* 0x0000000100047547 */ /* 0x000fea000b800000 */
[----:B------:R-:W-:Y:S05]  /*1d60*/  BPT.TRAP 0x1 ;  /* 0x000000040000795c */ /* 0x000fea0000300000 */
.L_x_35:
[----:B------:R-:W-:Y:S04]  /*1d70*/  BSSY.RECONVERGENT B0, `(.L_x_36) ;  /* 0x0000003000007945 */ /* 0x000fe80003800200 */
[----:B------:R-:W-:Y:S05]  /*1d80*/  @!P4 BRA `(.L_x_37) ;  /* 0x000000000004c947 */ /* 0x000fea0003800000 */
[----:B------:R-:W-:Y:S05]  /*1d90*/  BPT.TRAP 0x1 ;  /* 0x000000040000795c */ /* 0x000fea0000300000 */
.L_x_37:
[----:B------:R-:W-:Y:S05]  /*1da0*/  BSYNC.RECONVERGENT B0 ;  /* 0x0000000000007941 */ /* 0x000fea0003800200 */
.L_x_36:
[----:B------:R-:W-:Y:S02]  /*1db0*/  UIADD3 UR23, UPT, UPT, UR27, 0x1, URZ ;  /* 0x000000011b177890 */ /* 0x000fe4000fffe0ff */
[----:B------:R-:W-:Y:S02]  /*1dc0*/  UIADD3 UR32, UP1, UPT, UR14, 0x80, URZ ;  /* 0x000000800e207890 */ /* 0x000fe4000ff3e0ff */
[----:B------:R-:W-:Y:S02]  /*1dd0*/  UISETP.NE.AND UP0, UPT, UR23, 0x5, UPT ;  /* 0x000000051700788c */ /* 0x000fe4000bf05270 */
[----:B------:R-:W-:Y:S02]  /*1de0*/  USHF.L.U32 UR18, UR25, 0x5, URZ ;  /* 0x0000000519127899 */ /* 0x000fe400080006ff */
[----:B------:R-:W-:Y:S02]  /*1df0*/  USEL UR9, URZ, 0x1, UP0 ;  /* 0x00000001ff097887 */ /* 0x000fe40008000000 */
[----:B------:R-:W-:-:S02]  /*1e00*/  USEL UR23, UR23, URZ, UP0 ;  /* 0x000000ff17177287 */ /* 0x000fc40008000000 */
[----:B------:R-:W-:Y:S02]  /*1e10*/  UIADD3 UR30, UP0, UPT, UR14, 0x180, URZ ;  /* 0x000001800e1e7890 */ /* 0x000fe4000ff1e0ff */
[----:B------:R-:W-:Y:S01]  /*1e20*/  ULEA UR8, UR23, UR6, 0x3 ;  /* 0x0000000617087291 */ /* 0x000fe2000f8e18ff */
[----:B------:R-:W-:Y:S01]  /*1e30*/  LOP3.LUT R15, R15, UR9, RZ, 0x3c, !PT ;  /* 0x000000090f0f7c12 */ /* 0x000fe2000f8e3cff */
[----:B------:R-:W-:Y:S02]  /*1e40*/  ULOP3.LUT UR17, UR17, 0xfefffff8, URZ, 0xc0, !UPT ;  /* 0xfefffff811117892 */ /* 0x000fe4000f8ec0ff */
[----:B------:R-:W-:Y:S01]  /*1e50*/  UIADD3.X UR33, UPT, UPT, URZ, UR15, URZ, UP1, !UPT ;  /* 0x0000000fff217290 */ /* 0x000fe20008ffe4ff */
[----:B-1----:R-:W-:Y:S01]  /*1e60*/  SHF.L.U32 R2, R15, 0x1f, RZ ;  /* 0x0000001f0f027819 */ /* 0x002fe200000006ff */
[----:B------:R-:W-:Y:S01]  /*1e70*/  UIADD3.X UR31, UPT, UPT, URZ, UR15, URZ, UP0, !UPT ;  /* 0x0000000fff1f7290 */ /* 0x000fe200087fe4ff */
[----:B------:R-:W-:Y:S02]  /*1e80*/  UMOV UR28, 0x0 ;  /* 0x00000000001c7882 */ /* 0x000fe40000000000 */
[----:B------:R4:W1:Y:S01]  /*1e90*/  SYNCS.PHASECHK.TRANS64.TRYWAIT P0, [UR8+0x28], R2 ;  /* 0x00002802ff0075a7 */ /* 0x0008620008001108 */
[----:B------:R-:W-:Y:S01]  /*1ea0*/  ULEA UR8, UR27, UR6, 0xe ;  /* 0x000000061b087291 */ /* 0x000fe2000f8e70ff */
[----:B------:R-:W-:Y:S01]  /*1eb0*/  UMOV UR29, 0x10000000 ;  /* 0x10000000001d7882 */ /* 0x000fe20000000000 */
[----:B------:R-:W-:-:S02]  /*1ec0*/  UMOV UR19, UR35 ;  /* 0x0000002300137c82 */ /* 0x000fc40008000000 */
[----:B------:R-:W-:Y:S02]  /*1ed0*/  UIADD3 UR16, UPT, UPT, UR8, 0x10800, URZ ;  /* 0x0001080008107890 */ /* 0x000fe4000fffe0ff */
[----:B------:R-:W-:Y:S01]  /*1ee0*/  UIADD3 UR8, UPT, UPT, UR8, 0x24800, URZ ;  /* 0x0002480008087890 */ /* 0x000fe2000fffe0ff */
[----:B------:R-:W-:Y:S01]  /*1ef0*/  UMOV UR20, UR36 ;  /* 0x0000002400147c82 */ /* 0x000fe20008000000 */
[----:B------:R-:W-:Y:S01]  /*1f00*/  UMOV UR12, UR36 ;  /* 0x00000024000c7c82 */ /* 0x000fe20008000000 */
[----:B------:R-:W-:Y:S01]  /*1f10*/  UMOV UR9, UR17 ;  /* 0x0000001100097c82 */ /* 0x000fe20008000000 */
[----:B------:R-:W-:Y:S01]  /*1f20*/  UMOV UR10, UR18 ;  /* 0x00000012000a7c82 */ /* 0x000fe20008000000 */
[----:B------:R-:W-:Y:S02]  /*1f30*/  UIADD3 UR25, UPT, UPT, UR25, 0x1, URZ ;  /* 0x0000000119197890 */ /* 0x000fe4000fffe0ff */
[----:B------:R4:W-:Y:S01]  /*1f40*/  UTMALDG.3D.2CTA [UR16], [UR32], desc[UR28] ;  /* 0x00001c10200075b4 */ /* 0x0009e20008211000 */
[----:B------:R-:W-:Y:S01]  /*1f50*/  UMOV UR27, UR23 ;  /* 0x00000017001b7c82 */ /* 0x000fe20008000000 */
[----:B------:R-:W-:Y:S01]  /*1f60*/  UISETP.NE.AND UP0, UPT, UR25, UR26, UPT ;  /* 0x0000001a1900728c */ /* 0x000fe2000bf05270 */
[----:B------:R4:W-:Y:S08]  /*1f70*/  UTMALDG.3D.2CTA [UR8], [UR30], desc[UR28] ;  /* 0x00001c081e0075b4 */ /* 0x0009f00008211000 */
[----:B----4-:R-:W-:Y:S05]  /*1f80*/  BRA.U UP0, `(.L_x_38) ;  /* 0xfffffffd004c7547 */ /* 0x010fea000b83ffff */
.L_x_32:
[----:B-1----:R-:W-:Y:S01]  /*1f90*/  LEA R2, R14, UR6, 0x3 ;  /* 0x000000060e027c11 */ /* 0x002fe2000f8e18ff */
[----:B------:R-:W-:Y:S01]  /*1fa0*/  NOP ;  /* 0x0000000000007918 */ /* 0x000fe20000000000 */
[----:B--2---:R-:W-:Y:S02]  /*1fb0*/  SHF.L.U32 R3, R12, 0x1f, RZ ;  /* 0x0000001f0c037819 */ /* 0x004fe400000006ff */
[----:B------:R-:W-:Y:S02]  /*1fc0*/  LEA R4, R14, UR6, 0x4 ;  /* 0x000000060e047c11 */ /* 0x000fe4000f8e20ff */
[----:B------:R-:W1:Y:S02]  /*1fd0*/  SYNCS.PHASECHK.TRANS64.TRYWAIT P0, [R2+URZ+0xa0], R3 ;  /* 0x0000a003020075a7 */ /* 0x000e6400080011ff */
[----:B-1----:R-:W-:Y:S05]  /*1fe0*/  @!P0 BRA `(.L_x_39) ;  /* 0x000000bc00488947 */ /* 0x002fea0003800000 */
.L_x_187:
[----:B------:R-:W2:Y:S01]  /*1ff0*/  LDS.128 R4, [R4+0x110] ;  /* 0x0001100004047984 */ /* 0x000ea20000000c00 */
[----:B------:R-:W-:Y:S01]  /*2000*/  ISETP.GE.AND P0, PT, R40, 0x1, PT ;  /* 0x000000012800780c */ /* 0x000fe20003f06270 */
[----:B-1----:R-:W-:Y:S01]  /*2010*/  VIADD R2, R2, 0xb0 ;  /* 0x000000b002027836 */ /* 0x002fe20000000000 */
[----:B------:R-:W-:Y:S01]  /*2020*/  @!PT LDS RZ, [RZ] ;  /* 0x00000000fffff984 */ /* 0x000fe20000000800 */
[----:B------:R-:W-:Y:S01]  /*2030*/  @!PT LDS RZ, [RZ] ;  /* 0x00000000fffff984 */ /* 0x000fe20000000800 */
[----:B------:R-:W-:Y:S01]  /*2040*/  @!PT LDS RZ, [RZ] ;  /* 0x00000000fffff984 */ /* 0x000fe20000000800 */
[----:B------:R-:W-:Y:S01]  /*2050*/  @!PT LDS RZ, [RZ] ;  /* 0x00000000fffff984 */ /* 0x000fe20000000800 */
[----:B------:R1:W-:Y:S06]  /*2060*/  MEMBAR.ALL.CTA ;  /* 0x0000000000007992 */ /* 0x0003ec0000008000 */
[----:B-1----:R-:W1:Y:S01]  /*2070*/  FENCE.VIEW.ASYNC.S ;  /* 0x00000000000073c6 */ /* 0x002e620000000000 */
[----:B------:R-:W-:-:S04]  /*2080*/  PRMT R2, RZ, 0x654, R2 ;  /* 0x00000654ff027816 */ /* 0x000fc80000000002 */
[----:B-1----:R1:W-:Y:S01]  /*2090*/  SYNCS.ARRIVE.TRANS64.RED.A1T0 RZ, [R2+URZ], RZ ;  /* 0x000000ff02ff79a7 */ /* 0x0023e200081004ff */
[----:B--2---:R-:W-:-:S13]  /*20a0*/  LOP3.LUT P2, RZ, R6, 0x1, RZ, 0xc0, !PT ;  /* 0x0000000106ff7812 */ /* 0x004fda000784c0ff */
[----:B------:R-:W-:Y:S01]  /*20b0*/  @P2 SHF.R.U32.HI R3, RZ, 0x10, R5 ;  /* 0x00000010ff032819 */ /* 0x000fe20000011605 */
[----:B------:R-:W-:Y:S01]  /*20c0*/  VOTEU.ANY UP0, P2 ;  /* 0x0000000000ff7886 */ /* 0x000fe20001000100 */
[----:B------:R-:W-:Y:S02]  /*20d0*/  @P2 MOV R13, R4 ;  /* 0x00000004000d2202 */ /* 0x000fe40000000f00 */
[----:B------:R-:W-:Y:S02]  /*20e0*/  @P2 R2UR.BROADCAST UR8, R3 ;  /* 0x00000000030822ca */ /* 0x000fe400008e0000 */
[----:B------:R-:W-:-:S11]  /*20f0*/  @P2 LOP3.LUT R11, R5, 0xffff, RZ, 0xc0, !PT ;  /* 0x0000ffff050b2812 */ /* 0x000fd600078ec0ff */
[----:B------:R-:W-:Y:S01]  /*2100*/  @UP0 UMOV UR36, UR8 ;  /* 0x0000000800240c82 */ /* 0x000fe20008000000 */
[----:B-1----:R-:W-:Y:S05]  /*2110*/  @!P0 BRA `(.L_x_40) ;  /* 0x0000000000b88947 */ /* 0x002fea0003800000 */
[----:B------:R-:W3:Y:S01]  /*2120*/  LDC.64 R4, c[0x0][0xb18] ;  /* 0x0002c600ff047b82 */ /* 0x000ee20000000a00 */
[----:B------:R-:W-:-:S07]  /*2130*/  ISETP.NE.AND P3, PT, R40, 0x1, PT ;  /* 0x000000012800780c */ /* 0x000fce0003f65270 */
[----:B------:R-:W1:Y:S08]  /*2140*/  LDC.64 R6, c[0x0][0xb10] ;  /* 0x0002c400ff067b82 */ /* 0x000e700000000a00 */
[----:B------:R-:W2:Y:S08]  /*2150*/  LDC R17, c[0x0][0xb20] ;  /* 0x0002c800ff117b82 */ /* 0x000eb00000000800 */
[----:B------:R-:W4:Y:S01]  /*2160*/  LDC R18, c[0x0][0xb0c] ;  /* 0x0002c300ff127b82 */ /* 0x000f220000000800 */
[----:B---3--:R-:W-:Y:S01]  /*2170*/  IMAD.HI.U32 R22, R0, R5, RZ ;  /* 0x0000000500167227 */ /* 0x008fe200078e00ff */
[----:B------:R-:W-:-:S06]  /*2180*/  ISETP.NE.AND P0, PT, R4, 0x1, PT ;  /* 0x000000010400780c */ /* 0x000fcc0003f05270 */
[----:B------:R-:W3:Y:S01]  /*2190*/  LDC.64 R2, c[0x0][0xb28] ;  /* 0x0002ca00ff027b82 */ /* 0x000ee20000000a00 */
[----:B-1----:R-:W-:-:S04]  /*21a0*/  IMAD.HI.U32 R20, R9, R6, RZ ;  /* 0x0000000609147227 */ /* 0x002fc800078e00ff */
[----:B------:R-:W-:Y:S01]  /*21b0*/  IMAD.HI.U32 R24, R13, R6, RZ ;  /* 0x000000060d187227 */ /* 0x000fe200078e00ff */
[----:B------:R-:W-:Y:S02]  /*21c0*/  SHF.R.U32.HI R20, RZ, R7, R20 ;  /* 0x00000007ff147219 */ /* 0x000fe40000011614 */
[----:B--2---:R-:W-:Y:S01]  /*21d0*/  SHF.R.U32.HI R19, RZ, R17, R22 ;  /* 0x00000011ff137219 */ /* 0x004fe20000011616 */
[----:B------:R-:W-:Y:S01]  /*21e0*/  IMAD.HI.U32 R22, R11, R5, RZ ;  /* 0x000000050b167227 */ /* 0x000fe200078e00ff */
[----:B------:R-:W-:Y:S02]  /*21f0*/  SHF.R.U32.HI R24, RZ, R7, R24 ;  /* 0x00000007ff187219 */ /* 0x000fe40000011618 */
[----:B------:R-:W-:Y:S02]  /*2200*/  SEL R19, R0, R19, !P0 ;  /* 0x0000001300137207 */ /* 0x000fe40004000000 */
[----:B------:R-:W-:Y:S02]  /*2210*/  SHF.R.U32.HI R22, RZ, R17, R22 ;  /* 0x00000011ff167219 */ /* 0x000fe40000011616 */
[----:B----4-:R-:W-:-:S02]  /*2220*/  ISETP.NE.AND P1, PT, R18, 0x1, PT ;  /* 0x000000011200780c */ /* 0x010fc40003f25270 */
[----:B------:R-:W-:Y:S02]  /*2230*/  SEL R5, R11, R22, !P0 ;  /* 0x000000160b057207 */ /* 0x000fe40004000000 */
[----:B------:R-:W-:Y:S02]  /*2240*/  SEL R21, R9, R20, !P1 ;  /* 0x0000001409157207 */ /* 0x000fe40004800000 */
[----:B------:R-:W-:Y:S01]  /*2250*/  SEL R7, R13, R24, !P1 ;  /* 0x000000180d077207 */ /* 0x000fe20004800000 */
[----:B---3--:R-:W-:Y:S01]  /*2260*/  IMAD.HI.U32 R20, R19, R2, RZ ;  /* 0x0000000213147227 */ /* 0x008fe200078e00ff */
[----:B------:R-:W-:-:S03]  /*2270*/  IADD3 R17, PT, PT, -R5, RZ, RZ ;  /* 0x000000ff05117210 */ /* 0x000fc60007ffe1ff */
        /* <DEDUP_REMOVED lines=11> */
[----:B------:R-:W-:-:S04]  /*2330*/  @!P0 IMAD.HI.U32 R20, R7, R2, RZ ;  /* 0x0000000207148227 */ /* 0x000fc800078e00ff */
[----:B------:R-:W-:Y:S01]  /*2340*/  IMAD.MOV R2, RZ, RZ, -R6 ;  /* 0x000000ffff027224 */ /* 0x000fe200078e0a06 */
[----:B------:R-:W-:-:S03]  /*2350*/  @!P0 SHF.R.U32.HI R20, RZ, R3, R20 ;  /* 0x00000003ff148219 */ /* 0x000fc60000011614 */
[----:B------:R-:W-:Y:S01]  /*2360*/  IMAD R2, R40, R2, R5 ;  /* 0x0000000228027224 */ /* 0x000fe200078e0205 */
        /* <DEDUP_REMOVED lines=9> */
.L_x_40:
[----:B------:R-:W1:Y:S02]  /*2400*/  LDCU UR8, c[0x0][0xb30] ;  /* 0x00016600ff0877ac */ /* 0x000e640008000800 */
[----:B-1----:R-:W-:-:S09]  /*2410*/  UISETP.NE.AND UP0, UPT, UR8, 0x1, UPT ;  /* 0x000000010800788c */ /* 0x002fd2000bf05270 */
[----:B------:R-:W-:Y:S05]  /*2420*/  BRA.U UP0, `(.L_x_41) ;  /* 0x0000000100407547 */ /* 0x000fea000b800000 */
[----:B------:R-:W1:Y:S08]  /*2430*/  LDC.64 R4, c[0x0][0xb10] ;  /* 0x0002c400ff047b82 */ /* 0x000e700000000a00 */
[----:B------:R-:W2:Y:S08]  /*2440*/  LDC.64 R2, c[0x0][0xb18] ;  /* 0x0002c600ff027b82 */ /* 0x000eb00000000a00 */
[----:B------:R-:W4:Y:S08]  /*2450*/  LDC R6, c[0x0][0xb20] ;  /* 0x0002c800ff067b82 */ /* 0x000f300000000800 */
[----:B------:R-:W3:Y:S01]  /*2460*/  LDC R18, c[0x0][0xb0c] ;  /* 0x0002c300ff127b82 */ /* 0x000ee20000000800 */
[----:B-1----:R-:W-:-:S05]  /*2470*/  IMAD.HI.U32 R4, R13, R4, RZ ;  /* 0x000000040d047227 */ /* 0x002fca00078e00ff */
[----:B------:R-:W-:Y:S01]  /*2480*/  SHF.R.U32.HI R4, RZ, R5, R4 ;  /* 0x00000005ff047219 */ /* 0x000fe20000011604 */
[----:B--2---:R-:W-:Y:S01]  /*2490*/  IMAD.HI.U32 R3, R11, R3, RZ ;  /* 0x000000030b037227 */ /* 0x004fe200078e00ff */
[----:B------:R-:W-:-:S04]  /*24a0*/  ISETP.NE.AND P0, PT, R2, 0x1, PT ;  /* 0x000000010200780c */ /* 0x000fc80003f05270 */
[----:B----4-:R-:W-:-:S04]  /*24b0*/  SHF.R.U32.HI R6, RZ, R6, R3 ;  /* 0x00000006ff067219 */ /* 0x010fc80000011603 */
[----:B------:R-:W-:Y:S02]  /*24c0*/  SEL R3, R11, R6, !P0 ;  /* 0x000000060b037207 */ /* 0x000fe40004000000 */
[----:B---3--:R-:W-:-:S04]  /*24d0*/  ISETP.NE.AND P1, PT, R18, 0x1, PT ;  /* 0x000000011200780c */ /* 0x008fc80003f25270 */
[----:B------:R-:W-:-:S05]  /*24e0*/  SEL R4, R13, R4, !P1 ;  /* 0x000000040d047207 */ /* 0x000fca0004800000 */
[----:B------:R-:W-:Y:S02]  /*24f0*/  IMAD.IADD R5, R3, 0x1, -R4 ;  /* 0x0000000103057824 */ /* 0x000fe400078e0a04 */
[----:B------:R-:W-:Y:S02]  /*2500*/  IMAD.IADD R3, R4, 0x1, -R3 ;  /* 0x0000000104037824 */ /* 0x000fe400078e0a03 */
[----:B------:R-:W-:Y:S02]  /*2510*/  IMAD R13, R5, R18, R13 ;  /* 0x00000012050d7224 */ /* 0x000fe400078e020d */
[----:B------:R-:W-:-:S07]  /*2520*/  IMAD R11, R3, R2, R11 ;  /* 0x00000002030b7224 */ /* 0x000fce00078e020b */
.L_x_41:
[----:B------:R-:W-:Y:S01]  /*2530*/  VIADD R14, R14, 0x1 ;  /* 0x000000010e0e7836 */ /* 0x000fe20000000000 */
[----:B------:R-:W-:Y:S01]  /*2540*/  PLOP3.LUT P1, PT, PT, PT, PT, 0x80, 0x8 ;  /* 0x000000000008781c */ /* 0x000fe20003f2f070 */
[----:B------:R-:W-:Y:S02]  /*2550*/  IMAD.IADD R21, R13, 0x1, R104 ;  /* 0x000000010d157824 */ /* 0x000fe400078e0268 */
[----:B------:R-:W-:Y:S01]  /*2560*/  IMAD.IADD R20, R11, 0x1, R102 ;  /* 0x000000010b147824 */ /* 0x000fe200078e0266 */
[----:B------:R-:W-:-:S04]  /*2570*/  ISETP.NE.AND P0, PT, R14, 0x2, PT ;  /* 0x000000020e00780c */ /* 0x000fc80003f05270 */
[----:B------:R-:W-:Y:S02]  /*2580*/  SEL R3, RZ, 0x1, P0 ;  /* 0x00000001ff037807 */ /* 0x000fe40000000000 */
[----:B------:R-:W-:Y:S02]  /*2590*/  SEL R14, R14, RZ, P0 ;  /* 0x000000ff0e0e7207 */ /* 0x000fe40000000000 */
[----:B------:R-:W-:Y:S01]  /*25a0*/  LOP3.LUT R12, R12, R3, RZ, 0x3c, !PT ;  /* 0x000000030c0c7212 */ /* 0x000fe200078e3cff */
[----:B------:R-:W-:Y:S06]  /*25b0*/  @P2 BRA `(.L_x_42) ;  /* 0xfffffff000642947 */ /* 0x000fec000383ffff */
[----:B------:R-:W-:Y:S01]  /*25c0*/  UIADD3 UR6, UPT, UPT, UR6, 0x28, URZ ;  /* 0x0000002806067890 */ /* 0x000fe2000fffe0ff */
[----:B------:R-:W-:-:S03]  /*25d0*/  SHF.L.U32 R3, R15, 0x1f, RZ ;  /* 0x0000001f0f037819 */ /* 0x000fc600000006ff */
[----:B------:R-:W-:-:S09]  /*25e0*/  ULEA UR4, UR23, UR6, 0x3 ;  /* 0x0000000617047291 */ /* 0x000fd2000f8e18ff */
[----:B------:R-:W1:Y:S02]  /*25f0*/  SYNCS.PHASECHK.TRANS64.TRYWAIT P0, [UR4], R3 ;  /* 0x00000003ff0075a7 */ /* 0x000e640008001104 */
[----:B-1----:R-:W-:Y:S05]  /*2600*/  @!P0 BRA `(.L_x_43) ;  /* 0x000000b400d48947 */ /* 0x002fea0003800000 */
.L_x_189:
[----:B------:R-:W-:-:S04]  /*2610*/  UIADD3 UR5, UPT, UPT, UR23, 0x1, URZ ;  /* 0x0000000117057890 */ /* 0x000fc8000fffe0ff */
[----:B------:R-:W-:-:S04]  /*2620*/  UISETP.NE.AND UP0, UPT, UR5, 0x5, UPT ;  /* 0x000000050500788c */ /* 0x000fc8000bf05270 */
[----:B------:R-:W-:Y:S02]  /*2630*/  USEL UR7, URZ, 0x1, UP0 ;  /* 0x00000001ff077887 */ /* 0x000fe40008000000 */
[----:B------:R-:W-:-:S04]  /*2640*/  USEL UR5, UR5, URZ, UP0 ;  /* 0x000000ff05057287 */ /* 0x000fc80008000000 */
[----:B------:R-:W-:Y:S01]  /*2650*/  ULEA UR4, UR5, UR6, 0x3 ;  /* 0x0000000605047291 */ /* 0x000fe2000f8e18ff */
[----:B------:R-:W-:-:S04]  /*2660*/  LOP3.LUT R2, R15, UR7, RZ, 0x3c, !PT ;  /* 0x000000070f027c12 */ /* 0x000fc8000f8e3cff */
[----:B-1----:R-:W-:-:S04]  /*2670*/  SHF.L.U32 R3, R2, 0x1f, RZ ;  /* 0x0000001f02037819 */ /* 0x002fc800000006ff */
[----:B------:R-:W1:Y:S02]  /*2680*/  SYNCS.PHASECHK.TRANS64.TRYWAIT P0, [UR4], R3 ;  /* 0x00000003ff0075a7 */ /* 0x000e640008001104 */
[----:B-1----:R-:W-:Y:S05]  /*2690*/  @!P0 BRA `(.L_x_44) ;  /* 0x000000b400c88947 */ /* 0x002fea0003800000 */
.L_x_191:
        /* <DEDUP_REMOVED lines=9> */
.L_x_193:
        /* <DEDUP_REMOVED lines=9> */
.L_x_195:
[----:B------:R-:W-:-:S04]  /*27c0*/  UIADD3 UR5, UPT, UPT, UR5, 0x1, URZ ;  /* 0x0000000105057890 */ /* 0x000fc8000fffe0ff */
[----:B------:R-:W-:-:S04]  /*27d0*/  UISETP.NE.AND UP0, UPT, UR5, 0x5, UPT ;  /* 0x000000050500788c */ /* 0x000fc8000bf05270 */
[----:B------:R-:W-:Y:S02]  /*27e0*/  USEL UR4, URZ, 0x1, UP0 ;  /* 0x00000001ff047887 */ /* 0x000fe40008000000 */
[----:B------:R-:W-:-:S04]  /*27f0*/  USEL UR5, UR5, URZ, UP0 ;  /* 0x000000ff05057287 */ /* 0x000fc80008000000 */
[----:B------:R-:W-:Y:S01]  /*2800*/  ULEA UR5, UR5, UR6, 0x3 ;  /* 0x0000000605057291 */ /* 0x000fe2000f8e18ff */
[----:B-1----:R-:W-:-:S04]  /*2810*/  LOP3.LUT R3, R2, UR4, RZ, 0x3c, !PT ;  /* 0x0000000402037c12 */ /* 0x002fc8000f8e3cff */
[----:B------:R-:W-:Y:S01]  /*2820*/  SHF.L.U32 R3, R3, 0x1f, RZ ;  /* 0x0000001f03037819 */ /* 0x000fe200000006ff */
[----:B---3--:R-:W-:-:S07]  /*2830*/  IMAD.U32 R0, RZ, RZ, UR5 ;  /* 0x00000005ff007e24 */ /* 0x008fce000f8e00ff */
.L_x_47:
[----:B-1----:R1:W2:Y:S02]  /*2840*/  SYNCS.PHASECHK.TRANS64.TRYWAIT P0, [R0+URZ], R3 ;  /* 0x00000003000075a7 */ /* 0x0022a400080011ff */
[----:B--2---:R-:W-:Y:S05]  /*2850*/  @!P0 NANOSLEEP.SYNCS 0x989680 ;  /* 0x009896800000895d */ /* 0x004fea0003900000 */
[----:B------:R-:W2:Y:S02]  /*2860*/  @!P0 SYNCS.PHASECHK.TRANS64 P0, [R0+URZ], R3 ;  /* 0x00000003000085a7 */ /* 0x000ea400080010ff */
[----:B--2---:R-:W-:Y:S05]  /*2870*/  @P0 EXIT ;  /* 0x000000000000094d */ /* 0x004fea0003800000 */
[----:B------:R-:W-:Y:S05]  /*2880*/  BRA `(.L_x_47) ;  /* 0xfffffffc00ec7947 */ /* 0x000fea000383ffff */
.L_x_22:
[----:B------:R-:W-:-:S04]  /*2890*/  UISETP.NE.AND UP1, UPT, UR37, URZ, UPT ;  /* 0x000000ff2500728c */ /* 0x000fc8000bf25270 */
[----:B------:R-:W-:-:S09]  /*28a0*/  UISETP.NE.OR UP1, UPT, UR10, 0x1, UP1 ;  /* 0x000000010a00788c */ /* 0x000fd20008f25670 */
[----:B------:R-:W-:Y:S05]  /*28b0*/  BRA.U UP1, `(.L_x_48) ;  /* 0x00000005014c7547 */ /* 0x000fea000b800000 */
[----:B------:R-:W-:Y:S01]  /*28c0*/  HFMA2 R11, -RZ, RZ, 0, 0 ;  /* 0x00000000ff0b7431 */ /* 0x000fe200000001ff */
[----:B------:R-:W-:Y:S01]  /*28d0*/  ISETP.GE.U32.AND P2, PT, R10, 0x2, PT ;  /* 0x000000020a00780c */ /* 0x000fe20003f46070 */
[----:B------:R-:W-:Y:S01]  /*28e0*/  IMAD.MOV.U32 R12, RZ, RZ, 0x1 ;  /* 0x00000001ff0c7424 */ /* 0x000fe200078e00ff */
[----:B------:R-:W-:Y:S01]  /*28f0*/  CS2R R8, SRZ ;  /* 0x0000000000087805 */ /* 0x000fe2000001ff00 */
[----:B------:R-:W-:Y:S01]  /*2900*/  IMAD.MOV.U32 R3, RZ, RZ, RZ ;  /* 0x000000ffff037224 */ /* 0x000fe200078e00ff */
[----:B------:R-:W-:Y:S01]  /*2910*/  UMOV UR4, 0x400 ;  /* 0x0000040000047882 */ /* 0x000fe20000000000 */
[----:B------:R-:W-:Y:S01]  /*2920*/  UMOV UR6, URZ ;  /* 0x000000ff00067c82 */ /* 0x000fe20008000000 */
[----:B------:R-:W-:-:S12]  /*2930*/  ULEA UR37, UR37, UR4, 0x18 ;  /* 0x0000000425257291 */ /* 0x000fd8000f8ec0ff */
.L_x_52:
[----:B------:R-:W-:Y:S02]  /*2940*/  LEA R0, R3, UR37, 0x3 ;  /* 0x0000002503007c11 */ /* 0x000fe4000f8e18ff */
[----:B------:R-:W-:-:S03]  /*2950*/  SHF.L.U32 R5, R8, 0x1f, RZ ;  /* 0x0000001f08057819 */ /* 0x000fc600000006ff */
[----:B------:R-:W-:Y:S01]  /*2960*/  VIADD R4, R0, 0xf0 ;  /* 0x000000f000047836 */ /* 0x000fe20000000000 */
[----:B------:R-:W1:Y:S02]  /*2970*/  SYNCS.PHASECHK.TRANS64.TRYWAIT P0, [R0+URZ+0xe0], R5 ;  /* 0x0000e005000075a7 */ /* 0x000e6400080011ff */
[----:B-1----:R-:W-:Y:S05]  /*2980*/  @!P0 BRA `(.L_x_49) ;  /* 0x000000b400548947 */ /* 0x002fea0003800000 */
.L_x_196:
[----:B------:R-:W-:Y:S01]  /*2990*/  ULEA UR5, UR6, UR37, 0x3 ;  /* 0x0000002506057291 */ /* 0x000fe2000f8e18ff */
[----:B------:R-:W-:Y:S01]  /*29a0*/  PRMT R4, RZ, 0x654, R4 ;  /* 0x00000654ff047816 */ /* 0x000fe20000000004 */
[----:B-1----:R-:W-:Y:S01]  /*29b0*/  @!P2 IMAD.MOV.U32 R5, RZ, RZ, 0x10 ;  /* 0x00000010ff05a424 */ /* 0x002fe200078e00ff */
[----:B------:R-:W-:Y:S01]  /*29c0*/  SHF.L.U32 R7, R12, 0x1f, RZ ;  /* 0x0000001f0c077819 */ /* 0x000fe200000006ff */
[----:B------:R-:W-:Y:S01]  /*29d0*/  UIADD3 UR4, UPT, UPT, UR5, 0xa0, URZ ;  /* 0x000000a005047890 */ /* 0x000fe2000fffe0ff */
[----:B------:R1:W-:Y:S05]  /*29e0*/  SYNCS.ARRIVE.TRANS64.RED.A1T0 RZ, [R4+URZ], RZ ;  /* 0x000000ff04ff79a7 */ /* 0x0003ea00081004ff */
[----:B------:R-:W-:Y:S01]  /*29f0*/  IMAD.U32 R13, RZ, RZ, UR4 ;  /* 0x00000004ff0d7e24 */ /* 0x000fe2000f8e00ff */
[----:B------:R-:W2:Y:S04]  /*2a00*/  SYNCS.PHASECHK.TRANS64.TRYWAIT P0, [UR5+0xb0], R7 ;  /* 0x0000b007ff0075a7 */ /* 0x000ea80008001105 */
[----:B------:R-:W-:Y:S01]  /*2a10*/  PRMT R13, R10, 0x654, R13 ;  /* 0x000006540a0d7816 */ /* 0x000fe2000000000d */
[----:B-12---:R-:W-:Y:S06]  /*2a20*/  @!P0 BRA `(.L_x_50) ;  /* 0x000000b400408947 */ /* 0x006fec0003800000 */
.L_x_198:
[----:B------:R-:W-:Y:S01]  /*2a30*/  ULEA UR4, UR6, UR37, 0x4 ;  /* 0x0000002506047291 */ /* 0x000fe2000f8e20ff */
[----:B------:R-:W-:Y:S01]  /*2a40*/  SEL R2, R13, R2, !P2 ;  /* 0x000000020d027207 */ /* 0x000fe20005000000 */
[----:B------:R-:W-:Y:S01]  /*2a50*/  UIADD3 UR5, UPT, UPT, UR5, 0xa0, URZ ;  /* 0x000000a005057890 */ /* 0x000fe2000fffe0ff */
[----:B-1----:R-:W-:Y:S01]  /*2a60*/  LEA R0, R11, UR37, 0x3 ;  /* 0x000000250b007c11 */ /* 0x002fe2000f8e18ff */
[----:B------:R-:W-:Y:S01]  /*2a70*/  UIADD3 UR4, UPT, UPT, UR4, 0x110, URZ ;  /* 0x0000011004047890 */ /* 0x000fe2000fffe0ff */
[----:B------:R1:W-:Y:S01]  /*2a80*/  @!P2 SYNCS.ARRIVE.TRANS64.RED RZ, [R2+URZ], R5 ;  /* 0x0000000502ffa9a7 */ /* 0x0003e200080004ff */
[----:B------:R-:W-:Y:S01]  /*2a90*/  UIADD3 UR6, UPT, UPT, UR6, 0x1, URZ ;  /* 0x0000000106067890 */ /* 0x000fe2000fffe0ff */
[----:B------:R-:W-:-:S03]  /*2aa0*/  VIADD R3, R3, 0x1 ;  /* 0x0000000103037836 */ /* 0x000fc60000000000 */
[----:B------:R-:W-:Y:S02]  /*2ab0*/  UISETP.NE.AND UP0, UPT, UR6, 0x2, UPT ;  /* 0x000000020600788c */ /* 0x000fe4000bf05270 */
[----:B------:R-:W-:Y:S01]  /*2ac0*/  ISETP.NE.AND P0, PT, R3, 0x2, PT ;  /* 0x000000020300780c */ /* 0x000fe20003f05270 */
[----:B------:R-:W-:Y:S06]  /*2ad0*/  UGETNEXTWORKID.BROADCAST [UR4], [UR5] ;  /* 0x00000000040073ca */ /* 0x000fec0008000100 */
[----:B------:R-:W-:Y:S02]  /*2ae0*/  USEL UR4, URZ, 0x1, UP0 ;  /* 0x00000001ff047887 */ /* 0x000fe40008000000 */
[----:B------:R-:W-:-:S04]  /*2af0*/  USEL UR6, UR6, URZ, UP0 ;  /* 0x000000ff06067287 */ /* 0x000fc80008000000 */
[----:B------:R-:W-:Y:S02]  /*2b00*/  LOP3.LUT R12, R12, UR4, RZ, 0x3c, !PT ;  /* 0x000000040c0c7c12 */ /* 0x000fe4000f8e3cff */
[----:B-1----:R-:W-:-:S04]  /*2b10*/  SHF.L.U32 R5, R9, 0x1f, RZ ;  /* 0x0000001f09057819 */ /* 0x002fc800000006ff */
[----:B------:R-:W1:Y:S02]  /*2b20*/  SYNCS.PHASECHK.TRANS64.TRYWAIT P1, [R0+URZ+0xa0], R5 ;  /* 0x0000a005000075a7 */ /* 0x000e6400080211ff */
[----:B-1----:R-:W-:Y:S05]  /*2b30*/  @!P1 BRA `(.L_x_51) ;  /* 0x000000b400149947 */ /* 0x002fea0003800000 */
.L_x_199:
[----:B------:R-:W-:Y:S01]  /*2b40*/  LEA R4, R11, UR37, 0x4 ;  /* 0x000000250b047c11 */ /* 0x000fe2000f8e20ff */
[----:B-1----:R-:W-:Y:S01]  /*2b50*/  VIADD R0, R0, 0xb0 ;  /* 0x000000b000007836 */ /* 0x002fe20000000000 */
[----:B------:R-:W-:Y:S01]  /*2b60*/  SEL R3, R3, RZ, P0 ;  /* 0x000000ff03037207 */ /* 0x000fe20000000000 */
[----:B------:R-:W-:-:S03]  /*2b70*/  VIADD R11, R11, 0x1 ;  /* 0x000000010b0b7836 */ /* 0x000fc60000000000 */
[----:B------:R-:W1:Y:S01]  /*2b80*/  LDS.128 R4, [R4+0x110] ;  /* 0x0001100004047984 */ /* 0x000e620000000c00 */
[----:B------:R-:W-:Y:S02]  /*2b90*/  PRMT R0, RZ, 0x654, R0 ;  /* 0x00000654ff007816 */ /* 0x000fe40000000000 */
[C---:B------:R-:W-:Y:S01]  /*2ba0*/  ISETP.NE.AND P1, PT, R11.reuse, 0x2, PT ;  /* 0x000000020b00780c */ /* 0x040fe20003f25270 */
[----:B------:R-:W-:Y:S01]  /*2bb0*/  @!PT LDS RZ, [RZ] ;  /* 0x00000000fffff984 */ /* 0x000fe20000000800 */
[----:B------:R-:W-:Y:S01]  /*2bc0*/  @!PT LDS RZ, [RZ] ;  /* 0x00000000fffff984 */ /* 0x000fe20000000800 */
[----:B------:R-:W-:Y:S01]  /*2bd0*/  @!PT LDS RZ, [RZ] ;  /* 0x00000000fffff984 */ /* 0x000fe20000000800 */
[----:B------:R-:W-:Y:S01]  /*2be0*/  @!PT LDS RZ, [RZ] ;  /* 0x00000000fffff984 */ /* 0x000fe20000000800 */
[----:B------:R2:W-:Y:S06]  /*2bf0*/  MEMBAR.ALL.CTA ;  /* 0x0000000000007992 */ /* 0x0005ec0000008000 */
[----:B--2---:R-:W2:Y:S01]  /*2c00*/  FENCE.VIEW.ASYNC.S ;  /* 0x00000000000073c6 */ /* 0x004ea20000000000 */
[----:B------:R-:W-:Y:S01]  /*2c10*/  SEL R11, R11, RZ, P1 ;  /* 0x000000ff0b0b7207 */ /* 0x000fe20000800000 */
[----:B--2---:R2:W-:Y:S01]  /*2c20*/  SYNCS.ARRIVE.TRANS64.RED.A1T0 RZ, [R0+URZ], RZ ;  /* 0x000000ff00ff79a7 */ /* 0x0045e200081004ff */
[----:B-1----:R-:W-:-:S02]  /*2c30*/  LOP3.LUT P3, RZ, R6, 0x1, RZ, 0xc0, !PT ;  /* 0x0000000106ff7812 */ /* 0x002fc4000786c0ff */
[----:B------:R-:W-:-:S04]  /*2c40*/  SEL R5, RZ, 0x1, P0 ;  /* 0x00000001ff057807 */ /* 0x000fc80000000000 */
[----:B------:R-:W-:Y:S02]  /*2c50*/  LOP3.LUT R8, R8, R5, RZ, 0x3c, !PT ;  /* 0x0000000508087212 */ /* 0x000fe400078e3cff */
[----:B--2---:R-:W-:-:S04]  /*2c60*/  SEL R0, RZ, 0x1, P1 ;  /* 0x00000001ff007807 */ /* 0x004fc80000800000 */
[----:B------:R-:W-:Y:S01]  /*2c70*/  LOP3.LUT R9, R9, R0, RZ, 0x3c, !PT ;  /* 0x0000000009097212 */ /* 0x000fe200078e3cff */
[----:B------:R-:W-:Y:S06]  /*2c80*/  @P3 BRA `(.L_x_52) ;  /* 0xfffffffc002c3947 */ /* 0x000fec000383ffff */
[----:B------:R-:W-:Y:S01]  /*2c90*/  ULEA UR5, UR6, UR37, 0x3 ;  /* 0x0000002506057291 */ /* 0x000fe2000f8e18ff */
[----:B------:R-:W-:-:S08]  /*2ca0*/  SHF.L.U32 R3, R12, 0x1f, RZ ;  /* 0x0000001f0c037819 */ /* 0x000fd000000006ff */
[----:B------:R-:W1:Y:S02]  /*2cb0*/  SYNCS.PHASECHK.TRANS64 P0, [UR5+0xb0], R3 ;  /* 0x0000b003ff0075a7 */ /* 0x000e640008001005 */
[----:B-1----:R-:W-:Y:S05]  /*2cc0*/  @P0 BRA `(.L_x_53) ;  /* 0x0000000000080947 */ /* 0x002fea0003800000 */
[----:B------:R-:W1:Y:S02]  /*2cd0*/  SYNCS.PHASECHK.TRANS64.TRYWAIT P0, [UR5+0xb0], R3 ;  /* 0x0000b003ff0075a7 */ /* 0x000e640008001105 */
[----:B-1----:R-:W-:Y:S05]  /*2ce0*/  @!P0 BRA `(.L_x_54) ;  /* 0x000000b000bc8947 */ /* 0x002fea0003800000 */
.L_x_53:
[----:B------:R-:W-:-:S04]  /*2cf0*/  UIADD3 UR4, UPT, UPT, UR6, 0x1, URZ ;  /* 0x0000000106047890 */ /* 0x000fc8000fffe0ff */
[----:B------:R-:W-:-:S04]  /*2d00*/  UISETP.NE.AND UP0, UPT, UR4, 0x2, UPT ;  /* 0x000000020400788c */ /* 0x000fc8000bf05270 */
[----:B------:R-:W-:Y:S02]  /*2d10*/  USEL UR7, URZ, 0x1, UP0 ;  /* 0x00000001ff077887 */ /* 0x000fe40008000000 */
[----:B------:R-:W-:-:S04]  /*2d20*/  USEL UR4, UR4, URZ, UP0 ;  /* 0x000000ff04047287 */ /* 0x000fc80008000000 */
[----:B------:R-:W-:Y:S01]  /*2d30*/  ULEA UR4, UR4, UR37, 0x3 ;  /* 0x0000002504047291 */ /* 0x000fe2000f8e18ff */
[----:B-1----:R-:W-:-:S04]  /*2d40*/  LOP3.LUT R3, R12, UR7, RZ, 0x3c, !PT ;  /* 0x000000070c037c12 */ /* 0x002fc8000f8e3cff */
[----:B------:R-:W-:-:S04]  /*2d50*/  SHF.L.U32 R0, R3, 0x1f, RZ ;  /* 0x0000001f03007819 */ /* 0x000fc800000006ff */
[----:B------:R-:W1:Y:S02]  /*2d60*/  SYNCS.PHASECHK.TRANS64 P0, [UR4+0xb0], R0 ;  /* 0x0000b000ff0075a7 */ /* 0x000e640008001004 */
[----:B-1----:R-:W-:Y:S05]  /*2d70*/  @P0 EXIT ;  /* 0x000000000000094d */ /* 0x002fea0003800000 */
[----:B------:R-:W-:Y:S02]  /*2d80*/  SHF.L.U32 R3, R3, 0x1f, RZ ;  /* 0x0000001f03037819 */ /* 0x000fe400000006ff */
[----:B------:R-:W-:-:S07]  /*2d90*/  MOV R0, UR4 ;  /* 0x0000000400007c02 */ /* 0x000fce0008000f00 */
.L_x_55:
[----:B-1----:R1:W2:Y:S02]  /*2da0*/  SYNCS.PHASECHK.TRANS64.TRYWAIT P0, [R0+URZ+0xb0], R3 ;  /* 0x0000b003000075a7 */ /* 0x0022a400080011ff */
[----:B--2---:R-:W-:Y:S05]  /*2db0*/  @!P0 NANOSLEEP.SYNCS 0x989680 ;  /* 0x009896800000895d */ /* 0x004fea0003900000 */
[----:B------:R-:W2:Y:S02]  /*2dc0*/  @!P0 SYNCS.PHASECHK.TRANS64 P0, [R0+URZ+0xb0], R3 ;  /* 0x0000b003000085a7 */ /* 0x000ea400080010ff */
[----:B--2---:R-:W-:Y:S05]  /*2dd0*/  @P0 EXIT ;  /* 0x000000000000094d */ /* 0x004fea0003800000 */
[----:B------:R-:W-:Y:S05]  /*2de0*/  BRA `(.L_x_55) ;  /* 0xfffffffc00ec7947 */ /* 0x000fea000383ffff */
.L_x_48:
[----:B------:R-:W-:Y:S05]  /*2df0*/  BRA.U UP4, `(.L_x_56) ;  /* 0x0000001104907547 */ /* 0x000fea000b800000 */
[----:B------:R-:W-:Y:S01]  /*2e00*/  UMOV UR6, 0x40 ;  /* 0x0000004000067882 */ /* 0x000fe20000000000 */
[----:B------:R-:W-:Y:S01]  /*2e10*/  NOP ;  /* 0x0000000000007918 */ /* 0x000fe20000000000 */
[----:B------:R-:W-:Y:S01]  /*2e20*/  ULEA UR6, UR37, UR6, 0x18 ;  /* 0x0000000625067291 */ /* 0x000fe2000f8ec0ff */
[----:B------:R-:W-:Y:S02]  /*2e30*/  UMOV UR7, 0x400 ;  /* 0x0000040000077882 */ /* 0x000fe40000000000 */
[----:B------:R-:W-:-:S06]  /*2e40*/  ULEA UR37, UR37, UR7, 0x18 ;  /* 0x0000000725257291 */ /* 0x000fcc000f8ec0ff */
[----:B------:R-:W1:Y:S02]  /*2e50*/  LDS.U8 R2, [UR6+0x1c] ;  /* 0x00001c06ff027984 */ /* 0x000e640008000000 */
[----:B-1----:R-:W-:-:S13]  /*2e60*/  ISETP.NE.AND P0, PT, R2, RZ, PT ;  /* 0x000000ff0200720c */ /* 0x002fda0003f05270 */
[----:B------:R-:W-:Y:S05]  /*2e70*/  @P0 BRA `(.L_x_57) ;  /* 0x0000000400080947 */ /* 0x000fea0003800000 */
[----:B------:R-:W-:Y:S02]  /*2e80*/  UISETP.NE.U32.AND UP0, UPT, UR5, 0x1, UPT ;  /* 0x000000010500788c */ /* 0x000fe4000bf05070 */
[----:B------:R-:W-:-:S07]  /*2e90*/  UIADD3 UR8, UPT, UPT, UR6, 0x8, URZ ;  /* 0x0000000806087890 */ /* 0x000fce000fffe0ff */
[----:B------:R-:W-:Y:S05]  /*2ea0*/  BRA.U !UP0, `(.L_x_58) ;  /* 0x00000001089c7547 */ /* 0x000fea000b800000 */
[----:B------:R-:W-:Y:S01]  /*2eb0*/  ELECT P0, URZ, PT ;  /* 0x0000000000ff782f */ /* 0x000fe20003800000 */
[----:B------:R-:W-:-:S12]  /*2ec0*/  BSSY B0, `(.L_x_58) ;  /* 0x0000025000007945 */ /* 0x000fd80003800000 */
[----:B------:R-:W-:Y:S05]  /*2ed0*/  @!P0 BRA `(.L_x_59) ;  /* 0x00000000008c8947 */ /* 0x000fea0003800000 */
[----:B------:R-:W-:-:S05]  /*2ee0*/  UMOV UR7, 0x10 ;  /* 0x0000001000077882 */ /* 0x000fca0000000000 */
[----:B------:R-:W-:Y:S04]  /*2ef0*/  DEPBAR.LE SB1, 0x36 ;  /* 0x00009d800000791a */ /* 0x000fe80000000000 */
[----:B------:R-:W1:Y:S02]  /*2f00*/  UTCATOMSWS.2CTA.FIND_AND_SET.ALIGN UP1, UR7, UR7 ;  /* 0x00000007000775e3 */ /* 0x000e640008220800 */
[----:B-1----:R-:W-:Y:S01]  /*2f10*/  MOV R11, UR7 ;  /* 0x00000007000b7c02 */ /* 0x002fe20008000f00 */
[----:B------:R-:W-:Y:S06]  /*2f20*/  BRA.U UP1, `(.L_x_60) ;  /* 0x0000000101187547 */ /* 0x000fec000b800000 */
.L_x_61:
[----:B------:R-:W-:Y:S05]  /*2f30*/  NANOSLEEP 0x64 ;  /* 0x000000640000795d */ /* 0x000fea0003800000 */
[----:B------:R-:W-:-:S05]  /*2f40*/  UMOV UR7, 0x10 ;  /* 0x0000001000077882 */ /* 0x000fca0000000000 */
[----:B------:R-:W-:Y:S04]  /*2f50*/  DEPBAR.LE SB1, 0x36 ;  /* 0x00009d800000791a */ /* 0x000fe80000000000 */
[----:B------:R-:W1:Y:S02]  /*2f60*/  UTCATOMSWS.2CTA.FIND_AND_SET.ALIGN UP1, UR7, UR7 ;  /* 0x00000007000775e3 */ /* 0x000e640008220800 */
[----:B-1----:R-:W-:Y:S01]  /*2f70*/  MOV R11, UR7 ;  /* 0x00000007000b7c02 */ /* 0x002fe20008000f00 */
[----:B------:R-:W-:Y:S05]  /*2f80*/  BRA.U !UP1, `(.L_x_61) ;  /* 0xfffffffd09e87547 */ /* 0x000fea000b83ffff */
.L_x_60:
[----:B------:R-:W1:Y:S01]  /*2f90*/  LDS R5, [UR6+0x10] ;  /* 0x00001006ff057984 */ /* 0x000e620008000800 */
[----:B------:R-:W-:Y:S01]  /*2fa0*/  IMAD.U32 R3, RZ, RZ, UR37 ;  /* 0x00000025ff037e24 */ /* 0x000fe2000f8e00ff */
[----:B------:R-:W-:-:S03]  /*2fb0*/  MOV R2, UR4 ;  /* 0x0000000400027c02 */ /* 0x000fc60008000f00 */
[----:B------:R-:W-:Y:S01]  /*2fc0*/  VIADD R3, R3, 0x130 ;  /* 0x0000013003037836 */ /* 0x000fe20000000000 */
[----:B-1----:R-:W-:-:S04]  /*2fd0*/  SHF.L.U32 R5, R5, 0x1f, RZ ;  /* 0x0000001f05057819 */ /* 0x002fc800000006ff */
[----:B------:R-:W1:Y:S02]  /*2fe0*/  SYNCS.PHASECHK.TRANS64.TRYWAIT P0, [UR6+0x8], R5 ;  /* 0x00000805ff0075a7 */ /* 0x000e640008001106 */
[----:B-1----:R-:W-:Y:S05]  /*2ff0*/  @P0 BRA `(.L_x_62) ;  /* 0x0000000000080947 */ /* 0x002fea0003800000 */
[----:B------:R-:W1:Y:S02]  /*3000*/  SYNCS.PHASECHK.TRANS64.TRYWAIT P0, [UR6+0x8], R5 ;  /* 0x00000805ff0075a7 */ /* 0x000e640008001106 */
[----:B-1----:R-:W-:Y:S05]  /*3010*/  @!P0 BRA `(.L_x_63) ;  /* 0x000000b000088947 */ /* 0x002fea0003800000 */
.L_x_62:
[----:B-1----:R-:W-:Y:S01]  /*3020*/  HFMA2 R4, -RZ, RZ, 0, 5.9604644775390625e-08 ;  /* 0x00000001ff047431 */ /* 0x002fe200000001ff */
[----:B------:R-:W-:Y:S01]  /*3030*/  UPRMT UR7, UR4, 0x654, UR8 ;  /* 0x0000065404077896 */ /* 0x000fe20008000008 */
[----:B------:R-:W-:Y:S01]  /*3040*/  IMAD.MOV.U32 R6, RZ, RZ, 0xffff ;  /* 0x0000ffffff067424 */ /* 0x000fe200078e00ff */
[----:B------:R-:W-:Y:S01]  /*3050*/  PRMT R2, R2, 0x654, R3 ;  /* 0x0000065402027816 */ /* 0x000fe20000000003 */
[----:B------:R-:W-:Y:S02]  /*3060*/  IMAD.MOV.U32 R5, RZ, RZ, 0x4 ;  /* 0x00000004ff057424 */ /* 0x000fe400078e00ff */
[----:B------:R-:W-:Y:S01]  /*3070*/  IMAD.SHL.U32 R9, R11, 0x20, RZ ;  /* 0x000000200b097824 */ /* 0x000fe200078e00ff */
[----:B------:R-:W-:Y:S02]  /*3080*/  MOV R3, UR7 ;  /* 0x0000000700037c02 */ /* 0x000fe40008000f00 */
[-C--:B------:R-:W-:Y:S01]  /*3090*/  SHF.L.U32 R7, R6, R11.reuse, RZ ;  /* 0x0000000b06077219 */ /* 0x080fe200000006ff */
[----:B------:R1:W-:Y:S01]  /*30a0*/  SYNCS.ARRIVE.TRANS64.RED RZ, [UR7], R5 ;  /* 0x00000005ffff79a7 */ /* 0x0003e20008000407 */
[----:B------:R-:W-:Y:S01]  /*30b0*/  SHF.L.U32 R6, R4, R11, RZ ;  /* 0x0000000b04067219 */ /* 0x000fe200000006ff */
[----:B------:R1:W-:Y:S04]  /*30c0*/  STS [UR37+0x130], R9 ;  /* 0x00013009ff007988 */ /* 0x0003e80008000825 */
[----:B------:R1:W-:Y:S04]  /*30d0*/  STAS [R2.64], R11 ;  /* 0x0000000b02007dbd */ /* 0x0003e8000c0008ff */
[----:B------:R1:W-:Y:S04]  /*30e0*/  ATOMS.OR RZ, [UR6+0x14], R7 ;  /* 0x00001407ffff798c */ /* 0x0003e8000b000006 */
[----:B------:R1:W-:Y:S04]  /*30f0*/  ATOMS.OR RZ, [UR6+0x18], R6 ;  /* 0x00001806ffff798c */ /* 0x0003e8000b000006 */
[----:B------:R1:W-:Y:S02]  /*3100*/  ATOMS.XOR RZ, [UR6+0x10], R4 ;  /* 0x00001004ffff798c */ /* 0x0003e4000b800006 */
.L_x_59:
[----:B------:R-:W-:Y:S05]  /*3110*/  BSYNC B0 ;  /* 0x0000000000007941 */ /* 0x000fea0003800000 */
.L_x_58:
[----:B------:R-:W-:Y:S05]  /*3120*/  BRA.U UP0, `(.L_x_64) ;  /* 0x00000001006c7547 */ /* 0x000fea000b800000 */
[----:B------:R-:W-:-:S03]  /*3130*/  UMOV UR7, 0xffffffff ;  /* 0xffffffff00077882 */ /* 0x000fc60000000000 */
[----:B------:R-:W-:Y:S05]  /*3140*/  BRA.DIV UR7, `(.L_x_65) ;  /* 0x000000ae07d47947 */ /* 0x000fea000b800000 */
[----:B------:R-:W-:-:S13]  /*3150*/  ELECT P6, URZ, PT ;  /* 0x0000000000ff782f */ /* 0x000fda00038c0000 */
.L_x_203:
[----:B------:R-:W-:Y:S05]  /*3160*/  @!P6 BRA `(.L_x_64) ;  /* 0x00000000005ce947 */ /* 0x000fea0003800000 */
[----:B-1----:R-:W1:Y:S02]  /*3170*/  LDS R3, [UR6+0x10] ;  /* 0x00001006ff037984 */ /* 0x002e640008000800 */
[----:B-1----:R-:W-:-:S04]  /*3180*/  SHF.L.U32 R3, R3, 0x1f, RZ ;  /* 0x0000001f03037819 */ /* 0x002fc800000006ff */
[----:B------:R-:W1:Y:S02]  /*3190*/  SYNCS.PHASECHK.TRANS64.TRYWAIT P0, [UR6+0x8], R3 ;  /* 0x00000803ff0075a7 */ /* 0x000e640008001106 */
[----:B-1----:R-:W-:Y:S05]  /*31a0*/  @P0 BRA `(.L_x_66) ;  /* 0x0000000000080947 */ /* 0x002fea0003800000 */
[----:B------:R-:W1:Y:S02]  /*31b0*/  SYNCS.PHASECHK.TRANS64.TRYWAIT P0, [UR6+0x8], R3 ;  /* 0x00000803ff0075a7 */ /* 0x000e640008001106 */
[----:B-1----:R-:W-:Y:S05]  /*31c0*/  @!P0 BRA `(.L_x_67) ;  /* 0x000000ac00d48947 */ /* 0x002fea0003800000 */
.L_x_66:
[----:B------:R-:W2:Y:S01]  /*31d0*/  LDS R5, [UR37+0x130] ;  /* 0x00013025ff057984 */ /* 0x000ea20008000800 */
[----:B-1----:R-:W-:Y:S02]  /*31e0*/  HFMA2 R2, -RZ, RZ, 0, 5.9604644775390625e-08 ;  /* 0x00000001ff027431 */ /* 0x002fe400000001ff */
[----:B------:R-:W-:Y:S01]  /*31f0*/  IMAD.MOV.U32 R3, RZ, RZ, 0xffff ;  /* 0x0000ffffff037424 */ /* 0x000fe200078e00ff */
[----:B------:R-:W-:Y:S01]  /*3200*/  UPRMT UR7, UR4, 0x654, UR8 ;  /* 0x0000065404077896 */ /* 0x000fe20008000008 */
[----:B--2---:R-:W-:-:S03]  /*3210*/  IMAD.SHL.U32 R4, R5, 0x20, RZ ;  /* 0x0000002005047824 */ /* 0x004fc600078e00ff */
[-C--:B------:R-:W-:Y:S02]  /*3220*/  SHF.L.U32 R3, R3, R5.reuse, RZ ;  /* 0x0000000503037219 */ /* 0x080fe400000006ff */
[----:B------:R-:W-:Y:S01]  /*3230*/  SHF.L.U32 R5, R2, R5, RZ ;  /* 0x0000000502057219 */ /* 0x000fe200000006ff */
[----:B------:R2:W-:Y:S04]  /*3240*/  STS [UR37+0x130], R4 ;  /* 0x00013004ff007988 */ /* 0x0005e80008000825 */
[----:B------:R2:W-:Y:S04]  /*3250*/  ATOMS.OR RZ, [UR6+0x14], R3 ;  /* 0x00001403ffff798c */ /* 0x0005e8000b000006 */
[----:B------:R2:W-:Y:S01]  /*3260*/  ATOMS.OR RZ, [UR6+0x18], R5 ;  /* 0x00001805ffff798c */ /* 0x0005e2000b000006 */
[----:B------:R-:W-:Y:S03]  /*3270*/  SYNCS.ARRIVE.TRANS64.RED.A1T0 RZ, [UR7], RZ ;  /* 0x000000ffffff79a7 */ /* 0x000fe60008100407 */
[----:B------:R2:W-:Y:S01]  /*3280*/  ATOMS.XOR RZ, [UR6+0x10], R2 ;  /* 0x00001002ffff798c */ /* 0x0005e2000b800006 */
[----:B------:R-:W-:Y:S05]  /*3290*/  BRA `(.L_x_64) ;  /* 0x0000000000107947 */ /* 0x000fea0003800000 */
.L_x_57:
[----:B------:R-:W-:-:S05]  /*32a0*/  MOV R2, 0xffffffff ;  /* 0xffffffff00027802 */ /* 0x000fca0000000f00 */
[----:B------:R1:W-:Y:S02]  /*32b0*/  STS [UR37+0x130], R2 ;  /* 0x00013002ff007988 */ /* 0x0003e40008000825 */
[----:B-1----:R-:W-:Y:S02]  /*32c0*/  MOV R2, 0x32e0 ;  /* 0x000032e000027802 */ /* 0x002fe40000000f00 */
[----:B-----5:R-:W-:Y:S05]  /*32d0*/  CALL.REL.NOINC `($__internal_1_$__cuda_sm10x_tcgen05_guardrail_trap_phase_invalid_during_alloc) ;  /* 0x000000b800287944 */ /* 0x020fea0003c00000 */
.L_x_64:
[----:B------:R-:W-:Y:S05]  /*32e0*/  WARPSYNC.ALL ;  /* 0x0000000000007948 */ /* 0x000fea0003800000 */
[----:B------:R-:W3:Y:S01]  /*32f0*/  S2UR UR7, SR_CgaCtaId ;  /* 0x00000000000779c3 */ /* 0x000ee20000008800 */
[----:B------:R-:W-:Y:S01]  /*3300*/  UMOV UR6, 0x400 ;  /* 0x0000040000067882 */ /* 0x000fe20000000000 */
[----:B------:R-:W-:-:S06]  /*3310*/  NOP ;  /* 0x0000000000007918 */ /* 0x000fcc0000000000 */
[----:B------:R-:W-:Y:S06]  /*3320*/  BAR.ARV 0x6, 0xa0 ;  /* 0x0182800000007b1d */ /* 0x000fec0000002000 */
[----:B------:R-:W4:Y:S01]  /*3330*/  LDCU UR8, c[0x0][0x38c] ;  /* 0x00007180ff0877ac */ /* 0x000f220008000800 */
[----:B------:R-:W-:Y:S01]  /*3340*/  LOP3.LUT R0, R0, 0xffff, RZ, 0xc0, !PT ;  /* 0x0000ffff00007812 */ /* 0x000fe200078ec0ff */
[----:B-1----:R-:W-:Y:S01]  /*3350*/  IMAD.MOV.U32 R9, RZ, RZ, 0x1 ;  /* 0x00000001ff097424 */ /* 0x002fe200078e00ff */
[----:B------:R-:W-:Y:S01]  /*3360*/  LOP3.LUT R8, R8, 0xffff, RZ, 0xc0, !PT ;  /* 0x0000ffff08087812 */ /* 0x000fe200078ec0ff */
[----:B------:R-:W-:Y:S01]  /*3370*/  UMOV UR19, URZ ;  /* 0x000000ff00137c82 */ /* 0x000fe20008000000 */
[----:B------:R-:W-:Y:S01]  /*3380*/  R2UR UR11, R0 ;  /* 0x00000000000b72ca */ /* 0x000fe200000e0000 */
[----:B------:R-:W-:Y:S01]  /*3390*/  UMOV UR18, URZ ;  /* 0x000000ff00127c82 */ /* 0x000fe20008000000 */
[----:B------:R-:W-:Y:S01]  /*33a0*/  R2UR UR12, R8 ;  /* 0x00000000080c72ca */ /* 0x000fe200000e0000 */
[----:B------:R-:W-:Y:S01]  /*33b0*/  IMAD.MOV.U32 R8, RZ, RZ, RZ ;  /* 0x000000ffff087224 */ /* 0x000fe200078e00ff */
[----:B------:R-:W-:Y:S01]  /*33c0*/  UMOV UR17, URZ ;  /* 0x000000ff00117c82 */ /* 0x000fe20008000000 */
[----:B---3--:R-:W-:-:S02]  /*33d0*/  ULEA UR7, UR7, UR6, 0x18 ;  /* 0x0000000607077291 */ /* 0x008fc4000f8ec0ff */
[----:B------:R-:W-:Y:S02]  /*33e0*/  UISETP.NE.AND UP2, UPT, UR5, URZ, UPT ;  /* 0x000000ff0500728c */ /* 0x000fe4000bf45270 */
[----:B------:R-:W-:Y:S02]  /*33f0*/  UIADD3 UR13, UPT, UPT, UR7, 0x10800, URZ ;  /* 0x00010800070d7890 */ /* 0x000fe4000fffe0ff */
[----:B------:R-:W-:Y:S02]  /*3400*/  UIADD3 UR14, UPT, UPT, UR7, 0x24800, URZ ;  /* 0x00024800070e7890 */ /* 0x000fe4000fffe0ff */
[----:B----4-:R-:W-:Y:S01]  /*3410*/  UIADD3 UR8, UPT, UPT, UR8, 0x1f, URZ ;  /* 0x0000001f08087890 */ /* 0x010fe2000fffe0ff */
[----:B--2---:R-:W1:Y:S01]  /*3420*/  LDS R2, [UR7+0x130] ;  /* 0x00013007ff027984 */ /* 0x004e620008000800 */
[----:B------:R-:W-:Y:S02]  /*3430*/  USHF.R.U32.HI UR13, URZ, 0x4, UR13 ;  /* 0x00000004ff0d7899 */ /* 0x000fe4000801160d */
[----:B------:R-:W-:-:S02]  /*3440*/  USHF.R.S32.HI UR6, URZ, 0x1f, UR8 ;  /* 0x0000001fff067899 */ /* 0x000fc40008011408 */
[----:B------:R-:W-:Y:S02]  /*3450*/  USHF.R.U32.HI UR14, URZ, 0x4, UR14 ;  /* 0x00000004ff0e7899 */ /* 0x000fe4000801160e */
[----:B------:R-:W-:Y:S02]  /*3460*/  ULEA.HI UR6, UR6, UR8, URZ, 0x5 ;  /* 0x0000000806067291 */ /* 0x000fe4000f8f28ff */
[----:B------:R-:W-:Y:S02]  /*3470*/  ULOP3.LUT UR13, UR13, 0x3fff, URZ, 0xc0, !UPT ;  /* 0x00003fff0d0d7892 */ /* 0x000fe4000f8ec0ff */
[----:B------:R-:W-:Y:S02]  /*3480*/  USHF.R.S32.HI UR6, URZ, 0x5, UR6 ;  /* 0x00000005ff067899 */ /* 0x000fe40008011406 */
[----:B------:R-:W-:Y:S02]  /*3490*/  ULOP3.LUT UR14, UR14, 0x3fff, URZ, 0xc0, !UPT ;  /* 0x00003fff0e0e7892 */ /* 0x000fe4000f8ec0ff */
[----:B------:R-:W-:Y:S01]  /*34a0*/  UISETP.LT.AND UP0, UPT, UR6, 0x1, UPT ;  /* 0x000000010600788c */ /* 0x000fe2000bf01270 */
[----:B------:R-:W-:Y:S01]  /*34b0*/  UMOV UR28, 0x0 ;  /* 0x00000000001c7882 */ /* 0x000fe20000000000 */
[----:B------:R-:W-:Y:S01]  /*34c0*/  UMOV UR29, 0x10400910 ;  /* 0x10400910001d7882 */ /* 0x000fe20000000000 */
[----:B------:R-:W-:-:S02]  /*34d0*/  ULOP3.LUT UR13, UR13, 0x10000, URZ, 0xfc, !UPT ;  /* 0x000100000d0d7892 */ /* 0x000fc4000f8efcff */
[----:B------:R-:W-:Y:S02]  /*34e0*/  ULOP3.LUT UR14, UR14, 0x10000, URZ, 0xfc, !UPT ;  /* 0x000100000e0e7892 */ /* 0x000fe4000f8efcff */
[----:B------:R-:W-:Y:S01]  /*34f0*/  USEL UR20, UR6, 0x1, !UP0 ;  /* 0x0000000106147887 */ /* 0x000fe2000c000000 */
[----:B------:R-:W-:Y:S01]  /*3500*/  UMOV UR26, 0x0 ;  /* 0x00000000001a7882 */ /* 0x000fe20000000000 */
[----:B------:R-:W-:Y:S01]  /*3510*/  UMOV UR27, 0x10400910 ;  /* 0x10400910001b7882 */ /* 0x000fe20000000000 */
[----:B------:R-:W-:Y:S01]  /*3520*/  UMOV UR24, 0x0 ;  /* 0x0000000000187882 */ /* 0x000fe20000000000 */
[----:B------:R-:W-:Y:S01]  /*3530*/  UMOV UR25, 0x10400910 ;  /* 0x1040091000197882 */ /* 0x000fe20000000000 */
[----:B------:R-:W-:Y:S01]  /*3540*/  UMOV UR22, 0x0 ;  /* 0x0000000000167882 */ /* 0x000fe20000000000 */
[----:B------:R-:W-:Y:S01]  /*3550*/  UMOV UR23, 0x10400910 ;  /* 0x1040091000177882 */ /* 0x000fe20000000000 */
[----:B-1----:R-:W-:Y:S02]  /*3560*/  R2UR UR21, R2 ;  /* 0x00000000021572ca */ /* 0x002fe400000e0000 */
[----:B------:R-:W-:-:S13]  /*3570*/  CS2R R2, SRZ ;  /* 0x0000000000027805 */ /* 0x000fda000001ff00 */
.L_x_75:
[C---:B------:R-:W-:Y:S02]  /*3580*/  LEA R0, R8.reuse, UR7, 0x3 ;  /* 0x0000000708007c11 */ /* 0x040fe4000f8e18ff */
[----:B------:R-:W-:Y:S02]  /*3590*/  SHF.L.U32 R5, R3, 0x1f, RZ ;  /* 0x0000001f03057819 */ /* 0x000fe400000006ff */
[----:B------:R-:W-:Y:S02]  /*35a0*/  LEA R4, R8, UR7, 0x4 ;  /* 0x0000000708047c11 */ /* 0x000fe4000f8e20ff */
[----:B------:R-:W1:Y:S02]  /*35b0*/  SYNCS.PHASECHK.TRANS64.TRYWAIT P0, [R0+URZ+0xa0], R5 ;  /* 0x0000a005000075a7 */ /* 0x000e6400080011ff */
[----:B-1-34-:R-:W-:Y:S05]  /*35c0*/  @!P0 BRA `(.L_x_68) ;  /* 0x000000a800ec8947 */ /* 0x01afea0003800000 */
.L_x_204:
[----:B-1----:R-:W1:Y:S01]  /*35d0*/  LDS.128 R4, [R4+0x110] ;  /* 0x0001100004047984 */ /* 0x002e620000000c00 */
[----:B------:R-:W-:Y:S02]  /*35e0*/  VIADD R0, R0, 0xb0 ;  /* 0x000000b000007836 */ /* 0x000fe40000000000 */
[----:B------:R-:W-:Y:S01]  /*35f0*/  VIADD R8, R8, 0x1 ;  /* 0x0000000108087836 */ /* 0x000fe20000000000 */
[----:B------:R-:W-:Y:S01]  /*3600*/  @!PT LDS RZ, [RZ] ;  /* 0x00000000fffff984 */ /* 0x000fe20000000800 */
[----:B------:R-:W-:Y:S01]  /*3610*/  @!PT LDS RZ, [RZ] ;  /* 0x00000000fffff984 */ /* 0x000fe20000000800 */
[----:B------:R-:W-:Y:S01]  /*3620*/  @!PT LDS RZ, [RZ] ;  /* 0x00000000fffff984 */ /* 0x000fe20000000800 */
[----:B------:R-:W-:Y:S01]  /*3630*/  @!PT LDS RZ, [RZ] ;  /* 0x00000000fffff984 */ /* 0x000fe20000000800 */
[----:B------:R2:W-:Y:S06]  /*3640*/  MEMBAR.ALL.CTA ;  /* 0x0000000000007992 */ /* 0x0005ec0000008000 */
[----:B--2---:R-:W2:Y:S01]  /*3650*/  FENCE.VIEW.ASYNC.S ;  /* 0x00000000000073c6 */ /* 0x004ea20000000000 */
[----:B------:R-:W-:-:S04]  /*3660*/  PRMT R0, RZ, 0x654, R0 ;  /* 0x00000654ff007816 */ /* 0x000fc80000000000 */
[----:B--2---:R2:W-:Y:S01]  /*3670*/  SYNCS.ARRIVE.TRANS64.RED.A1T0 RZ, [R0+URZ], RZ ;  /* 0x000000ff00ff79a7 */ /* 0x0045e200081004ff */
[----:B-1----:R-:W-:Y:S01]  /*3680*/  LOP3.LUT P1, RZ, R6, 0x1, RZ, 0xc0, !PT ;  /* 0x0000000106ff7812 */ /* 0x002fe2000782c0ff */
[----:B--2---:R-:W-:-:S12]  /*3690*/  BRA.U UP2, `(.L_x_69) ;  /* 0x0000000502087547 */ /* 0x004fd8000b800000 */
[----:B------:R-:W1:Y:S01]  /*36a0*/  LDCU UR8, c[0x0][0x38c] ;  /* 0x00007180ff0877ac */ /* 0x000e620008000800 */
[----:B------:R-:W-:Y:S02]  /*36b0*/  PLOP3.LUT P2, PT, PT, PT, PT, 0x80, 0x8 ;  /* 0x000000000008781c */ /* 0x000fe40003f4f070 */
[----:B------:R-:W-:Y:S01]  /*36c0*/  SHF.L.U32 R5, R9, 0x1f, RZ ;  /* 0x0000001f09057819 */ /* 0x000fe200000006ff */
[----:B------:R-:W-:Y:S02]  /*36d0*/  ULEA UR9, UR19, UR7, 0x3 ;  /* 0x0000000713097291 */ /* 0x000fe4000f8e18ff */
[----:B------:R-:W-:Y:S02]  /*36e0*/  ULEA UR10, UR19, UR21, 0x8 ;  /* 0x00000015130a7291 */ /* 0x000fe4000f8e40ff */
[----:B-1----:R-:W-:-:S06]  /*36f0*/  UISETP.GE.AND UP0, UPT, UR8, 0x1, UPT ;  /* 0x000000010800788c */ /* 0x002fcc000bf06270 */
[----:B------:R-:W-:-:S05]  /*3700*/  PLOP3.LUT P0, PT, PT, PT, UP0, 0x80, 0x8 ;  /* 0x000000000008781c */ /* 0x000fca0003f0f008 */
[----:B------:R-:W-:-:S08]  /*3710*/  @UP0 ULEA UR8, UR18, UR7, 0x3 ;  /* 0x0000000712080291 */ /* 0x000fd0000f8e18ff */
[----:B------:R-:W-:-:S04]  /*3720*/  @P0 SHF.L.U32 R0, R2, 0x1f, RZ ;  /* 0x0000001f02000819 */ /* 0x000fc800000006ff */
[----:B------:R1:W2:Y:S01]  /*3730*/  @P0 SYNCS.PHASECHK.TRANS64.TRYWAIT P2, [UR8], R0 ;  /* 0x00000000ff0005a7 */ /* 0x0002a20008041108 */
[----:B------:R-:W3:Y:S02]  /*3740*/  SYNCS.PHASECHK.TRANS64.TRYWAIT P0, [UR9+0xd0], R5 ;  /* 0x0000d005ff0075a7 */ /* 0x000ee40008001109 */
[----:B-123--:R-:W-:Y:S05]  /*3750*/  @!P0 BRA `(.L_x_70) ;  /* 0x000000a8009c8947 */ /* 0x00efea0003800000 */
.L_x_206:
[----:B------:R-:W-:Y:S01]  /*3760*/  UMOV UR16, UR17 ;  /* 0x0000001100107c82 */ /* 0x000fe20008000000 */
[----:B------:R-:W-:Y:S05]  /*3770*/  BRA.U !UP0, `(.L_x_71) ;  /* 0x0000000108c07547 */ /* 0x000fea000b800000 */
[----:B------:R-:W-:Y:S02]  /*3780*/  UIADD3 UR16, UPT, UPT, UR20, UR17, URZ ;  /* 0x0000001114107290 */ /* 0x000fe4000fffe0ff */
[----:B------:R-:W-:Y:S01]  /*3790*/  UPLOP3.LUT UP3, UPT, UPT, UPT, UPT, 0x40, 0x4 ;  /* 0x000000000004789c */ /* 0x000fe20003f6e870 */
[----:B------:R-:W-:Y:S01]  /*37a0*/  UMOV UR15, UR6 ;  /* 0x00000006000f7c82 */ /* 0x000fe20008000000 */
[----:B------:R-:W-:-:S09]  /*37b0*/  UMOV UR46, UR18 ;  /* 0x00000012002e7c82 */ /* 0x000fd20008000000 */
.L_x_74:
[----:B--2---:R-:W-:Y:S01]  /*37c0*/  ULEA UR8, UR46, UR7, 0x3 ;  /* 0x000000072e087291 */ /* 0x004fe2000f8e18ff */
[----:B---3--:R-:W-:Y:S11]  /*37d0*/  @P2 BRA `(.L_x_72) ;  /* 0x00000000000c2947 */ /* 0x008ff60003800000 */
[----:B-1----:R-:W-:Y:S04]  /*37e0*/  SHF.L.U32 R5, R2, 0x1f, RZ ;  /* 0x0000001f02057819 */ /* 0x002fe800000006ff */
[----:B------:R-:W1:Y:S02]  /*37f0*/  SYNCS.PHASECHK.TRANS64.TRYWAIT P0, [UR8], R5 ;  /* 0x00000005ff0075a7 */ /* 0x000e640008001108 */
[----:B-1----:R-:W-:Y:S05]  /*3800*/  @!P0 BRA `(.L_x_73) ;  /* 0x000000a800888947 */ /* 0x002fea0003800000 */
.L_x_72:
[----:B------:R-:W-:Y:S01]  /*3810*/  UISETP.NE.AND UP0, UPT, UR15, 0x1, UPT ;  /* 0x000000010f00788c */ /* 0x000fe2000bf05270 */
[----:B------:R-:W-:Y:S01]  /*3820*/  PLOP3.LUT P2, PT, PT, PT, PT, 0x80, 0x8 ;  /* 0x000000000008781c */ /* 0x000fe20003f4f070 */
[----:B------:R-:W-:Y:S02]  /*3830*/  UIADD3 UR18, UPT, UPT, UR46, 0x1, URZ ;  /* 0x000000012e127890 */ /* 0x000fe4000fffe0ff */
[----:B------:R-:W-:Y:S02]  /*3840*/  ULEA UR32, UR46, UR14, 0xa ;  /* 0x0000000e2e207291 */ /* 0x000fe4000f8e50ff */
[----:B------:R-:W-:Y:S01]  /*3850*/  UISETP.NE.AND UP1, UPT, UR18, 0x5, UPT ;  /* 0x000000051200788c */ /* 0x000fe2000bf25270 */
[----:B------:R-:W-:Y:S01]  /*3860*/  PLOP3.LUT P0, PT, PT, PT, UP0, 0x80, 0x8 ;  /* 0x000000000008781c */ /* 0x000fe20003f0f008 */
[----:B------:R-:W-:Y:S02]  /*3870*/  UIADD3 UR44, UPT, UPT, UR32, 0x2, URZ ;  /* 0x00000002202c7890 */ /* 0x000fe4000fffe0ff */
[----:B------:R-:W-:Y:S02]  /*3880*/  USEL UR31, URZ, 0x1, UP1 ;  /* 0x00000001ff1f7887 */ /* 0x000fe40008800000 */
[----:B------:R-:W-:Y:S02]  /*3890*/  USEL UR18, UR18, URZ, UP1 ;  /* 0x000000ff12127287 */ /* 0x000fe40008800000 */
[----:B------:R-:W-:Y:S02]  /*38a0*/  UIADD3 UR40, UPT, UPT, UR32, 0x4, URZ ;  /* 0x0000000420287890 */ /* 0x000fe4000fffe0ff */
[----:B------:R-:W-:Y:S01]  /*38b0*/  @UP0 ULEA UR30, UR18, UR7, 0x3 ;  /* 0x00000007121e0291 */ /* 0x000fe2000f8e18ff */
[----:B------:R-:W-:Y:S01]  /*38c0*/  LOP3.LUT R2, R2, UR31, RZ, 0x3c, !PT ;  /* 0x0000001f02027c12 */ /* 0x000fe2000f8e3cff */
[----:B------:R-:W-:Y:S02]  /*38d0*/  UIADD3 UR36, UPT, UPT, UR32, 0x6, URZ ;  /* 0x0000000620247890 */ /* 0x000fe4000fffe0ff */
[----:B------:R-:W-:Y:S01]  /*38e0*/  UIADD3 UR8, UPT, UPT, UR8, 0x28, URZ ;  /* 0x0000002808087890 */ /* 0x000fe2000fffe0ff */
[----:B-1----:R-:W-:Y:S01]  /*38f0*/  @P0 SHF.L.U32 R0, R2, 0x1f, RZ ;  /* 0x0000001f02000819 */ /* 0x002fe200000006ff */
[----:B------:R-:W-:Y:S02]  /*3900*/  UIADD3 UR17, UPT, UPT, UR17, 0x1, URZ ;  /* 0x0000000111117890 */ /* 0x000fe4000fffe0ff */
[----:B------:R-:W-:Y:S01]  /*3910*/  UIADD3 UR15, UPT, UPT, UR15, -0x1, URZ ;  /* 0xffffffff0f0f7890 */ /* 0x000fe2000fffe0ff */
[----:B------:R2:W3:Y:S01]  /*3920*/  @P0 SYNCS.PHASECHK.TRANS64.TRYWAIT P2, [UR30], R0 ;  /* 0x00000000ff0005a7 */ /* 0x0004e2000804111e */
[----:B------:R-:W-:Y:S02]  /*3930*/  ULEA UR30, UR46, UR13, 0xa ;  /* 0x0000000d2e1e7291 */ /* 0x000fe4000f8e50ff */
[----:B------:R-:W-:Y:S02]  /*3940*/  UISETP.NE.AND UP0, UPT, UR17, UR16, UPT ;  /* 0x000000101100728c */ /* 0x000fe4000bf05270 */
[----:B------:R-:W-:Y:S02]  /*3950*/  UIADD3 UR42, UPT, UPT, UR30, 0x2, URZ ;  /* 0x000000021e2a7890 */ /* 0x000fe4000fffe0ff */
[----:B------:R-:W-:Y:S02]  /*3960*/  UIADD3 UR38, UPT, UPT, UR30, 0x4, URZ ;  /* 0x000000041e267890 */ /* 0x000fe4000fffe0ff */
[----:B------:R-:W-:Y:S01]  /*3970*/  UIADD3 UR34, UPT, UPT, UR30, 0x6, URZ ;  /* 0x000000061e227890 */ /* 0x000fe2000fffe0ff */
[----:B------:R-:W-:Y:S01]  /*3980*/  UMOV UR33, 0x40004040 ;  /* 0x4000404000217882 */ /* 0x000fe20000000000 */
[----:B------:R-:W-:Y:S01]  /*3990*/  UMOV UR31, 0x40004040 ;  /* 0x40004040001f7882 */ /* 0x000fe20000000000 */
[----:B------:R-:W-:Y:S01]  /*39a0*/  UMOV UR45, 0x40004040 ;  /* 0x40004040002d7882 */ /* 0x000fe20000000000 */
[----:B------:R2:W-:Y:S01]  /*39b0*/  UTCHMMA.2CTA gdesc[UR30], gdesc[UR32], tmem[UR10], tmem[UR28], idesc[UR29], UP3 ;  /* 0x00ff1c201e0075ea */ /* 0x0005e20009a0000a */
[----:B------:R-:W-:Y:S01]  /*39c0*/  UPLOP3.LUT UP3, UPT, UPT, UPT, UPT, 0x80, 0x8 ;  /* 0x000000000008789c */ /* 0x000fe20003f6f070 */
[----:B------:R-:W-:Y:S01]  /*39d0*/  UMOV UR43, 0x40004040 ;  /* 0x40004040002b7882 */ /* 0x000fe20000000000 */
[----:B------:R-:W-:Y:S01]  /*39e0*/  UMOV UR41, 0x40004040 ;  /* 0x4000404000297882 */ /* 0x000fe20000000000 */
[----:B------:R2:W-:Y:S01]  /*39f0*/  UTCHMMA.2CTA gdesc[UR42], gdesc[UR44], tmem[UR10], tmem[UR26], idesc[UR27], UPT ;  /* 0x00ff1a2c2a0075ea */ /* 0x0005e2000ba0000a */
[----:B------:R-:W-:Y:S01]  /*3a00*/  UMOV UR39, 0x40004040 ;  /* 0x4000404000277882 */ /* 0x000fe20000000000 */
[----:B------:R-:W-:Y:S01]  /*3a10*/  UMOV UR37, 0x40004040 ;  /* 0x4000404000257882 */ /* 0x000fe20000000000 */
[----:B------:R-:W-:Y:S01]  /*3a20*/  UMOV UR35, 0x40004040 ;  /* 0x4000404000237882 */ /* 0x000fe20000000000 */
[----:B------:R2:W-:Y:S01]  /*3a30*/  UTCHMMA.2CTA gdesc[UR38], gdesc[UR40], tmem[UR10], tmem[UR24], idesc[UR25], UPT ;  /* 0x00ff1828260075ea */ /* 0x0005e2000ba0000a */
[----:B------:R2:W-:Y:S01]  /*3a40*/  UTCHMMA.2CTA gdesc[UR34], gdesc[UR36], tmem[UR10], tmem[UR22], idesc[UR23], UPT ;  /* 0x00ff1624220075ea */ /* 0x0005e2000ba0000a */
[----:B------:R2:W-:Y:S01]  /*3a50*/  UTCBAR.2CTA.MULTICAST [UR8], URZ, UR12 ;  /* 0x000000ff080073e9 */ /* 0x0005e2000820080c */
[----:B------:R-:W-:Y:S01]  /*3a60*/  UMOV UR46, UR18 ;  /* 0x00000012002e7c82 */ /* 0x000fe20008000000 */
[----:B------:R-:W-:Y:S05]  /*3a70*/  BRA.U UP0, `(.L_x_74) ;  /* 0xfffffffd00507547 */ /* 0x000fea000b83ffff */
.L_x_71:
[----:B------:R-:W-:Y:S01]  /*3a80*/  UIADD3 UR9, UPT, UPT, UR9, 0xc0, URZ ;  /* 0x000000c009097890 */ /* 0x000fe2000fffe0ff */
[----:B------:R-:W-:-:S08]  /*3a90*/  UMOV UR17, UR16 ;  /* 0x0000001000117c82 */ /* 0x000fd00008000000 */
[----:B------:R4:W-:Y:S01]  /*3aa0*/  UTCBAR.2CTA.MULTICAST [UR9], URZ, UR11 ;  /* 0x000000ff090073e9 */ /* 0x0009e2000820080b */
[----:B------:R-:W-:Y:S02]  /*3ab0*/  NOP ;  /* 0x0000000000007918 */ /* 0x000fe40000000000 */
.L_x_69:
[----:B------:R-:W-:Y:S01]  /*3ac0*/  UIADD3 UR19, UPT, UPT, UR19, 0x1, URZ ;  /* 0x0000000113137890 */ /* 0x000fe2000fffe0ff */
[----:B------:R-:W-:-:S03]  /*3ad0*/  ISETP.NE.AND P0, PT, R8, 0x2, PT ;  /* 0x000000020800780c */ /* 0x000fc60003f05270 */
[----:B------:R-:W-:Y:S01]  /*3ae0*/  UISETP.NE.AND UP0, UPT, UR19, 0x2, UPT ;  /* 0x000000021300788c */ /* 0x000fe2000bf05270 */
[----:B-12---:R-:W-:Y:S02]  /*3af0*/  SEL R0, RZ, 0x1, P0 ;  /* 0x00000001ff007807 */ /* 0x006fe40000000000 */
[----:B------:R-:W-:Y:S01]  /*3b00*/  SEL R8, R8, RZ, P0 ;  /* 0x000000ff08087207 */ /* 0x000fe20000000000 */
[----:B------:R-:W-:Y:S01]  /*3b10*/  USEL UR8, URZ, 0x1, UP0 ;  /* 0x00000001ff087887 */ /* 0x000fe20008000000 */
[----:B------:R-:W-:Y:S01]  /*3b20*/  LOP3.LUT R3, R3, R0, RZ, 0x3c, !PT ;  /* 0x0000000003037212 */ /* 0x000fe200078e3cff */
[----:B------:R-:W-:-:S04]  /*3b30*/  USEL UR19, UR19, URZ, UP0 ;  /* 0x000000ff13137287 */ /* 0x000fc80008000000 */
[----:B------:R-:W-:Y:S01]  /*3b40*/  LOP3.LUT R9, R9, UR8, RZ, 0x3c, !PT ;  /* 0x0000000809097c12 */ /* 0x000fe2000f8e3cff */
[----:B------:R-:W-:Y:S07]  /*3b50*/  @P1 BRA `(.L_x_75) ;  /* 0xfffffff800881947 */ /* 0x000fee000383ffff */
[----:B------:R-:W1:Y:S01]  /*3b60*/  S2UR UR6, SR_CgaCtaId ;  /* 0x00000000000679c3 */ /* 0x000e620000008800 */
[----:B------:R-:W-:Y:S01]  /*3b70*/  ELECT P0, URZ, PT ;  /* 0x0000000000ff782f */ /* 0x000fe20003800000 */
[----:B------:R-:W-:Y:S01]  /*3b80*/  HFMA2 R0, -RZ, RZ, 0, 5.9604644775390625e-08 ;  /* 0x00000001ff007431 */ /* 0x000fe200000001ff */
[----:B------:R-:W-:-:S05]  /*3b90*/  UMOV UR8, 0x40 ;  /* 0x0000004000087882 */ /* 0x000fca0000000000 */
[----:B------:R-:W-:Y:S01]  /*3ba0*/  UVIRTCOUNT.DEALLOC.SMPOOL 0x80 ;  /* 0x000000800000784c */ /* 0x000fe20000000000 */
[----:B------:R-:W-:Y:S02]  /*3bb0*/  UISETP.NE.AND UP0, UPT, UR5, URZ, UPT ;  /* 0x000000ff0500728c */ /* 0x000fe4000bf05270 */
[----:B-1----:R-:W-:-:S09]  /*3bc0*/  ULEA UR6, UR6, UR8, 0x18 ;  /* 0x0000000806067291 */ /* 0x002fd2000f8ec0ff */
[----:B------:R1:W-:Y:S01]  /*3bd0*/  @P0 STS.U8 [UR6+0x1c], R0 ;  /* 0x00001c00ff000988 */ /* 0x0003e20008000006 */
[----:B------:R-:W-:Y:S05]  /*3be0*/  BRA.U UP0, `(.L_x_76) ;  /* 0x0000000100587547 */ /* 0x000fea000b800000 */
[----:B------:R-:W-:Y:S01]  /*3bf0*/  UIADD3 UR8, UPT, UPT, UR7, 0xd0, URZ ;  /* 0x000000d007087890 */ /* 0x000fe2000fffe0ff */
[----:B------:R-:W-:-:S03]  /*3c00*/  SHF.L.U32 R3, R9, 0x1f, RZ ;  /* 0x0000001f09037819 */ /* 0x000fc600000006ff */
[----:B------:R-:W-:-:S09]  /*3c10*/  ULEA UR5, UR19, UR8, 0x3 ;  /* 0x0000000813057291 */ /* 0x000fd2000f8e18ff */
[----:B------:R-:W2:Y:S02]  /*3c20*/  SYNCS.PHASECHK.TRANS64.TRYWAIT P0, [UR5], R3 ;  /* 0x00000003ff0075a7 */ /* 0x000ea40008001105 */
[----:B--2---:R-:W-:Y:S05]  /*3c30*/  @!P0 BRA `(.L_x_77) ;  /* 0x000000a400948947 */ /* 0x004fea0003800000 */
.L_x_209:
[----:B----4-:R-:W-:-:S04]  /*3c40*/  UIADD3 UR9, UPT, UPT, UR19, 0x1, URZ ;  /* 0x0000000113097890 */ /* 0x010fc8000fffe0ff */
[----:B------:R-:W-:-:S04]  /*3c50*/  UISETP.NE.AND UP1, UPT, UR9, 0x2, UPT ;  /* 0x000000020900788c */ /* 0x000fc8000bf25270 */
[----:B------:R-:W-:Y:S02]  /*3c60*/  USEL UR5, URZ, 0x1, UP1 ;  /* 0x00000001ff057887 */ /* 0x000fe40008800000 */
[----:B------:R-:W-:-:S04]  /*3c70*/  USEL UR9, UR9, URZ, UP1 ;  /* 0x000000ff09097287 */ /* 0x000fc80008800000 */
[----:B------:R-:W-:Y:S01]  /*3c80*/  ULEA UR9, UR9, UR8, 0x3 ;  /* 0x0000000809097291 */ /* 0x000fe2000f8e18ff */
[----:B-1----:R-:W-:-:S04]  /*3c90*/  LOP3.LUT R3, R9, UR5, RZ, 0x3c, !PT ;  /* 0x0000000509037c12 */ /* 0x002fc8000f8e3cff */
[----:B------:R-:W-:Y:S01]  /*3ca0*/  SHF.L.U32 R3, R3, 0x1f, RZ ;  /* 0x0000001f03037819 */ /* 0x000fe200000006ff */
[----:B------:R-:W-:-:S04]  /*3cb0*/  IMAD.U32 R0, RZ, RZ, UR9 ;  /* 0x00000009ff007e24 */ /* 0x000fc8000f8e00ff */
[----:B------:R1:W2:Y:S03]  /*3cc0*/  SYNCS.PHASECHK.TRANS64.TRYWAIT P0, [R0+URZ], R3 ;  /* 0x00000003000075a7 */ /* 0x0002a600080011ff */
[----:B--2---:R-:W-:Y:S05]  /*3cd0*/  @!P0 NANOSLEEP.SYNCS 0x989680 ;  /* 0x009896800000895d */ /* 0x004fea0003900000 */
[----:B------:R-:W2:Y:S02]  /*3ce0*/  @!P0 SYNCS.PHASECHK.TRANS64 P0, [R0+URZ], R3 ;  /* 0x00000003000085a7 */ /* 0x000ea400080010ff */
[----:B--2---:R-:W-:Y:S05]  /*3cf0*/  @P0 BRA `(.L_x_78) ;  /* 0x0000000000200947 */ /* 0x004fea0003800000 */
.L_x_79:
[----:B--2---:R2:W4:Y:S02]  /*3d00*/  SYNCS.PHASECHK.TRANS64.TRYWAIT P0, [R0+URZ], R3 ;  /* 0x00000003000075a7 */ /* 0x00452400080011ff */
[----:B----4-:R-:W-:Y:S05]  /*3d10*/  @!P0 NANOSLEEP.SYNCS 0x989680 ;  /* 0x009896800000895d */ /* 0x010fea0003900000 */
[----:B------:R-:W4:Y:S02]  /*3d20*/  @!P0 SYNCS.PHASECHK.TRANS64 P0, [R0+URZ], R3 ;  /* 0x00000003000085a7 */ /* 0x000f2400080010ff */
[----:B----4-:R-:W-:Y:S05]  /*3d30*/  @!P0 BRA `(.L_x_79) ;  /* 0xfffffffc00f08947 */ /* 0x010fea000383ffff */
[----:B------:R-:W-:Y:S05]  /*3d40*/  BRA `(.L_x_78) ;  /* 0x00000000000c7947 */ /* 0x000fea0003800000 */
.L_x_76:
[----:B------:R-:W-:-:S04]  /*3d50*/  UIADD3 UR5, UPT, UPT, UR7, 0x100, URZ ;  /* 0x0000010007057890 */ /* 0x000fc8000fffe0ff */
[----:B------:R-:W-:-:S09]  /*3d60*/  UPRMT UR5, UR4, 0x654, UR5 ;  /* 0x0000065404057896 */ /* 0x000fd20008000005 */
[----:B------:R-:W-:Y:S03]  /*3d70*/  SYNCS.ARRIVE.TRANS64.RED.A1T0 RZ, [UR5], RZ ;  /* 0x000000ffffff79a7 */ /* 0x000fe60008100405 */
.L_x_78:
[----:B-12---:R-:W-:Y:S01]  /*3d80*/  SHF.L.U32 R3, RZ, 0x1f, RZ ;  /* 0x0000001fff037819 */ /* 0x006fe200000006ff */
[----:B------:R-:W-:Y:S01]  /*3d90*/  UIADD3 UR5, UPT, UPT, UR7, 0x100, URZ ;  /* 0x0000010007057890 */ /* 0x000fe2000fffe0ff */
[----:B------:R-:W-:Y:S02]  /*3da0*/  PLOP3.LUT P0, PT, PT, PT, UP0, 0x80, 0x8 ;  /* 0x000000000008781c */ /* 0x000fe40003f0f008 */
[----:B------:R-:W1:Y:S02]  /*3db0*/  SYNCS.PHASECHK.TRANS64.TRYWAIT P1, [UR7+0x100], R3 ;  /* 0x00010003ff0075a7 */ /* 0x000e640008021107 */
[----:B-1----:R-:W-:Y:S09]  /*3dc0*/  @!P1 BRA `(.L_x_80) ;  /* 0x000000a400489947 */ /* 0x002ff20003800000 */
.L_x_211:
[----:B------:R-:W-:Y:S01]  /*3dd0*/  @!UP0 UPRMT UR5, UR4, 0x654, UR5 ;  /* 0x0000065404058896 */ /* 0x000fe20008000005 */
[----:B------:R-:W-:Y:S02]  /*3de0*/  UMOV UR8, 0xffff ;  /* 0x0000ffff00087882 */ /* 0x000fe40000000000 */
[----:B------:R-:W-:-:S06]  /*3df0*/  UMOV UR4, 0x1 ;  /* 0x0000000100047882 */ /* 0x000fcc0000000000 */
[----:B------:R-:W-:Y:S01]  /*3e00*/  @!P0 SYNCS.ARRIVE.TRANS64.RED.A1T0 RZ, [UR5], RZ ;  /* 0x000000ffffff89a7 */ /* 0x000fe20008100405 */
[----:B------:R-:W-:Y:S01]  /*3e10*/  NOP ;  /* 0x0000000000007918 */ /* 0x000fe20000000000 */
[----:B-1----:R-:W1:Y:S01]  /*3e20*/  LDS R0, [UR6+0x14] ;  /* 0x00001406ff007984 */ /* 0x002e620008000800 */
[----:B------:R-:W-:-:S04]  /*3e30*/  ULOP3.LUT UR5, UR21, 0xffff, URZ, 0xc0, !UPT ;  /* 0x0000ffff15057892 */ /* 0x000fc8000f8ec0ff */
[----:B------:R-:W-:-:S04]  /*3e40*/  USHF.R.U32.HI UR5, URZ, 0x5, UR5 ;  /* 0x00000005ff057899 */ /* 0x000fc80008011605 */
[----:B------:R-:W-:Y:S02]  /*3e50*/  USHF.L.U32 UR8, UR8, UR5, URZ ;  /* 0x0000000508087299 */ /* 0x000fe400080006ff */
[----:B------:R-:W-:-:S04]  /*3e60*/  USHF.L.U32 UR4, UR4, UR5, URZ ;  /* 0x0000000504047299 */ /* 0x000fc800080006ff */
[----:B-1----:R-:W-:-:S04]  /*3e70*/  LOP3.LUT R0, R0, UR8, RZ, 0xc0, !PT ;  /* 0x0000000800007c12 */ /* 0x002fc8000f8ec0ff */
[----:B------:R-:W-:-:S13]  /*3e80*/  ISETP.NE.AND P0, PT, R0, UR8, PT ;  /* 0x0000000800007c0c */ /* 0x000fda000bf05270 */
[----:B------:R-:W-:Y:S05]  /*3e90*/  @P0 BRA `(.L_x_81) ;  /* 0x0000000000580947 */ /* 0x000fea0003800000 */
[----:B------:R-:W1:Y:S02]  /*3ea0*/  LDS R0, [UR6+0x18] ;  /* 0x00001806ff007984 */ /* 0x000e640008000800 */
[----:B-1----:R-:W-:-:S04]  /*3eb0*/  LOP3.LUT R0, R0, UR4, RZ, 0xc0, !PT ;  /* 0x0000000400007c12 */ /* 0x002fc8000f8ec0ff */
[----:B------:R-:W-:-:S13]  /*3ec0*/  ISETP.NE.AND P0, PT, R0, UR4, PT ;  /* 0x0000000400007c0c */ /* 0x000fda000bf05270 */
[----:B------:R-:W-:Y:S05]  /*3ed0*/  @P0 BRA `(.L_x_82) ;  /* 0x00000000003c0947 */ /* 0x000fea0003800000 */
[----:B------:R-:W1:Y:S01]  /*3ee0*/  S2R R2, SR_LANEID ;  /* 0x0000000000027919 */ /* 0x000e620000000000 */
[----:B------:R-:W-:Y:S01]  /*3ef0*/  ULOP3.LUT UR8, URZ, UR8, URZ, 0x33, !UPT ;  /* 0x00000008ff087292 */ /* 0x000fe2000f8e33ff */
[----:B------:R-:W-:Y:S01]  /*3f00*/  LOP3.LUT R4, RZ, UR4, RZ, 0x33, !PT ;  /* 0x00000004ff047c12 */ /* 0x000fe2000f8e33ff */
[----:B------:R-:W-:Y:S02]  /*3f10*/  VOTEU.ANY UR7, UPT, PT ;  /* 0x0000000000077886 */ /* 0x000fe400038e0100 */
[----:B------:R-:W-:Y:S01]  /*3f20*/  UFLO.U32 UR7, UR7 ;  /* 0x00000007000772bd */ /* 0x000fe200080e0000 */
[----:B------:R-:W2:Y:S01]  /*3f30*/  REDUX UR4, R4 ;  /* 0x00000000040473c4 */ /* 0x000ea20000000000 */
[----:B------:R-:W-:-:S06]  /*3f40*/  IMAD.U32 R0, RZ, RZ, UR8 ;  /* 0x00000008ff007e24 */ /* 0x000fcc000f8e00ff */
[----:B------:R1:W-:Y:S01]  /*3f50*/  UTCATOMSWS.AND URZ, UR8 ;  /* 0x0000000800ff79e3 */ /* 0x0003e20008000000 */
[----:B------:R-:W3:Y:S01]  /*3f60*/  REDUX UR5, R0 ;  /* 0x00000000000573c4 */ /* 0x000ee20000000000 */
[----:B-1----:R-:W-:Y:S01]  /*3f70*/  ISETP.EQ.U32.AND P0, PT, R2, UR7, PT ;  /* 0x0000000702007c0c */ /* 0x002fe2000bf02070 */
[----:B--2---:R-:W-:Y:S01]  /*3f80*/  IMAD.U32 R2, RZ, RZ, UR4 ;  /* 0x00000004ff027e24 */ /* 0x004fe2000f8e00ff */
[----:B---3--:R-:W-:-:S11]  /*3f90*/  MOV R3, UR5 ;  /* 0x0000000500037c02 */ /* 0x008fd60008000f00 */
[----:B------:R1:W-:Y:S04]  /*3fa0*/  @P0 ATOMS.AND RZ, [UR6+0x14], R3 ;  /* 0x00001403ffff098c */ /* 0x0003e8000a800006 */
[----:B------:R1:W-:Y:S01]  /*3fb0*/  @P0 ATOMS.AND RZ, [UR6+0x18], R2 ;  /* 0x00001802ffff098c */ /* 0x0003e2000a800006 */
[----:B------:R-:W-:Y:S05]  /*3fc0*/  BRA `(.L_x_83) ;  /* 0x0000000000147947 */ /* 0x000fea0003800000 */
.L_x_82:
[----:B------:R-:W-:Y:S02]  /*3fd0*/  MOV R2, 0x3ff0 ;  /* 0x00003ff000027802 */ /* 0x000fe40000000f00 */
[----:B---345:R-:W-:Y:S05]  /*3fe0*/  CALL.REL.NOINC `($__internal_0_$__cuda_sm10x_tcgen05_guardrail_trap_col_being_dealloced_not_returned_by_alloc) ;  /* 0x000000a800d87944 */ /* 0x038fea0003c00000 */
[----:B------:R-:W-:Y:S05]  /*3ff0*/  BRA `(.L_x_83) ;  /* 0x0000000000087947 */ /* 0x000fea0003800000 */
.L_x_81:
[----:B------:R-:W-:Y:S02]  /*4000*/  MOV R2, 0x4020 ;  /* 0x0000402000027802 */ /* 0x000fe40000000f00 */
[----:B---345:R-:W-:Y:S05]  /*4010*/  CALL.REL.NOINC `($__internal_2_$__cuda_sm10x_tcgen05_guardrail_trap_unallocated_columns_being_dealloced) ;  /* 0x000000a800e47944 */ /* 0x038fea0003c00000 */
.L_x_83:
[----:B------:R-:W-:Y:S01]  /*4020*/  NOP ;  /* 0x0000000000007918 */ /* 0x000fe20000000000 */
[----:B----4-:R-:W-:Y:S05]  /*4030*/  EXIT ;  /* 0x000000000000794d */ /* 0x010fea0003800000 */
.L_x_56:
[----:B------:R-:W-:-:S09]  /*4040*/  UISETP.NE.OR UP5, UPT, UR10, 0x3, !UP5 ;  /* 0x000000030a00788c */ /* 0x000fd2000efa5670 */
[----:B------:R-:W-:Y:S05]  /*4050*/  BRA.U UP5, `(.L_x_84) ;  /* 0x0000001505907547 */ /* 0x000fea000b800000 */
[----:B------:R-:W1:Y:S01]  /*4060*/  LDC R0, c[0x0][0xb30] ;  /* 0x0002cc00ff007b82 */ /* 0x000e620000000800 */
[----:B------:R-:W2:Y:S01]  /*4070*/  LDCU.64 UR8, c[0x0][0x888] ;  /* 0x00011100ff0877ac */ /* 0x000ea20008000a00 */
[----:B------:R-:W-:Y:S02]  /*4080*/  HFMA2 R29, -RZ, RZ, 0, 0 ;  /* 0x00000000ff1d7431 */ /* 0x000fe400000001ff */
[----:B------:R-:W-:Y:S01]  /*4090*/  IMAD.MOV.U32 R30, RZ, RZ, RZ ;  /* 0x000000ffff1e7224 */ /* 0x000fe200078e00ff */
[----:B------:R-:W3:Y:S01]  /*40a0*/  LDCU.64 UR4, c[0x0][0x890] ;  /* 0x00011200ff0477ac */ /* 0x000ee20008000a00 */
[----:B------:R-:W-:Y:S02]  /*40b0*/  IMAD.MOV.U32 R23, RZ, RZ, 0x4000 ;  /* 0x00004000ff177424 */ /* 0x000fe400078e00ff */
[----:B------:R-:W4:Y:S01]  /*40c0*/  LDC R19, c[0x0][0x370] ;  /* 0x0000dc00ff137b82 */ /* 0x000f220000000800 */
[----:B------:R-:W-:Y:S01]  /*40d0*/  UMOV UR7, 0x400 ;  /* 0x0000040000077882 */ /* 0x000fe20000000000 */
[----:B------:R-:W-:-:S02]  /*40e0*/  UPLOP3.LUT UP1, UPT, UPT, UPT, UPT, 0x40, 0x4 ;  /* 0x000000000004789c */ /* 0x000fc40003f2e870 */
[----:B------:R-:W-:-:S04]  /*40f0*/  ULEA UR7, UR37, UR7, 0x18 ;  /* 0x0000000725077291 */ /* 0x000fc8000f8ec0ff */
[----:B------:R-:W4:Y:S01]  /*4100*/  LDC R2, c[0x0][0xb0c] ;  /* 0x0002c300ff027b82 */ /* 0x000f220000000800 */
[----:B------:R-:W-:Y:S02]  /*4110*/  UIADD3 UR41, UPT, UPT, UR7, 0x50, URZ ;  /* 0x0000005007297890 */ /* 0x000fe4000fffe0ff */
[----:B--2---:R-:W-:Y:S02]  /*4120*/  UISETP.NE.U32.AND UP2, UPT, UR8, URZ, UPT ;  /* 0x000000ff0800728c */ /* 0x004fe4000bf45070 */
[----:B------:R-:W-:Y:S02]  /*4130*/  UIADD3 UR33, UPT, UPT, UR7, 0x58, URZ ;  /* 0x0000005807217890 */ /* 0x000fe4000fffe0ff */
[----:B---3--:R-:W-:Y:S01]  /*4140*/  UISETP.NE.U32.AND UP3, UPT, UR4, URZ, UPT ;  /* 0x000000ff0400728c */ /* 0x008fe2000bf65070 */
[----:B------:R-:W2:Y:S01]  /*4150*/  LDC R18, c[0x0][0xb20] ;  /* 0x0002c800ff127b82 */ /* 0x000ea20000000800 */
[----:B-1----:R-:W-:Y:S01]  /*4160*/  ISETP.NE.AND P1, PT, R0, 0x1, PT ;  /* 0x000000010000780c */ /* 0x002fe20003f25270 */
[----:B------:R-:W-:-:S02]  /*4170*/  UISETP.NE.AND.EX UP2, UPT, UR9, URZ, UPT, UP2 ;  /* 0x000000ff0900728c */ /* 0x000fc4000bf45320 */
[----:B------:R-:W-:Y:S02]  /*4180*/  UIADD3 UR25, UPT, UPT, UR7, 0x60, URZ ;  /* 0x0000006007197890 */ /* 0x000fe4000fffe0ff */
[----:B------:R-:W-:Y:S02]  /*4190*/  UIADD3 UR17, UPT, UPT, UR7, 0x68, URZ ;  /* 0x0000006807117890 */ /* 0x000fe4000fffe0ff */
[----:B------:R-:W1:Y:S01]  /*41a0*/  LDC.64 R32, c[0x0][0x348] ;  /* 0x0000d200ff207b82 */ /* 0x000e620000000a00 */
[----:B------:R-:W-:-:S07]  /*41b0*/  UISETP.NE.AND.EX UP3, UPT, UR5, URZ, UPT, UP3 ;  /* 0x000000ff0500728c */ /* 0x000fce000bf65330 */
[----:B------:R-:W3:Y:S08]  /*41c0*/  LDC.64 R16, c[0x0][0xb10] ;  /* 0x0002c400ff107b82 */ /* 0x000ef00000000a00 */
[----:B------:R-:W1:Y:S08]  /*41d0*/  LDC.64 R6, c[0x0][0xb18] ;  /* 0x0002c600ff067b82 */ /* 0x000e700000000a00 */
[----:B------:R-:W1:Y:S08]  /*41e0*/  LDC.64 R4, c[0x0][0xb28] ;  /* 0x0002ca00ff047b82 */ /* 0x000e700000000a00 */
[----:B--2-4-:R-:W1:Y:S02]  /*41f0*/  LDC R22, c[0x0][0x374] ;  /* 0x0000dd00ff167b82 */ /* 0x014e640000000800 */
.L_x_99:
[C---:B------:R-:W-:Y:S02]  /*4200*/  LEA R0, R30.reuse, UR7, 0x3 ;  /* 0x000000071e007c11 */ /* 0x040fe4000f8e18ff */
[----:B------:R-:W-:Y:S02]  /*4210*/  SHF.L.U32 R3, R29, 0x1f, RZ ;  /* 0x0000001f1d037819 */ /* 0x000fe400000006ff */
[----:B------:R-:W-:Y:S02]  /*4220*/  LEA R24, R30, UR7, 0x4 ;  /* 0x000000071e187c11 */ /* 0x000fe4000f8e20ff */
[----:B--2---:R-:W2:Y:S02]  /*4230*/  SYNCS.PHASECHK.TRANS64.TRYWAIT P0, [R0+URZ+0xa0], R3 ;  /* 0x0000a003000075a7 */ /* 0x004ea400080011ff */
[----:B--2---:R-:W-:Y:S05]  /*4240*/  @!P0 BRA `(.L_x_85) ;  /* 0x000000a000408947 */ /* 0x004fea0003800000 */
.L_x_212:
[----:B------:R-:W-:Y:S01]  /*4250*/  ISETP.GE.AND P0, PT, R40, 0x1, PT ;  /* 0x000000012800780c */ /* 0x000fe20003f06270 */
[----:B------:R-:W4:Y:S01]  /*4260*/  LDS.128 R24, [R24+0x110] ;  /* 0x0001100018187984 */ /* 0x000f220000000c00 */
[----:B--2---:R-:W-:Y:S01]  /*4270*/  VIADD R0, R0, 0xb0 ;  /* 0x000000b000007836 */ /* 0x004fe20000000000 */
[----:B------:R-:W-:Y:S01]  /*4280*/  @!PT LDS RZ, [RZ] ;  /* 0x00000000fffff984 */ /* 0x000fe20000000800 */
[----:B------:R-:W-:Y:S01]  /*4290*/  @!PT LDS RZ, [RZ] ;  /* 0x00000000fffff984 */ /* 0x000fe20000000800 */
[----:B------:R-:W-:Y:S01]  /*42a0*/  @!PT LDS RZ, [RZ] ;  /* 0x00000000fffff984 */ /* 0x000fe20000000800 */
[----:B------:R-:W-:Y:S01]  /*42b0*/  @!PT LDS RZ, [RZ] ;  /* 0x00000000fffff984 */ /* 0x000fe20000000800 */
[----:B------:R2:W-:Y:S06]  /*42c0*/  MEMBAR.ALL.CTA ;  /* 0x0000000000007992 */ /* 0x0005ec0000008000 */
[----:B--2---:R-:W2:Y:S01]  /*42d0*/  FENCE.VIEW.ASYNC.S ;  /* 0x00000000000073c6 */ /* 0x004ea20000000000 */
[----:B------:R-:W-:Y:S04]  /*42e0*/  PRMT R0, RZ, 0x654, R0 ;  /* 0x00000654ff007816 */ /* 0x000fe80000000000 */
[----:B--2---:R2:W-:Y:S01]  /*42f0*/  SYNCS.ARRIVE.TRANS64.RED.A1T0 RZ, [R0+URZ], RZ ;  /* 0x000000ff00ff79a7 */ /* 0x0045e200081004ff */
[----:B----4-:R-:W-:Y:S11]  /*4300*/  LOP3.LUT P3, RZ, R26, 0x1, RZ, 0xc0, !PT ;  /* 0x000000011aff7812 */ /* 0x010ff6000786c0ff */
[----:B------:R-:W-:Y:S02]  /*4310*/  @!UPT UIADD3 URZ, UPT, UPT, URZ, URZ, URZ ;  /* 0x000000fffffff290 */ /* 0x000fe4000fffe0ff */
[----:B------:R-:W-:Y:S02]  /*4320*/  @P3 MOV R13, R24 ;  /* 0x00000018000d3202 */ /* 0x000fe40000000f00 */
[----:B------:R-:W-:Y:S01]  /*4330*/  @P3 LOP3.LUT R8, R25, 0xffff, RZ, 0xc0, !PT ;  /* 0x0000ffff19083812 */ /* 0x000fe200078ec0ff */
[----:B--2---:R-:W-:Y:S06]  /*4340*/  @!P0 BRA `(.L_x_86) ;  /* 0x0000000000a48947 */ /* 0x004fec0003800000 */
[----:B-1----:R-:W-:Y:S01]  /*4350*/  IMAD.HI.U32 R31, R22, R7, RZ ;  /* 0x00000007161f7227 */ /* 0x002fe200078e00ff */
[----:B------:R-:W-:Y:S02]  /*4360*/  ISETP.NE.AND P0, PT, R6, 0x1, PT ;  /* 0x000000010600780c */ /* 0x000fe40003f05270 */
[----:B------:R-:W-:Y:S01]  /*4370*/  ISETP.NE.AND P2, PT, R40, 0x1, PT ;  /* 0x000000012800780c */ /* 0x000fe20003f45270 */
[----:B---3--:R-:W-:Y:S01]  /*4380*/  IMAD.HI.U32 R34, R19, R16, RZ ;  /* 0x0000001013227227 */ /* 0x008fe200078e00ff */
[----:B------:R-:W-:Y:S02]  /*4390*/  SHF.R.U32.HI R31, RZ, R18, R31 ;  /* 0x00000012ff1f7219 */ /* 0x000fe4000001161f */
[----:B------:R-:W-:Y:S01]  /*43a0*/  ISETP.NE.AND P4, PT, R2, 0x1, PT ;  /* 0x000000010200780c */ /* 0x000fe20003f85270 */
[----:B------:R-:W-:Y:S01]  /*43b0*/  IMAD.HI.U32 R36, R13, R16, RZ ;  /* 0x000000100d247227 */ /* 0x000fe200078e00ff */
[----:B------:R-:W-:Y:S02]  /*43c0*/  SHF.R.U32.HI R34, RZ, R17, R34 ;  /* 0x00000011ff227219 */ /* 0x000fe40000011622 */
[----:B------:R-:W-:Y:S01]  /*43d0*/  SEL R3, R22, R31, !P0 ;  /* 0x0000001f16037207 */ /* 0x000fe20004000000 */
[C---:B------:R-:W-:Y:S01]  /*43e0*/  IMAD.HI.U32 R31, R8.reuse, R7, RZ ;  /* 0x00000007081f7227 */ /* 0x040fe200078e00ff */
[----:B------:R-:W-:Y:S02]  /*43f0*/  SEL R11, R19, R34, !P4 ;  /* 0x00000022130b7207 */ /* 0x000fe40006000000 */
[----:B------:R-:W-:Y:S01]  /*4400*/  SHF.R.U32.HI R36, RZ, R17, R36 ;  /* 0x00000011ff247219 */ /* 0x000fe20000011624 */
[----:B------:R-:W-:Y:S01]  /*4410*/  IMAD.HI.U32 R38, R3, R4, RZ ;  /* 0x0000000403267227 */ /* 0x000fe200078e00ff */
[----:B------:R-:W-:Y:S03]  /*4420*/  SHF.R.U32.HI R31, RZ, R18, R31 ;  /* 0x00000012ff1f7219 */ /* 0x000fe6000001161f */
[----:B------:R-:W-:Y:S01]  /*4430*/  IMAD.HI.U32 R34, R11, R4, RZ ;  /* 0x000000040b227227 */ /* 0x000fe200078e00ff */
[----:B------:R-:W-:Y:S02]  /*4440*/  @P2 SHF.R.U32.HI R3, RZ, R5, R38 ;  /* 0x00000005ff032219 */ /* 0x000fe40000011626 */
[----:B------:R-:W-:Y:S02]  /*4450*/  SEL R9, R8, R31, !P0 ;  /* 0x0000001f08097207 */ /* 0x000fe40004000000 */
[----:B------:R-:W-:Y:S01]  /*4460*/  @P2 SHF.R.U32.HI R11, RZ, R5, R34 ;  /* 0x00000005ff0b2219 */ /* 0x000fe20000011622 */
[C---:B------:R-:W-:Y:S01]  /*4470*/  IMAD R10, R40.reuse, R3, RZ ;  /* 0x00000003280a7224 */ /* 0x040fe200078e02ff */
[----:B------:R-:W-:Y:S01]  /*4480*/  SEL R3, R13, R36, !P4 ;  /* 0x000000240d037207 */ /* 0x000fe20006000000 */
[C---:B------:R-:W-:Y:S03]  /*4490*/  IMAD.HI.U32 R14, R9.reuse, R4, RZ ;  /* 0x00000004090e7227 */ /* 0x040fe600078e00ff */
[----:B------:R-:W-:Y:S01]  /*44a0*/  ISETP.GE.AND P0, PT, R9, R10, PT ;  /* 0x0000000a0900720c */ /* 0x000fe20003f06270 */
[C---:B------:R-:W-:Y:S01]  /*44b0*/  IMAD R12, R40.reuse, R11, RZ ;  /* 0x0000000b280c7224 */ /* 0x040fe200078e02ff */
[-C--:B------:R-:W-:Y:S04]  /*44c0*/  SHF.R.U32.HI R14, RZ, R5.reuse, R14 ;  /* 0x00000005ff0e7219 */ /* 0x080fe8000001160e */
[----:B------:R-:W-:Y:S02]  /*44d0*/  ISETP.GE.OR P0, PT, R3, R12, P0 ;  /* 0x0000000c0300720c */ /* 0x000fe40000706670 */
[----:B------:R-:W-:Y:S05]  /*44e0*/  SEL R15, R9, R14, !P2 ;  /* 0x0000000e090f7207 */ /* 0x000fea0005000000 */
[----:B------:R-:W-:Y:S04]  /*44f0*/  IMAD.MOV R14, RZ, RZ, -R15 ;  /* 0x000000ffff0e7224 */ /* 0x000fe800078e0a0f */
[----:B------:R-:W-:Y:S02]  /*4500*/  IMAD R14, R40, R14, R9 ;  /* 0x0000000e280e7224 */ /* 0x000fe400078e0209 */
[C---:B------:R-:W-:Y:S05]  /*4510*/  @!P0 IMAD.HI.U32 R10, R3.reuse, R4, RZ ;  /* 0x00000004030a8227 */ /* 0x040fea00078e00ff */
[----:B------:R-:W-:Y:S04]  /*4520*/  @!P0 SHF.R.U32.HI R10, RZ, R5, R10 ;  /* 0x00000005ff0a8219 */ /* 0x000fe8000001160a */
[----:B------:R-:W-:Y:S01]  /*4530*/  @!P0 SEL R0, R3, R10, !P2 ;  /* 0x0000000a03008207 */ /* 0x000fe20005000000 */
[----:B------:R-:W-:Y:S03]  /*4540*/  IMAD.MOV R10, RZ, RZ, -R3 ;  /* 0x000000ffff0a7224 */ /* 0x000fe600078e0a03 */
[----:B------:R-:W-:Y:S01]  /*4550*/  @!P0 IADD3 R15, PT, PT, R15, -R0, RZ ;  /* 0x800000000f0f8210 */ /* 0x000fe20007ffe0ff */
[----:B------:R-:W-:Y:S01]  /*4560*/  @!P0 IMAD R0, R11, R14, R0 ;  /* 0x0000000e0b008224 */ /* 0x000fe200078e0200 */
[----:B------:R-:W-:Y:S01]  /*4570*/  IADD3 R11, PT, PT, -R9, RZ, RZ ;  /* 0x000000ff090b7210 */ /* 0x000fe20007ffe1ff */
[----:B------:R-:W-:Y:S02]  /*4580*/  IMAD R13, R2, R10, R13 ;  /* 0x0000000a020d7224 */ /* 0x000fe400078e020d */
[----:B------:R-:W-:Y:S02]  /*4590*/  @!P0 IMAD R9, R15, R40, R3 ;  /* 0x000000280f098224 */ /* 0x000fe400078e0203 */
[----:B------:R-:W-:Y:S02]  /*45a0*/  @!P0 IMAD.MOV.U32 R3, RZ, RZ, R0 ;  /* 0x000000ffff038224 */ /* 0x000fe400078e0000 */
[----:B------:R-:W-:Y:S02]  /*45b0*/  IMAD R8, R6, R11, R8 ;  /* 0x0000000b06087224 */ /* 0x000fe400078e0208 */
[----:B------:R-:W-:Y:S02]  /*45c0*/  IMAD R13, R3, R2, R13 ;  /* 0x00000002030d7224 */ /* 0x000fe400078e020d */
[----:B------:R-:W-:Y:S02]  /*45d0*/  IMAD R8, R9, R6, R8 ;  /* 0x0000000609087224 */ /* 0x000fe400078e0208 */
.L_x_86:
[----:B------:R-:W-:Y:S05]  /*45e0*/  BRA.U UP1, `(.L_x_87) ;  /* 0x0000000101107547 */ /* 0x000fea000b800000 */
[----:B------:R-:W-:Y:S04]  /*45f0*/  MOV R0, UR6 ;  /* 0x0000000600007c02 */ /* 0x000fe80008000f00 */
[----:B------:R-:W-:Y:S04]  /*4600*/  SHF.L.U32 R3, R0, 0x1f, RZ ;  /* 0x0000001f00037819 */ /* 0x000fe800000006ff */
[----:B------:R-:W2:Y:S02]  /*4610*/  SYNCS.PHASECHK.TRANS64.TRYWAIT P0, [UR7+0x98], R3 ;  /* 0x00009803ff0075a7 */ /* 0x000ea40008001107 */
[----:B--2---:R-:W-:Y:S05]  /*4620*/  @!P0 BRA `(.L_x_88) ;  /* 0x0000009c005c8947 */ /* 0x004fea0003800000 */
.L_x_87:
[----:B------:R-:W-:Y:S01]  /*4630*/  R2UR UR43, R21 ;  /* 0x00000000152b72ca */ /* 0x000fe200000e0000 */
[----:B------:R-:W-:Y:S01]  /*4640*/  IMAD.MOV.U32 R12, RZ, RZ, 0x1 ;  /* 0x00000001ff0c7424 */ /* 0x000fe200078e00ff */
[----:B------:R-:W-:Y:S02]  /*4650*/  R2UR UR42, R20 ;  /* 0x00000000142a72ca */ /* 0x000fe400000e0000 */
[----:B------:R-:W-:Y:S02]  /*4660*/  ISETP.NE.U32.AND P2, PT, RZ, UR4, PT ;  /* 0x00000004ff007c0c */ /* 0x000fe4000bf45070 */
[----:B------:R-:W-:Y:S02]  /*4670*/  SHF.L.U32 R12, R12, 0x1f, RZ ;  /* 0x0000001f0c0c7819 */ /* 0x000fe400000006ff */
[----:B------:R-:W-:Y:S05]  /*4680*/  ISETP.NE.AND.EX P2, PT, RZ, UR5, PT, P2 ;  /* 0x00000005ff007c0c */ /* 0x000fea000bf45320 */
[----:B------:R-:W-:Y:S02]  /*4690*/  USHF.L.U32 UR43, UR43, 0x7, URZ ;  /* 0x000000072b2b7899 */ /* 0x000fe400080006ff */
[----:B------:R-:W-:Y:S01]  /*46a0*/  USHF.L.U32 UR42, UR42, 0x8, URZ ;  /* 0x000000082a2a7899 */ /* 0x000fe200080006ff */
[----:B------:R-:W-:Y:S11]  /*46b0*/  BRA.U !UP3, `(.L_x_89) ;  /* 0x000000010b347547 */ /* 0x000ff6000b800000 */
[----:B------:R-:W-:Y:S01]  /*46c0*/  UPLOP3.LUT UP0, UPT, UPT, UPT, UP2, 0x80, 0x8 ;  /* 0x000000000008789c */ /* 0x000fe20003f0f020 */
[----:B--2---:R-:W-:Y:S02]  /*46d0*/  HFMA2 R0, -RZ, RZ, 0, 5.9604644775390625e-08 ;  /* 0x00000001ff007431 */ /* 0x004fe400000001ff */
[----:B------:R-:W-:Y:S03]  /*46e0*/  IMAD.MOV.U32 R103, RZ, RZ, 0x1 ;  /* 0x00000001ff677424 */ /* 0x000fe600078e00ff */
[----:B------:R-:W-:Y:S05]  /*46f0*/  PLOP3.LUT P0, PT, PT, PT, UP0, 0x80, 0x8 ;  /* 0x000000000008781c */ /* 0x000fea0003f0f008 */
[----:B------:R-:W2:Y:S01]  /*4700*/  @UP0 LDCU.64 UR10, c[0x0][0x888] ;  /* 0x00011100ff0a07ac */ /* 0x000ea20008000a00 */
[----:B------:R-:W-:Y:S07]  /*4710*/  @UP0 UIMAD UR8, UR36, UR4, URZ ;  /* 0x00000004240802a4 */ /* 0x000fee000f8e02ff */
[----:B------:R-:W-:Y:S01]  /*4720*/  @!P0 PRMT R103, R0, 0x7610, R103 ;  /* 0x0000761000678816 */ /* 0x000fe20000000067 */
[----:B--2---:R-:W-:Y:S03]  /*4730*/  @UP0 UIMAD.WIDE UR10, UR8, 0x4, UR10 ;  /* 0x00000004080a08a5 */ /* 0x004fe6000f8e020a */
[----:B------:R-:W2:Y:S03]  /*4740*/  @!UP0 LDCU UR8, c[0x0][0x880] ;  /* 0x00011000ff0887ac */ /* 0x000ea60008000800 */
[----:B------:R-:W-:Y:S01]  /*4750*/  IMAD.U32 R10, RZ, RZ, UR10 ;  /* 0x0000000aff0a7e24 */ /* 0x000fe2000f8e00ff */
[----:B------:R-:W-:Y:S05]  /*4760*/  MOV R11, UR11 ;  /* 0x0000000b000b7c02 */ /* 0x000fea0008000f00 */
[----:B-----5:R4:W5:Y:S02]  /*4770*/  @P0 LDG.E R49, desc[UR46][R10.64] ;  /* 0x0000002e0a310981 */ /* 0x020964000c1e1900 */
[----:B--2-4-:R-:W-:Y:S07]  /*4780*/  @!P0 IMAD.U32 R49, RZ, RZ, UR8 ;  /* 0x00000008ff318e24 */ /* 0x014fee000f8e00ff */
.L_x_89:
[----:B-----5:R-:W-:Y:S01]  /*4790*/  @!P2 FSETP.EQ.AND P0, PT, R49, RZ, PT ;  /* 0x000000ff3100a20b */ /* 0x020fe20003f02000 */
[----:B------:R-:W-:Y:S01]  /*47a0*/  @!UPT UIADD3 URZ, UPT, UPT, URZ, URZ, URZ ;  /* 0x000000fffffff290 */ /* 0x000fe2000fffe0ff */
[----:B------:R-:W-:Y:S11]  /*47b0*/  @!P2 BRA `(.L_x_90) ;  /* 0x000000000014a947 */ /* 0x000ff60003800000 */
[----:B------:R-:W-:Y:S02]  /*47c0*/  LOP3.LUT P2, RZ, R103, 0xff, RZ, 0xc0, !PT ;  /* 0x000000ff67ff7812 */ /* 0x000fe4000784c0ff */
[----:B------:R-:W-:Y:S04]  /*47d0*/  PLOP3.LUT P0, PT, PT, PT, UP0, 0x80, 0x8 ;  /* 0x000000000008781c */ /* 0x000fe80003f0f008 */
[----:B------:R-:W-:Y:S07]  /*47e0*/  PLOP3.LUT P0, PT, P0, PT, PT, 0x8, 0x80 ;  /* 0x000000000080781c */ /* 0x000fee000070e170 */
[----:B------:R-:W-:Y:S11]  /*47f0*/  @P2 FSETP.EQ.AND P0, PT, R49, RZ, PT ;  /* 0x000000ff3100220b */ /* 0x000ff60003f02000 */
[----:B------:R-:W-:Y:S02]  /*4800*/  @!UPT UIADD3 URZ, UPT, UPT, URZ, URZ, URZ ;  /* 0x000000fffffff290 */ /* 0x000fe4000fffe0ff */
.L_x_90:
[----:B------:R-:W4:Y:S01]  /*4810*/  SYNCS.PHASECHK.TRANS64.TRYWAIT P2, [UR7+0x70], R12 ;  /* 0x0000700cff0075a7 */ /* 0x000f220008041107 */
[----:B------:R-:W-:Y:S04]  /*4820*/  ELECT P4, URZ, PT ;  /* 0x0000000000ff782f */ /* 0x000fe80003880000 */
[----:B------:R-:W-:Y:S11]  /*4830*/  PLOP3.LUT P4, PT, P0, P4, PT, 0xf2, 0x2f ;  /* 0x00000000002f781c */ /* 0x000ff60000789e72 */
[----:B------:R-:W-:Y:S02]  /*4840*/  @!UPT UIADD3 URZ, UPT, UPT, URZ, URZ, URZ ;  /* 0x000000fffffff290 */ /* 0x000fe4000fffe0ff */
[----:B-1----:R-:W-:Y:S05]  /*4850*/  @!P4 IADD3 R9, P0, PT, R32, 0x580, RZ ;  /* 0x000005802009c810 */ /* 0x002fea0007f1e0ff */
[----:B--2---:R-:W-:Y:S01]  /*4860*/  @!P4 IMAD.X R0, RZ, RZ, R33, P0 ;  /* 0x000000ffff00c224 */ /* 0x004fe200000e0621 */
[----:B----4-:R-:W-:Y:S07]  /*4870*/  @!P2 BRA `(.L_x_91) ;  /* 0x0000009800e0a947 */ /* 0x010fee0003800000 */
.L_x_215:
[----:B------:R-:W-:Y:S01]  /*4880*/  @!P4 R2UR UR9, R9 ;  /* 0x000000000909c2ca */ /* 0x000fe200000e0000 */
[----:B------:R-:W-:Y:S01]  /*4890*/  VOTEU.ALL UP1, P4 ;  /* 0x0000000000ff7886 */ /* 0x000fe20002020000 */
[----:B------:R-:W-:Y:S01]  /*48a0*/  @!P4 R2UR UR8, R0 ;  /* 0x000000000008c2ca */ /* 0x000fe200000e0000 */
[----:B------:R-:W-:Y:S01]  /*48b0*/  @!P4 IMAD.MOV.U32 R0, RZ, RZ, 0x4000 ;  /* 0x00004000ff00c424 */ /* 0x000fe200078e00ff */
[----:B------:R-:W-:Y:S01]  /*48c0*/  UMOV UR44, UR36 ;  /* 0x00000024002c7c82 */ /* 0x000fe20008000000 */
[----:B------:R-:W-:Y:S01]  /*48d0*/  UPRMT UR21, UR37, 0x654, UR41 ;  /* 0x0000065425157896 */ /* 0x000fe20008000029 */
[----:B------:R-:W-:Y:S01]  /*48e0*/  @!P4 IADD3 R9, P0, PT, R32, 0x580, RZ ;  /* 0x000005802009c810 */ /* 0x000fe20007f1e0ff */
[----:B------:R-:W-:Y:S01]  /*48f0*/  @!UP1 UIADD3 UR40, UPT, UPT, UR7, 0x400, URZ ;  /* 0x0000040007289890 */ /* 0x000fe2000fffe0ff */
[----:B------:R-:W-:Y:S05]  /*4900*/  VOTEU.ALL UP1, P4 ;  /* 0x0000000000ff7886 */ /* 0x000fea0002020000 */
[----:B------:R-:W-:Y:S01]  /*4910*/  IMAD.U32 R10, RZ, RZ, UR9 ;  /* 0x00000009ff0a7e24 */ /* 0x000fe2000f8e00ff */
[----:B------:R-:W-:Y:S01]  /*4920*/  UMOV UR9, 0x10000000 ;  /* 0x1000000000097882 */ /* 0x000fe20000000000 */
[----:B------:R-:W-:Y:S01]  /*4930*/  IMAD.U32 R11, RZ, RZ, UR8 ;  /* 0x00000008ff0b7e24 */ /* 0x000fe2000f8e00ff */
[----:B------:R-:W-:Y:S02]  /*4940*/  UMOV UR8, 0x0 ;  /* 0x0000000000087882 */ /* 0x000fe40000000000 */
[----:B------:R-:W-:Y:S02]  /*4950*/  @!P4 R2UR UR10, R10 ;  /* 0x000000000a0ac2ca */ /* 0x000fe400000e0000 */
[----:B------:R-:W-:Y:S11]  /*4960*/  @!P4 R2UR UR11, R11 ;  /* 0x000000000b0bc2ca */ /* 0x000ff600000e0000 */
[----:B------:R-:W-:Y:S02]  /*4970*/  @!UPT UIADD3 URZ, UPT, UPT, URZ, URZ, URZ ;  /* 0x000000fffffff290 */ /* 0x000fe4000fffe0ff */
[----:B------:R2:W-:Y:S01]  /*4980*/  @!UP1 UTMALDG.3D [UR40], [UR10], desc[UR8] ;  /* 0x000008280a0095b4 */ /* 0x0005e20008011000 */
[----:B------:R4:W-:Y:S01]  /*4990*/  @!P4 SYNCS.ARRIVE.TRANS64.RED.A0TR RZ, [UR7+0x50], R0 ;  /* 0x00005000ffffc9a7 */ /* 0x0009e20008300407 */
[----:B------:R-:W-:Y:S01]  /*49a0*/  SYNCS.ARRIVE.TRANS64.RED.A1T0 RZ, [UR21], RZ ;  /* 0x000000ffffff79a7 */ /* 0x000fe20008100415 */
[----:B----4-:R-:W-:Y:S01]  /*49b0*/  @!P4 IMAD.X R0, RZ, RZ, R33, P0 ;  /* 0x000000ffff00c224 */ /* 0x010fe200000e0621 */
[----:B------:R-:W4:Y:S02]  /*49c0*/  SYNCS.PHASECHK.TRANS64.TRYWAIT P2, [UR7+0x78], R12 ;  /* 0x0000780cff0075a7 */ /* 0x000f240008041107 */
[----:B--2-4-:R-:W-:Y:S05]  /*49d0*/  @!P2 BRA `(.L_x_92) ;  /* 0x0000009800a0a947 */ /* 0x014fea0003800000 */
.L_x_217:
[----:B------:R-:W-:Y:S01]  /*49e0*/  @!P4 R2UR UR9, R9 ;  /* 0x000000000909c2ca */ /* 0x000fe200000e0000 */
[----:B------:R-:W-:Y:S01]  /*49f0*/  VOTEU.ALL UP1, P4 ;  /* 0x0000000000ff7886 */ /* 0x000fe20002020000 */
[----:B------:R-:W-:Y:S01]  /*4a00*/  @!P4 R2UR UR8, R0 ;  /* 0x000000000008c2ca */ /* 0x000fe200000e0000 */
[----:B------:R-:W-:Y:S01]  /*4a10*/  @!P4 IMAD.MOV.U32 R0, RZ, RZ, 0x4000 ;  /* 0x00004000ff00c424 */ /* 0x000fe200078e00ff */
[----:B------:R-:W-:Y:S01]  /*4a20*/  UMOV UR35, UR43 ;  /* 0x0000002b00237c82 */ /* 0x000fe20008000000 */
[----:B------:R-:W-:Y:S01]  /*4a30*/  UPRMT UR15, UR37, 0x654, UR33 ;  /* 0x00000654250f7896 */ /* 0x000fe20008000021 */
[----:B------:R-:W-:Y:S01]  /*4a40*/  @!P4 IADD3 R9, P0, PT, R32, 0x580, RZ ;  /* 0x000005802009c810 */ /* 0x000fe20007f1e0ff */
[----:B------:R-:W-:Y:S02]  /*4a50*/  @!UP1 UIADD3 UR34, UPT, UPT, UR42, 0x20, URZ ;  /* 0x000000202a229890 */ /* 0x000fe4000fffe0ff */
[----:B------:R-:W-:Y:S01]  /*4a60*/  @!UP1 UIADD3 UR32, UPT, UPT, UR7, 0x4400, URZ ;  /* 0x0000440007209890 */ /* 0x000fe2000fffe0ff */
[----:B------:R-:W-:Y:S03]  /*4a70*/  VOTEU.ALL UP1, P4 ;  /* 0x0000000000ff7886 */ /* 0x000fe60002020000 */
        /* <DEDUP_REMOVED lines=13> */
.L_x_219:
[----:B------:R-:W-:Y:S01]  /*4b50*/  @!P4 R2UR UR9, R9 ;  /* 0x000000000909c2ca */ /* 0x000fe200000e0000 */
[----:B------:R-:W-:Y:S01]  /*4b60*/  VOTEU.ALL UP1, P4 ;  /* 0x0000000000ff7886 */ /* 0x000fe20002020000 */
[----:B------:R-:W-:Y:S01]  /*4b70*/  @!P4 R2UR UR8, R0 ;  /* 0x000000000008c2ca */ /* 0x000fe200000e0000 */
[----:B------:R-:W-:Y:S01]  /*4b80*/  @!P4 IMAD.MOV.U32 R0, RZ, RZ, 0x4000 ;  /* 0x00004000ff00c424 */ /* 0x000fe200078e00ff */
[----:B------:R-:W-:Y:S01]  /*4b90*/  UMOV UR27, UR43 ;  /* 0x0000002b001b7c82 */ /* 0x000fe20008000000 */
[----:B------:R-:W-:Y:S01]  /*4ba0*/  UMOV UR28, UR36 ;  /* 0x00000024001c7c82 */ /* 0x000fe20008000000 */
[----:B------:R-:W-:Y:S01]  /*4bb0*/  @!UP1 UIADD3 UR26, UPT, UPT, UR42, 0x40, URZ ;  /* 0x000000402a1a9890 */ /* 0x000fe2000fffe0ff */
[----:B------:R-:W-:Y:S01]  /*4bc0*/  @!P4 IADD3 R9, P0, PT, R32, 0x580, RZ ;  /* 0x000005802009c810 */ /* 0x000fe20007f1e0ff */
[----:B------:R-:W-:Y:S01]  /*4bd0*/  @!UP1 UIADD3 UR24, UPT, UPT, UR7, 0x8400, URZ ;  /* 0x0000840007189890 */ /* 0x000fe2000fffe0ff */
[----:B------:R-:W-:Y:S01]  /*4be0*/  VOTEU.ALL UP1, P4 ;  /* 0x0000000000ff7886 */ /* 0x000fe20002020000 */
[----:B------:R-:W-:Y:S03]  /*4bf0*/  UPRMT UR14, UR37, 0x654, UR25 ;  /* 0x00000654250e7896 */ /* 0x000fe60008000019 */
        /* <DEDUP_REMOVED lines=13> */
.L_x_221:
[----:B------:R-:W-:Y:S01]  /*4cd0*/  @!P4 R2UR UR9, R9 ;  /* 0x000000000909c2ca */ /* 0x000fe200000e0000 */
[----:B------:R-:W-:Y:S01]  /*4ce0*/  VOTEU.ALL UP1, P4 ;  /* 0x0000000000ff7886 */ /* 0x000fe20002020000 */
[----:B------:R-:W-:Y:S01]  /*4cf0*/  @!P4 R2UR UR8, R0 ;  /* 0x000000000008c2ca */ /* 0x000fe200000e0000 */
[----:B------:R-:W-:Y:S01]  /*4d00*/  @!P4 IMAD.MOV.U32 R0, RZ, RZ, 0x4000 ;  /* 0x00004000ff00c424 */ /* 0x000fe200078e00ff */
[----:B------:R-:W-:Y:S01]  /*4d10*/  UMOV UR19, UR43 ;  /* 0x0000002b00137c82 */ /* 0x000fe20008000000 */
[----:B------:R-:W-:Y:S01]  /*4d20*/  UMOV UR20, UR36 ;  /* 0x0000002400147c82 */ /* 0x000fe20008000000 */
[----:B------:R-:W-:Y:S01]  /*4d30*/  @!UP1 UIADD3 UR18, UPT, UPT, UR42, 0x60, URZ ;  /* 0x000000602a129890 */ /* 0x000fe2000fffe0ff */
[----:B------:R-:W-:Y:S01]  /*4d40*/  SHF.L.U32 R20, RZ, 0x1f, RZ ;  /* 0x0000001fff147819 */ /* 0x000fe200000006ff */
[----:B------:R-:W-:Y:S01]  /*4d50*/  @!UP1 UIADD3 UR16, UPT, UPT, UR7, 0xc400, URZ ;  /* 0x0000c40007109890 */ /* 0x000fe2000fffe0ff */
[----:B------:R-:W-:Y:S01]  /*4d60*/  @!P4 IADD3 R9, P0, PT, R32, 0x580, RZ ;  /* 0x000005802009c810 */ /* 0x000fe20007f1e0ff */
[----:B------:R-:W-:Y:S01]  /*4d70*/  VOTEU.ALL UP1, P4 ;  /* 0x0000000000ff7886 */ /* 0x000fe20002020000 */
[----:B------:R-:W-:Y:S02]  /*4d80*/  UPRMT UR13, UR37, 0x654, UR17 ;  /* 0x00000654250d7896 */ /* 0x000fe40008000011 */
        /* <DEDUP_REMOVED lines=13> */
.L_x_223:
[----:B------:R-:W-:Y:S01]  /*4e60*/  @!P4 R2UR UR9, R9 ;  /* 0x000000000909c2ca */ /* 0x000fe200000e0000 */
[----:B------:R-:W-:Y:S01]  /*4e70*/  VOTEU.ALL UP1, P4 ;  /* 0x0000000000ff7886 */ /* 0x000fe20002020000 */
[----:B------:R-:W-:Y:S01]  /*4e80*/  @!P4 R2UR UR8, R0 ;  /* 0x000000000008c2ca */ /* 0x000fe200000e0000 */
[----:B------:R-:W-:Y:S01]  /*4e90*/  @!P4 IMAD.MOV.U32 R0, RZ, RZ, 0x4000 ;  /* 0x00004000ff00c424 */ /* 0x000fe200078e00ff */
[----:B------:R-:W-:Y:S01]  /*4ea0*/  UMOV UR18, 0x0 ;  /* 0x0000000000127882 */ /* 0x000fe20000000000 */
[----:B------:R-:W-:Y:S01]  /*4eb0*/  UMOV UR19, 0x10000000 ;  /* 0x1000000000137882 */ /* 0x000fe20000000000 */
[----:B------:R-:W-:Y:S01]  /*4ec0*/  @!UP1 UIADD3 UR10, UPT, UPT, UR42, 0x80, URZ ;  /* 0x000000802a0a9890 */ /* 0x000fe2000fffe0ff */
[----:B------:R-:W-:Y:S01]  /*4ed0*/  @!P4 IADD3 R9, P0, PT, R32, 0x580, RZ ;  /* 0x000005802009c810 */ /* 0x000fe20007f1e0ff */
[----:B------:R-:W-:Y:S01]  /*4ee0*/  UMOV UR11, UR43 ;  /* 0x0000002b000b7c82 */ /* 0x000fe20008000000 */
[----:B------:R-:W-:Y:S04]  /*4ef0*/  UMOV UR12, UR36 ;  /* 0x00000024000c7c82 */ /* 0x000fe80008000000 */
[----:B------:R-:W-:Y:S01]  /*4f00*/  IMAD.U32 R10, RZ, RZ, UR9 ;  /* 0x00000009ff0a7e24 */ /* 0x000fe2000f8e00ff */
[----:B------:R-:W-:Y:S01]  /*4f10*/  UMOV UR9, UR41 ;  /* 0x0000002900097c82 */ /* 0x000fe20008000000 */
[----:B------:R-:W-:Y:S01]  /*4f20*/  IMAD.U32 R11, RZ, RZ, UR8 ;  /* 0x00000008ff0b7e24 */ /* 0x000fe2000f8e00ff */
[----:B------:R-:W-:Y:S02]  /*4f30*/  @!UP1 UIADD3 UR8, UPT, UPT, UR7, 0x400, URZ ;  /* 0x0000040007089890 */ /* 0x000fe4000fffe0ff */
[----:B------:R-:W-:Y:S01]  /*4f40*/  @!P4 R2UR UR22, R10 ;  /* 0x000000000a16c2ca */ /* 0x000fe200000e0000 */
[----:B------:R-:W-:Y:S01]  /*4f50*/  VOTEU.ALL UP1, P4 ;  /* 0x0000000000ff7886 */ /* 0x000fe20002020000 */
        /* <DEDUP_REMOVED lines=8> */
.L_x_225:
        /* <DEDUP_REMOVED lines=9> */
[----:B------:R-:W-:Y:S03]  /*5070*/  UMOV UR12, UR36 ;  /* 0x00000024000c7c82 */ /* 0x000fe60008000000 */
[----:B------:R-:W-:Y:S02]  /*5080*/  @!P4 IMAD.X R21, RZ, RZ, R33, P0 ;  /* 0x000000ffff15c224 */ /* 0x000fe400000e0621 */
        /* <DEDUP_REMOVED lines=11> */
[----:B------:R-:W4:Y:S02]  /*5140*/  SYNCS.PHASECHK.TRANS64.TRYWAIT P2, [UR7+0x80], R20 ;  /* 0x00008014ff0075a7 */ /* 0x000f240008041107 */
[----:B--2-4-:R-:W-:Y:S05]  /*5150*/  @!P2 BRA `(.L_x_97) ;  /* 0x000000940038a947 */ /* 0x014fea0003800000 */
.L_x_227:
[----:B------:R-:W2:Y:S01]  /*5160*/  LDC.64 R14, c[0x0][0xb10] ;  /* 0x0002c400ff0e7b82 */ /* 0x000ea20000000a00 */
[----:B------:R-:W-:Y:S01]  /*5170*/  @!P4 R2UR UR9, R31 ;  /* 0x000000001f09c2ca */ /* 0x000fe200000e0000 */
[----:B------:R-:W-:Y:S01]  /*5180*/  VOTEU.ALL UP1, P4 ;  /* 0x0000000000ff7886 */ /* 0x000fe20002020000 */
[----:B------:R-:W-:Y:S01]  /*5190*/  @!P4 R2UR UR8, R21 ;  /* 0x000000001508c2ca */ /* 0x000fe200000e0000 */
[----:B------:R-:W-:Y:S01]  /*51a0*/  @!P4 IMAD.MOV.U32 R21, RZ, RZ, 0x4000 ;  /* 0x00004000ff15c424 */ /* 0x000fe200078e00ff */
[----:B------:R-:W-:Y:S03]  /*51b0*/  UMOV UR18, 0x0 ;  /* 0x0000000000127882 */ /* 0x000fe60000000000 */
[----:B------:R-:W4:Y:S01]  /*51c0*/  LDC.64 R10, c[0x0][0xb18] ;  /* 0x0002c600ff0a7b82 */ /* 0x000f220000000a00 */
[----:B------:R-:W-:Y:S01]  /*51d0*/  @!UP1 UIADD3 UR10, UPT, UPT, UR42, 0xc0, URZ ;  /* 0x000000c02a0a9890 */ /* 0x000fe2000fffe0ff */
[----:B------:R-:W-:Y:S01]  /*51e0*/  @P3 SHF.R.U32.HI R28, RZ, 0x10, R25 ;  /* 0x00000010ff1c3819 */ /* 0x000fe20000011619 */
[----:B------:R-:W-:Y:S01]  /*51f0*/  UMOV UR19, 0x10000000 ;  /* 0x1000000000137882 */ /* 0x000fe20000000000 */
[----:B------:R-:W-:Y:S01]  /*5200*/  UMOV UR11, UR43 ;  /* 0x0000002b000b7c82 */ /* 0x000fe20008000000 */
[----:B------:R-:W-:Y:S03]  /*5210*/  UMOV UR12, UR36 ;  /* 0x00000024000c7c82 */ /* 0x000fe60008000000 */
[----:B------:R-:W5:Y:S01]  /*5220*/  @!P1 LDC R0, c[0x0][0xb20] ;  /* 0x0002c800ff009b82 */ /* 0x000f620000000800 */
[----:B------:R-:W-:Y:S02]  /*5230*/  VIADD R30, R30, 0x1 ;  /* 0x000000011e1e7836 */ /* 0x000fe40000000000 */
[----:B------:R-:W-:Y:S05]  /*5240*/  IMAD.U32 R34, RZ, RZ, UR9 ;  /* 0x00000009ff227e24 */ /* 0x000fea000f8e00ff */
[----:B-1----:R-:W1:Y:S01]  /*5250*/  @!P1 LDC R3, c[0x0][0xb0c] ;  /* 0x0002c300ff039b82 */ /* 0x002e620000000800 */
[----:B------:R-:W-:Y:S01]  /*5260*/  IMAD.U32 R35, RZ, RZ, UR8 ;  /* 0x00000008ff237e24 */ /* 0x000fe2000f8e00ff */
[----:B------:R-:W-:Y:S01]  /*5270*/  @!UP1 UIADD3 UR8, UPT, UPT, UR7, 0x8400, URZ ;  /* 0x0000840007089890 */ /* 0x000fe2000fffe0ff */
[----:B------:R-:W-:Y:S01]  /*5280*/  @!P4 R2UR UR20, R34 ;  /* 0x000000002214c2ca */ /* 0x000fe200000e0000 */
[----:B------:R-:W-:Y:S02]  /*5290*/  VOTEU.ALL UP1, P4 ;  /* 0x0000000000ff7886 */ /* 0x000fe40002020000 */
[----:B------:R-:W-:Y:S01]  /*52a0*/  @!P4 R2UR UR21, R35 ;  /* 0x000000002315c2ca */ /* 0x000fe200000e0000 */
[----:B------:R-:W-:Y:S11]  /*52b0*/  UMOV UR9, UR25 ;  /* 0x0000001900097c82 */ /* 0x000ff60008000000 */
[----:B------:R-:W-:Y:S01]  /*52c0*/  @!UPT UIADD3 URZ, UPT, UPT, URZ, URZ, URZ ;  /* 0x000000fffffff290 */ /* 0x000fe2000fffe0ff */
[----:B------:R1:W-:Y:S01]  /*52d0*/  @!UP1 UTMALDG.3D [UR8], [UR20], desc[UR18] ;  /* 0x00001208140095b4 */ /* 0x0003e20008011000 */
[----:B------:R1:W-:Y:S02]  /*52e0*/  @!P4 SYNCS.ARRIVE.TRANS64.RED.A0TR RZ, [UR7+0x60], R21 ;  /* 0x00006015ffffc9a7 */ /* 0x0003e40008300407 */
[----:B-1----:R-:W-:Y:S01]  /*52f0*/  @!P1 ISETP.NE.AND P2, PT, R3, 0x1, PT ;  /* 0x000000010300980c */ /* 0x002fe20003f45270 */
[C---:B--2---:R-:W-:Y:S01]  /*5300*/  @!P1 IMAD.HI.U32 R14, R13.reuse, R14, RZ ;  /* 0x0000000e0d0e9227 */ /* 0x044fe200078e00ff */
[----:B----4-:R-:W-:Y:S03]  /*5310*/  @!P1 ISETP.NE.AND P0, PT, R10, 0x1, PT ;  /* 0x000000010a00980c */ /* 0x010fe60003f05270 */
[C---:B------:R-:W-:Y:S01]  /*5320*/  @!P1 IMAD.HI.U32 R11, R8.reuse, R11, RZ ;  /* 0x0000000b080b9227 */ /* 0x040fe200078e00ff */
[----:B------:R-:W-:Y:S04]  /*5330*/  @!P1 SHF.R.U32.HI R14, RZ, R15, R14 ;  /* 0x0000000fff0e9219 */ /* 0x000fe8000001160e */
[----:B-----5:R-:W-:Y:S01]  /*5340*/  @!P1 SHF.R.U32.HI R9, RZ, R0, R11 ;  /* 0x00000000ff099219 */ /* 0x020fe2000001160b */
[----:B------:R-:W-:Y:S01]  /*5350*/  SYNCS.ARRIVE.TRANS64.RED.A1T0 RZ, [UR14], RZ ;  /* 0x000000ffffff79a7 */ /* 0x000fe2000810040e */
[----:B------:R-:W-:Y:S02]  /*5360*/  @!P1 SEL R14, R13, R14, !P2 ;  /* 0x0000000e0d0e9207 */ /* 0x000fe40005000000 */
[----:B------:R-:W-:Y:S01]  /*5370*/  @!P1 SEL R9, R8, R9, !P0 ;  /* 0x0000000908099207 */ /* 0x000fe20004000000 */
[----:B------:R-:W1:Y:S04]  /*5380*/  SYNCS.PHASECHK.TRANS64.TRYWAIT P5, [UR7+0x88], R20 ;  /* 0x00008814ff0075a7 */ /* 0x000e6800080a1107 */
[----:B------:R-:W-:Y:S02]  /*5390*/  @!P1 IMAD.IADD R0, R9, 0x1, -R14 ;  /* 0x0000000109009824 */ /* 0x000fe400078e0a0e */
[----:B------:R-:W-:Y:S02]  /*53a0*/  @!P1 IMAD.IADD R9, R14, 0x1, -R9 ;  /* 0x000000010e099824 */ /* 0x000fe400078e0a09 */
[----:B------:R-:W-:Y:S02]  /*53b0*/  @!P1 IMAD R13, R0, R3, R13 ;  /* 0x00000003000d9224 */ /* 0x000fe400078e020d */
[----:B------:R-:W-:Y:S01]  /*53c0*/  @!P1 IMAD R8, R9, R10, R8 ;  /* 0x0000000a09089224 */ /* 0x000fe200078e0208 */
[----:B-1----:R-:W-:Y:S06]  /*53d0*/  @!P5 BRA `(.L_x_98) ;  /* 0x0000009000b0d947 */ /* 0x002fec0003800000 */
.L_x_229:
[----:B-1----:R-:W-:Y:S01]  /*53e0*/  @!P4 IADD3 R3, P0, PT, R32, 0x580, RZ ;  /* 0x000005802003c810 */ /* 0x002fe20007f1e0ff */
[----:B------:R-:W-:Y:S01]  /*53f0*/  VOTEU.ALL UP1, P4 ;  /* 0x0000000000ff7886 */ /* 0x000fe20002020000 */
[----:B------:R-:W-:Y:S01]  /*5400*/  UMOV UR18, 0x0 ;  /* 0x0000000000127882 */ /* 0x000fe20000000000 */
[----:B------:R-:W-:Y:S01]  /*5410*/  UMOV UR19, 0x10000000 ;  /* 0x1000000000137882 */ /* 0x000fe20000000000 */
[----:B------:R-:W-:Y:S01]  /*5420*/  @!P4 R2UR UR9, R3 ;  /* 0x000000000309c2ca */ /* 0x000fe200000e0000 */
[----:B------:R-:W-:Y:S01]  /*5430*/  @!P4 IMAD.X R0, RZ, RZ, R33, P0 ;  /* 0x000000ffff00c224 */ /* 0x000fe200000e0621 */
[----:B------:R-:W-:Y:S01]  /*5440*/  @!UP1 UIADD3 UR10, UPT, UPT, UR42, 0xe0, URZ ;  /* 0x000000e02a0a9890 */ /* 0x000fe2000fffe0ff */
[----:B------:R-:W-:Y:S01]  /*5450*/  ISETP.NE.AND P0, PT, R30, 0x2, PT ;  /* 0x000000021e00780c */ /* 0x000fe20003f05270 */
[----:B------:R-:W-:Y:S01]  /*5460*/  UMOV UR11, UR43 ;  /* 0x0000002b000b7c82 */ /* 0x000fe20008000000 */
[----:B------:R-:W-:Y:S01]  /*5470*/  UMOV UR12, UR36 ;  /* 0x00000024000c7c82 */ /* 0x000fe20008000000 */
[----:B------:R-:W-:Y:S01]  /*5480*/  @!P4 R2UR UR8, R0 ;  /* 0x000000000008c2ca */ /* 0x000fe200000e0000 */
[----:B------:R-:W-:Y:S01]  /*5490*/  IMAD.IADD R20, R8, 0x1, R102 ;  /* 0x0000000108147824 */ /* 0x000fe200078e0266 */
[----:B------:R-:W-:Y:S01]  /*54a0*/  @P3 R2UR UR36, R28 ;  /* 0x000000001c2432ca */ /* 0x000fe200000e0000 */
[----:B------:R-:W-:Y:S01]  /*54b0*/  IMAD.IADD R21, R13, 0x1, R104 ;  /* 0x000000010d157824 */ /* 0x000fe200078e0268 */
[----:B------:R-:W-:Y:S02]  /*54c0*/  SEL R0, RZ, 0x1, P0 ;  /* 0x00000001ff007807 */ /* 0x000fe40000000000 */
[----:B------:R-:W-:Y:S01]  /*54d0*/  SEL R30, R30, RZ, P0 ;  /* 0x000000ff1e1e7207 */ /* 0x000fe20000000000 */
[----:B------:R-:W-:Y:S01]  /*54e0*/  IMAD.U32 R10, RZ, RZ, UR9 ;  /* 0x00000009ff0a7e24 */ /* 0x000fe2000f8e00ff */
[----:B------:R-:W-:Y:S01]  /*54f0*/  UMOV UR9, UR17 ;  /* 0x0000001100097c82 */ /* 0x000fe20008000000 */
[----:B------:R-:W-:Y:S03]  /*5500*/  LOP3.LUT R29, R29, R0, RZ, 0x3c, !PT ;  /* 0x000000001d1d7212 */ /* 0x000fe600078e3cff */
[----:B------:R-:W-:Y:S01]  /*5510*/  @!P4 R2UR UR14, R10 ;  /* 0x000000000a0ec2ca */ /* 0x000fe200000e0000 */
[----:B------:R-:W-:Y:S01]  /*5520*/  IMAD.U32 R11, RZ, RZ, UR8 ;  /* 0x00000008ff0b7e24 */ /* 0x000fe2000f8e00ff */
[----:B------:R-:W-:Y:S01]  /*5530*/  @!UP1 UIADD3 UR8, UPT, UPT, UR7, 0xc400, URZ ;  /* 0x0000c40007089890 */ /* 0x000fe2000fffe0ff */
[----:B------:R-:W-:Y:S03]  /*5540*/  VOTEU.ALL UP1, P4 ;  /* 0x0000000000ff7886 */ /* 0x000fe60002020000 */
[----:B------:R-:W-:Y:S11]  /*5550*/  @!P4 R2UR UR15, R11 ;  /* 0x000000000b0fc2ca */ /* 0x000ff600000e0000 */
[----:B------:R-:W-:Y:S02]  /*5560*/  @!UPT UIADD3 URZ, UPT, UPT, URZ, URZ, URZ ;  /* 0x000000fffffff290 */ /* 0x000fe4000fffe0ff */
[----:B------:R2:W-:Y:S01]  /*5570*/  @!UP1 UTMALDG.3D [UR8], [UR14], desc[UR18] ;  /* 0x000012080e0095b4 */ /* 0x0005e20008011000 */
[----:B------:R2:W-:Y:S01]  /*5580*/  @!P4 SYNCS.ARRIVE.TRANS64.RED.A0TR RZ, [UR7+0x68], R23 ;  /* 0x00006817ffffc9a7 */ /* 0x0005e20008300407 */
[----:B------:R-:W-:Y:S01]  /*5590*/  UPLOP3.LUT UP1, UPT, UPT, UPT, UPT, 0x80, 0x8 ;  /* 0x000000000008789c */ /* 0x000fe20003f2f070 */
[----:B------:R-:W-:Y:S01]  /*55a0*/  SYNCS.ARRIVE.TRANS64.RED.A1T0 RZ, [UR13], RZ ;  /* 0x000000ffffff79a7 */ /* 0x000fe2000810040d */
[----:B------:R-:W-:Y:S09]  /*55b0*/  @P3 BRA `(.L_x_99) ;  /* 0xffffffec00103947 */ /* 0x000ff2000383ffff */
[----:B------:R-:W1:Y:S02]  /*55c0*/  SYNCS.PHASECHK.TRANS64.TRYWAIT P0, [UR7+0x70], R12 ;  /* 0x0000700cff0075a7 */ /* 0x000e640008001107 */
[----:B-1----:R-:W-:Y:S05]  /*55d0*/  @!P0 BRA `(.L_x_100) ;  /* 0x0000009000488947 */ /* 0x002fea0003800000 */
.L_x_231:
[----:B------:R-:W4:Y:S02]  /*55e0*/  SYNCS.PHASECHK.TRANS64.TRYWAIT P0, [UR7+0x78], R12 ;  /* 0x0000780cff0075a7 */ /* 0x000f240008001107 */
[----:B----4-:R-:W-:Y:S05]  /*55f0*/  @!P0 BRA `(.L_x_101) ;  /* 0x0000009000588947 */ /* 0x010fea0003800000 */
.L_x_233:
[----:B------:R-:W4:Y:S01]  /*5600*/  SYNCS.PHASECHK.TRANS64.TRYWAIT P0, [UR7+0x80], R12 ;  /* 0x0000800cff0075a7 */ /* 0x000f220008001107 */
[----:B------:R-:W-:Y:S01]  /*5610*/  HFMA2 R0, -RZ, RZ, 0, 5.9604644775390625e-08 ;  /* 0x00000001ff007431 */ /* 0x000fe200000001ff */
[----:B----4-:R-:W-:Y:S06]  /*5620*/  @!P0 BRA `(.L_x_102) ;  /* 0x0000009000648947 */ /* 0x010fec0003800000 */
.L_x_235:
[----:B------:R-:W-:Y:S02]  /*5630*/  MOV R2, UR7 ;  /* 0x0000000700027c02 */ /* 0x000fe40008000f00 */
[----:B-1----:R-:W-:-:S07]  /*5640*/  SHF.L.U32 R3, R0, 0x1f, RZ ;  /* 0x0000001f00037819 */ /* 0x002fce00000006ff */
.L_x_103:
[----:B-1----:R1:W4:Y:S02]  /*5650*/  SYNCS.PHASECHK.TRANS64.TRYWAIT P0, [R2+URZ+0x88], R3 ;  /* 0x00008803020075a7 */ /* 0x00232400080011ff */
[----:B----4-:R-:W-:Y:S05]  /*5660*/  @!P0 NANOSLEEP.SYNCS 0x989680 ;  /* 0x009896800000895d */ /* 0x010fea0003900000 */
[----:B------:R-:W4:Y:S02]  /*5670*/  @!P0 SYNCS.PHASECHK.TRANS64 P0, [R2+URZ+0x88], R3 ;  /* 0x00008803020085a7 */ /* 0x000f2400080010ff */
[----:B--2-4-:R-:W-:Y:S05]  /*5680*/  @P0 EXIT ;  /* 0x000000000000094d */ /* 0x014fea0003800000 */
[----:B------:R-:W-:Y:S05]  /*5690*/  BRA `(.L_x_103) ;  /* 0xfffffffc00ec7947 */ /* 0x000fea000383ffff */
.L_x_84:
[----:B------:R-:W-:-:S06]  /*56a0*/  UISETP.GE.AND UP1, UPT, UR10, 0x4, UPT ;  /* 0x000000040a00788c */ /* 0x000fcc000bf26270 */
[----:B------:R-:W-:-:S13]  /*56b0*/  PLOP3.LUT P0, PT, PT, PT, UP1, 0x80, 0x8 ;  /* 0x000000000008781c */ /* 0x000fda0003f0f018 */
[----:B------:R-:W-:Y:S05]  /*56c0*/  @!P0 EXIT ;  /* 0x000000000000894d */ /* 0x000fea0003800000 */
[----:B------:R-:W-:Y:S01]  /*56d0*/  BAR.SYNC.DEFER_BLOCKING 0x6, 0xa0 ;  /* 0x0182800000007b1d */ /* 0x000fe20000010000 */
[C---:B------:R-:W-:Y:S01]  /*56e0*/  IMAD.SHL.U32 R3, R117.reuse, 0x20, RZ ;  /* 0x0000002075037824 */ /* 0x040fe200078e00ff */
[C---:B------:R-:W-:Y:S01]  /*56f0*/  LOP3.LUT R109, R117.reuse, 0x1, RZ, 0xc0, !PT ;  /* 0x00000001756d7812 */ /* 0x040fe200078ec0ff */
[C---:B------:R-:W-:Y:S02]  /*5700*/  IMAD.U32 R47, R117.reuse, 0x10000, RZ ;  /* 0x00010000752f7824 */ /* 0x040fe400078e00ff */
[----:B------:R-:W-:Y:S01]  /*5710*/  IMAD.SHL.U32 R108, R117, 0x4, RZ ;  /* 0x00000004756c7824 */ /* 0x000fe200078e00ff */
[----:B------:R-:W-:Y:S02]  /*5720*/  UMOV UR48, 0x400 ;  /* 0x0000040000307882 */ /* 0x000fe40000000000 */
[----:B------:R-:W1:Y:S01]  /*5730*/  LDC R107, c[0x0][0x370] ;  /* 0x0000dc00ff6b7b82 */ /* 0x000e620000000800 */
[----:B------:R-:W-:Y:S01]  /*5740*/  ULEA UR48, UR37, UR48, 0x18 ;  /* 0x0000003025307291 */ /* 0x000fe2000f8ec0ff */
[----:B------:R-:W-:Y:S01]  /*5750*/  ISETP.NE.U32.AND P0, PT, R109, 0x1, PT ;  /* 0x000000016d00780c */ /* 0x000fe20003f05070 */
[----:B------:R-:W-:Y:S01]  /*5760*/  IMAD.MOV.U32 R116, RZ, RZ, 0x2 ;  /* 0x00000002ff747424 */ /* 0x000fe200078e00ff */
[----:B------:R-:W-:Y:S01]  /*5770*/  LOP3.LUT R5, R3, 0xe0, RZ, 0xc0, !PT ;  /* 0x000000e003057812 */ /* 0x000fe200078ec0ff */
[----:B------:R-:W-:Y:S01]  /*5780*/  UIADD3 UR4, UPT, UPT, UR48, 0x400, URZ ;  /* 0x0000040030047890 */ /* 0x000fe2000fffe0ff */
[----:B------:R-:W-:Y:S01]  /*5790*/  LOP3.LUT R47, R47, 0x600000, RZ, 0xc0, !PT ;  /* 0x006000002f2f7812 */ /* 0x000fe200078ec0ff */
[----:B------:R-:W-:Y:S01]  /*57a0*/  IMAD.MOV.U32 R115, RZ, RZ, 0x4 ;  /* 0x00000004ff737424 */ /* 0x000fe200078e00ff */
[----:B------:R-:W2:Y:S01]  /*57b0*/  LDC R42, c[0x0][0xb0c] ;  /* 0x0002c300ff2a7b82 */ /* 0x000ea20000000800 */
[----:B------:R-:W-:Y:S01]  /*57c0*/  R2P PR, R117, 0x6 ;  /* 0x0000000675007804 */ /* 0x000fe20000000000 */
[----:B------:R-:W-:Y:S01]  /*57d0*/  IMAD.MOV.U32 R44, RZ, RZ, RZ ;  /* 0x000000ffff2c7224 */ /* 0x000fe200078e00ff */
[----:B------:R-:W-:Y:S01]  /*57e0*/  LOP3.LUT R108, R5, 0x1c, R108, 0xf8, !PT ;  /* 0x0000001c056c7812 */ /* 0x000fe200078ef86c */
[----:B------:R-:W-:Y:S01]  /*57f0*/  IMAD.MOV.U32 R114, RZ, RZ, RZ ;  /* 0x000000ffff727224 */ /* 0x000fe200078e00ff */
[----:B------:R-:W-:Y:S01]  /*5800*/  P2R R2, PR, RZ, 0x1 ;  /* 0x00000001ff027803 */ /* 0x000fe20000000000 */
[----:B------:R-:W-:Y:S01]  /*5810*/  IMAD.MOV.U32 R120, RZ, RZ, RZ ;  /* 0x000000ffff787224 */ /* 0x000fe200078e00ff */
[----:B------:R-:W-:Y:S01]  /*5820*/  LOP3.LUT R108, R108, 0xf00, R3, 0xf8, !PT ;  /* 0x00000f006c6c7812 */ /* 0x000fe200078ef803 */
[----:B------:R-:W3:Y:S01]  /*5830*/  LDC R105, c[0x0][0xb20] ;  /* 0x0002c800ff697b82 */ /* 0x000ee20000000800 */
[----:B------:R-:W4:Y:S01]  /*5840*/  LDS R0, [UR48+0x130] ;  /* 0x00013030ff007984 */ /* 0x000f220008000800 */
[----:B------:R-:W-:Y:S01]  /*5850*/  LOP3.LUT R117, R117, 0x60, RZ, 0xc0, !PT ;  /* 0x0000006075757812 */ /* 0x000fe200078ec0ff */
[----:B------:R-:W-:Y:S01]  /*5860*/  IMAD.MOV.U32 R113, RZ, RZ, RZ ;  /* 0x000000ffff717224 */ /* 0x000fe200078e00ff */
[----:B------:R-:W-:Y:S01]  /*5870*/  SEL R116, R116, 0xfffffffe, !P1 ;  /* 0xfffffffe74747807 */ /* 0x000fe20004800000 */
[----:B------:R-:W-:Y:S01]  /*5880*/  IMAD.U32 R111, RZ, RZ, UR4 ;  /* 0x00000004ff6f7e24 */ /* 0x000fe2000f8e00ff */
[----:B------:R-:W-:Y:S01]  /*5890*/  SEL R115, R115, 0xfffffffc, !P2 ;  /* 0xfffffffc73737807 */ /* 0x000fe20005000000 */
[----:B------:R-:W1:Y:S01]  /*58a0*/  LDCU.64 UR52, c[0x0][0x348] ;  /* 0x00006900ff3477ac */ /* 0x000e620008000a00 */
[----:B------:R-:W1:Y:S01]  /*58b0*/  LDC R41, c[0x0][0xb30] ;  /* 0x0002cc00ff297b82 */ /* 0x000e620000000800 */
[----:B------:R-:W1:Y:S01]  /*58c0*/  LDCU.64 UR38, c[0x0][0x888] ;  /* 0x00011100ff2677ac */ /* 0x000e620008000a00 */
[----:B------:R-:W1:Y:S06]  /*58d0*/  LDCU.64 UR44, c[0x0][0x890] ;  /* 0x00011200ff2c77ac */ /* 0x000e6c0008000a00 */
[----:B------:R-:W1:Y:S01]  /*58e0*/  LDC.64 R100, c[0x0][0xb10] ;  /* 0x0002c400ff647b82 */ /* 0x000e620000000a00 */
[----:B------:R-:W-:Y:S01]  /*58f0*/  UMOV UR49, URZ ;  /* 0x000000ff00317c82 */ /* 0x000fe20008000000 */
[----:B------:R-:W-:-:S06]  /*5900*/  UMOV UR51, URZ ;  /* 0x000000ff00337c82 */ /* 0x000fcc0008000000 */
[----:B------:R-:W1:Y:S08]  /*5910*/  LDC.64 R38, c[0x0][0xb18] ;  /* 0x0002c600ff267b82 */ /* 0x000e700000000a00 */
[----:B------:R-:W1:Y:S08]  /*5920*/  LDC.64 R36, c[0x0][0xb28] ;  /* 0x0002ca00ff247b82 */ /* 0x000e700000000a00 */
[----:B------:R-:W1:Y:S01]  /*5930*/  LDC.64 R98, c[0x0][0x8b0] ;  /* 0x00022c00ff627b82 */ /* 0x000e620000000a00 */
[----:B----4-:R-:W-:-:S07]  /*5940*/  IMAD.IADD R47, R0, 0x1, R47 ;  /* 0x00000001002f7824 */ /* 0x010fce00078e022f */
[----:B------:R-:W4:Y:S08]  /*5950*/  LDC.64 R96, c[0x0][0x8a8] ;  /* 0x00022a00ff607b82 */ /* 0x000f300000000a00 */
[----:B--23--:R-:W1:Y:S02]  /*5960*/  LDC R106, c[0x0][0x374] ;  /* 0x0000dd00ff6a7b82 */ /* 0x00ce640000000800 */
.L_x_179:
[C---:B------:R-:W-:Y:S02]  /*5970*/  LEA R0, R120.reuse, UR48, 0x3 ;  /* 0x0000003078007c11 */ /* 0x040fe4000f8e18ff */
[----:B------:R-:W-:Y:S02]  /*5980*/  SHF.L.U32 R3, R113, 0x1f, RZ ;  /* 0x0000001f71037819 */ /* 0x000fe400000006ff */
[----:B------:R-:W-:Y:S02]  /*5990*/  LEA R16, R120, UR48, 0x4 ;  /* 0x0000003078107c11 */ /* 0x000fe4000f8e20ff */
[----:B------:R-:W2:Y:S02]  /*59a0*/  SYNCS.PHASECHK.TRANS64.TRYWAIT P0, [R0+URZ+0xa0], R3 ;  /* 0x0000a003000075a7 */ /* 0x000ea400080011ff */
[----:B--2---:R-:W-:Y:S05]  /*59b0*/  @!P0 BRA `(.L_x_104) ;  /* 0x0000008c00988947 */ /* 0x004fea0003800000 */
.L_x_236:
[----:B------:R-:W3:Y:S01]  /*59c0*/  LDC.64 R12, c[0x0][0xb10] ;  /* 0x0002c400ff0c7b82 */ /* 0x000ee20000000a00 */
[----:B------:R-:W4:Y:S01]  /*59d0*/  LDS.128 R16, [R16+0x110] ;  /* 0x0001100010107984 */ /* 0x000f220000000c00 */
[----:B-1----:R-:W-:Y:S01]  /*59e0*/  ISETP.NE.AND P1, PT, R41, 0x1, PT ;  /* 0x000000012900780c */ /* 0x002fe20003f25270 */
[----:B--2---:R-:W-:Y:S01]  /*59f0*/  VIADD R0, R0, 0xb0 ;  /* 0x000000b000007836 */ /* 0x004fe20000000000 */
[----:B------:R-:W-:Y:S04]  /*5a00*/  ISETP.GE.AND P0, PT, R40, 0x1, PT ;  /* 0x000000012800780c */ /* 0x000fe80003f06270 */
[----:B------:R-:W1:Y:S01]  /*5a10*/  LDC.64 R10, c[0x0][0xb18] ;  /* 0x0002c600ff0a7b82 */ /* 0x000e620000000a00 */
[----:B------:R-:W-:Y:S01]  /*5a20*/  PRMT R0, RZ, 0x654, R0 ;  /* 0x00000654ff007816 */ /* 0x000fe20000000000 */
[----:B------:R-:W-:Y:S01]  /*5a30*/  @!PT LDS RZ, [RZ] ;  /* 0x00000000fffff984 */ /* 0x000fe20000000800 */
[----:B------:R-:W-:Y:S01]  /*5a40*/  @!PT LDS RZ, [RZ] ;  /* 0x00000000fffff984 */ /* 0x000fe20000000800 */
[----:B------:R-:W-:Y:S01]  /*5a50*/  @!PT LDS RZ, [RZ] ;  /* 0x00000000fffff984 */ /* 0x000fe20000000800 */
[----:B------:R-:W-:Y:S01]  /*5a60*/  @!PT LDS RZ, [RZ] ;  /* 0x00000000fffff984 */ /* 0x000fe20000000800 */
[----:B------:R2:W-:Y:S06]  /*5a70*/  MEMBAR.ALL.CTA ;  /* 0x0000000000007992 */ /* 0x0005ec0000008000 */
[----:B--2---:R-:W2:Y:S01]  /*5a80*/  FENCE.VIEW.ASYNC.S ;  /* 0x00000000000073c6 */ /* 0x004ea20000000000 */
[----:B------:R-:W1:Y:S08]  /*5a90*/  @!P1 LDC R14, c[0x0][0xb20] ;  /* 0x0002c800ff0e9b82 */ /* 0x000e700000000800 */
[----:B------:R-:W1:Y:S01]  /*5aa0*/  @!P1 LDC R9, c[0x0][0xb0c] ;  /* 0x0002c300ff099b82 */ /* 0x000e620000000800 */
[----:B--2---:R2:W-:Y:S01]  /*5ab0*/  SYNCS.ARRIVE.TRANS64.RED.A1T0 RZ, [R0+URZ], RZ ;  /* 0x000000ff00ff79a7 */ /* 0x0045e200081004ff */
[----:B----4-:R-:W-:Y:S04]  /*5ac0*/  LOP3.LUT P4, RZ, R18, 0x1, RZ, 0xc0, !PT ;  /* 0x0000000112ff7812 */ /* 0x010fe8000788c0ff */
[----:B------:R-:W-:Y:S09]  /*5ad0*/  P2R R118, PR, RZ, 0x10 ;  /* 0x00000010ff767803 */ /* 0x000ff20000000000 */
[----:B------:R-:W-:Y:S02]  /*5ae0*/  @P4 MOV R45, R16 ;  /* 0x00000010002d4202 */ /* 0x000fe40000000f00 */
[----:B------:R-:W-:Y:S01]  /*5af0*/  @P4 LOP3.LUT R43, R17, 0xffff, RZ, 0xc0, !PT ;  /* 0x0000ffff112b4812 */ /* 0x000fe200078ec0ff */
[----:B--23--:R-:W-:Y:S06]  /*5b00*/  @!P0 BRA `(.L_x_105) ;  /* 0x0000000000a48947 */ /* 0x00cfec0003800000 */
[----:B------:R-:W-:Y:S01]  /*5b10*/  IMAD.HI.U32 R24, R106, R39, RZ ;  /* 0x000000276a187227 */ /* 0x000fe200078e00ff */
[----:B------:R-:W-:Y:S02]  /*5b20*/  ISETP.NE.AND P0, PT, R38, 0x1, PT ;  /* 0x000000012600780c */ /* 0x000fe40003f05270 */
[----:B------:R-:W-:Y:S01]  /*5b30*/  ISETP.NE.AND P2, PT, R40, 0x1, PT ;  /* 0x000000012800780c */ /* 0x000fe20003f45270 */
[-C--:B------:R-:W-:Y:S01]  /*5b40*/  IMAD.HI.U32 R22, R107, R100.reuse, RZ ;  /* 0x000000646b167227 */ /* 0x080fe200078e00ff */
[----:B------:R-:W-:Y:S02]  /*5b50*/  SHF.R.U32.HI R23, RZ, R105, R24 ;  /* 0x00000069ff177219 */ /* 0x000fe40000011618 */
[----:B------:R-:W-:Y:S01]  /*5b60*/  ISETP.NE.AND P3, PT, R42, 0x1, PT ;  /* 0x000000012a00780c */ /* 0x000fe20003f65270 */
[----:B------:R-:W-:Y:S01]  /*5b70*/  IMAD.HI.U32 R28, R43, R39, RZ ;  /* 0x000000272b1c7227 */ /* 0x000fe200078e00ff */
[----:B------:R-:W-:Y:S02]  /*5b80*/  SHF.R.U32.HI R22, RZ, R101, R22 ;  /* 0x00000065ff167219 */ /* 0x000fe40000011616 */
[----:B------:R-:W-:Y:S01]  /*5b90*/  SEL R3, R106, R23, !P0 ;  /* 0x000000176a037207 */ /* 0x000fe20004000000 */
[----:B------:R-:W-:Y:S01]  /*5ba0*/  IMAD.HI.U32 R26, R45, R100, RZ ;  /* 0x000000642d1a7227 */ /* 0x000fe200078e00ff */
[----:B------:R-:W-:Y:S03]  /*5bb0*/  SEL R7, R107, R22, !P3 ;  /* 0x000000166b077207 */ /* 0x000fe60005800000 */
[-C--:B------:R-:W-:Y:S01]  /*5bc0*/  IMAD.HI.U32 R22, R3, R36.reuse, RZ ;  /* 0x0000002403167227 */ /* 0x080fe200078e00ff */
[----:B------:R-:W-:Y:S03]  /*5bd0*/  SHF.R.U32.HI R26, RZ, R101, R26 ;  /* 0x00000065ff1a7219 */ /* 0x000fe6000001161a */
[----:B------:R-:W-:Y:S01]  /*5be0*/  IMAD.HI.U32 R24, R7, R36, RZ ;  /* 0x0000002407187227 */ /* 0x000fe200078e00ff */
[----:B------:R-:W-:Y:S02]  /*5bf0*/  @P2 SHF.R.U32.HI R3, RZ, R37, R22 ;  /* 0x00000025ff032219 */ /* 0x000fe40000011616 */
[----:B------:R-:W-:Y:S02]  /*5c00*/  SHF.R.U32.HI R22, RZ, R105, R28 ;  /* 0x00000069ff167219 */ /* 0x000fe4000001161c */
[----:B------:R-:W-:Y:S01]  /*5c10*/  @P2 SHF.R.U32.HI R7, RZ, R37, R24 ;  /* 0x00000025ff072219 */ /* 0x000fe20000011618 */
[C---:B------:R-:W-:Y:S01]  /*5c20*/  IMAD R2, R40.reuse, R3, RZ ;  /* 0x0000000328027224 */ /* 0x040fe200078e02ff */
[----:B------:R-:W-:Y:S02]  /*5c30*/  SEL R5, R43, R22, !P0 ;  /* 0x000000162b057207 */ /* 0x000fe40004000000 */
[----:B------:R-:W-:Y:S01]  /*5c40*/  SEL R3, R45, R26, !P3 ;  /* 0x0000001a2d037207 */ /* 0x000fe20005800000 */
[----:B------:R-:W-:Y:S01]  /*5c50*/  IMAD R4, R40, R7, RZ ;  /* 0x0000000728047224 */ /* 0x000fe200078e02ff */
[C---:B------:R-:W-:Y:S01]  /*5c60*/  ISETP.GE.AND P0, PT, R5.reuse, R2, PT ;  /* 0x000000020500720c */ /* 0x040fe20003f06270 */
[----:B------:R-:W-:Y:S03]  /*5c70*/  IMAD.HI.U32 R6, R5, R36, RZ ;  /* 0x0000002405067227 */ /* 0x000fe600078e00ff */
[----:B------:R-:W-:Y:S01]  /*5c80*/  ISETP.GE.OR P0, PT, R3, R4, P0 ;  /* 0x000000040300720c */ /* 0x000fe20000706670 */
[----:B------:R-:W-:Y:S01]  /*5c90*/  IMAD.MOV R4, RZ, RZ, -R3 ;  /* 0x000000ffff047224 */ /* 0x000fe200078e0a03 */
[-C--:B------:R-:W-:Y:S03]  /*5ca0*/  SHF.R.U32.HI R6, RZ, R37.reuse, R6 ;  /* 0x00000025ff067219 */ /* 0x080fe60000011606 */
[----:B------:R-:W-:Y:S01]  /*5cb0*/  IMAD R45, R42, R4, R45 ;  /* 0x000000042a2d7224 */ /* 0x000fe200078e022d */
[----:B------:R-:W-:Y:S05]  /*5cc0*/  SEL R15, R5, R6, !P2 ;  /* 0x00000006050f7207 */ /* 0x000fea0005000000 */
[----:B------:R-:W-:Y:S02]  /*5cd0*/  IMAD.MOV R6, RZ, RZ, -R15 ;  /* 0x000000ffff067224 */ /* 0x000fe400078e0a0f */
[C---:B------:R-:W-:Y:S04]  /*5ce0*/  @!P0 IMAD.HI.U32 R2, R3.reuse, R36, RZ ;  /* 0x0000002403028227 */ /* 0x040fe800078e00ff */
[----:B------:R-:W-:Y:S01]  /*5cf0*/  IMAD R6, R40, R6, R5 ;  /* 0x0000000628067224 */ /* 0x000fe200078e0205 */
[----:B------:R-:W-:Y:S04]  /*5d00*/  @!P0 SHF.R.U32.HI R2, RZ, R37, R2 ;  /* 0x00000025ff028219 */ /* 0x000fe80000011602 */
[----:B------:R-:W-:Y:S02]  /*5d10*/  @!P0 SEL R0, R3, R2, !P2 ;  /* 0x0000000203008207 */ /* 0x000fe40005000000 */
[----:B------:R-:W-:Y:S02]  /*5d20*/  IADD3 R2, PT, PT, -R5, RZ, RZ ;  /* 0x000000ff05027210 */ /* 0x000fe40007ffe1ff */
[----:B------:R-:W-:Y:S01]  /*5d30*/  @!P0 IADD3 R8, PT, PT, R15, -R0, RZ ;  /* 0x800000000f088210 */ /* 0x000fe20007ffe0ff */
[----:B------:R-:W-:Y:S02]  /*5d40*/  @!P0 IMAD R0, R7, R6, R0 ;  /* 0x0000000607008224 */ /* 0x000fe400078e0200 */
[----:B------:R-:W-:Y:S02]  /*5d50*/  IMAD R43, R38, R2, R43 ;  /* 0x00000002262b7224 */ /* 0x000fe400078e022b */
[----:B------:R-:W-:Y:S02]  /*5d60*/  @!P0 IMAD R5, R8, R40, R3 ;  /* 0x0000002808058224 */ /* 0x000fe400078e0203 */
[----:B------:R-:W-:Y:S04]  /*5d70*/  @!P0 IMAD.MOV.U32 R3, RZ, RZ, R0 ;  /* 0x000000ffff038224 */ /* 0x000fe800078e0000 */
[----:B------:R-:W-:Y:S02]  /*5d80*/  IMAD R45, R3, R42, R45 ;  /* 0x0000002a032d7224 */ /* 0x000fe400078e022d */
[----:B------:R-:W-:Y:S07]  /*5d90*/  IMAD R43, R5, R38, R43 ;  /* 0x00000026052b7224 */ /* 0x000fee00078e022b */
.L_x_105:
[----:B-1----:R-:W-:Y:S01]  /*5da0*/  @!P1 ISETP.NE.AND P0, PT, R10, 0x1, PT ;  /* 0x000000010a00980c */ /* 0x002fe20003f05270 */
[----:B------:R-:W-:Y:S01]  /*5db0*/  @!P1 IMAD.HI.U32 R3, R43, R11, RZ ;  /* 0x0000000b2b039227 */ /* 0x000fe200078e00ff */
[----:B------:R-:W-:Y:S01]  /*5dc0*/  R2UR UR42, R21 ;  /* 0x00000000152a72ca */ /* 0x000fe200000e0000 */
[----:B------:R-:W-:Y:S01]  /*5dd0*/  BSSY.RECONVERGENT B6, `(.L_x_106) ;  /* 0x0000031000067945 */ /* 0x000fe20003800200 */
[----:B------:R-:W-:Y:S01]  /*5de0*/  R2UR UR41, R20 ;  /* 0x00000000142972ca */ /* 0x000fe200000e0000 */
[----:B------:R-:W-:Y:S01]  /*5df0*/  @!P1 IMAD.HI.U32 R0, R45, R12, RZ ;  /* 0x0000000c2d009227 */ /* 0x000fe200078e00ff */
[----:B------:R-:W-:Y:S02]  /*5e00*/  @!P1 SHF.R.U32.HI R2, RZ, R14, R3 ;  /* 0x0000000eff029219 */ /* 0x000fe40000011603 */
[----:B------:R-:W-:Y:S01]  /*5e10*/  @!P1 ISETP.NE.AND P2, PT, R9, 0x1, PT ;  /* 0x000000010900980c */ /* 0x000fe20003f45270 */
[----:B------:R-:W-:Y:S01]  /*5e20*/  VIADD R120, R120, 0x1 ;  /* 0x0000000178787836 */ /* 0x000fe20000000000 */
[----:B------:R-:W-:Y:S02]  /*5e30*/  @!P1 SEL R2, R43, R2, !P0 ;  /* 0x000000022b029207 */ /* 0x000fe40004000000 */
[----:B------:R-:W-:Y:S02]  /*5e40*/  @!P1 SHF.R.U32.HI R0, RZ, R13, R0 ;  /* 0x0000000dff009219 */ /* 0x000fe40000011600 */
[----:B------:R-:W-:Y:S01]  /*5e50*/  LOP3.LUT P0, RZ, R111, 0x3f0, RZ, 0xc0, !PT ;  /* 0x000003f06fff7812 */ /* 0x000fe2000780c0ff */
[----:B------:R-:W-:Y:S01]  /*5e60*/  USHF.L.U32 UR42, UR42, 0x7, URZ ;  /* 0x000000072a2a7899 */ /* 0x000fe200080006ff */
[----:B------:R-:W-:Y:S01]  /*5e70*/  @!P1 SEL R3, R45, R0, !P2 ;  /* 0x000000002d039207 */ /* 0x000fe20005000000 */
[----:B------:R-:W-:Y:S01]  /*5e80*/  USHF.L.U32 UR41, UR41, 0x8, URZ ;  /* 0x0000000829297899 */ /* 0x000fe200080006ff */
[----:B------:R-:W-:Y:S03]  /*5e90*/  @P4 SHF.R.U32.HI R112, RZ, 0x10, R17 ;  /* 0x00000010ff704819 */ /* 0x000fe60000011611 */
[----:B------:R-:W-:Y:S02]  /*5ea0*/  @!P1 IMAD.IADD R0, R2, 0x1, -R3 ;  /* 0x0000000102009824 */ /* 0x000fe400078e0a03 */
[----:B------:R-:W-:Y:S02]  /*5eb0*/  @!P1 IMAD.IADD R2, R3, 0x1, -R2 ;  /* 0x0000000103029824 */ /* 0x000fe400078e0a02 */
[----:B------:R-:W-:Y:S02]  /*5ec0*/  @!P1 IMAD R45, R0, R9, R45 ;  /* 0x00000009002d9224 */ /* 0x000fe400078e022d */
[----:B------:R-:W-:Y:S01]  /*5ed0*/  @!P1 IMAD R43, R2, R10, R43 ;  /* 0x0000000a022b9224 */ /* 0x000fe200078e022b */
[----:B------:R-:W-:Y:S06]  /*5ee0*/  @!P0 BRA `(.L_x_107) ;  /* 0x00000000007c8947 */ /* 0x000fec0003800000 */
[----:B------:R-:W1:Y:S01]  /*5ef0*/  LDCU.64 UR8, c[0x4][0x80] ;  /* 0x01001000ff0877ac */ /* 0x000e620008000a00 */
[----:B------:R-:W-:Y:S01]  /*5f00*/  MOV R2, 0x0 ;  /* 0x0000000000027802 */ /* 0x000fe20000000f00 */
[----:B------:R-:W-:Y:S02]  /*5f10*/  HFMA2 R12, -RZ, RZ, 0, 5.9604644775390625e-08 ;  /* 0x00000001ff0c7431 */ /* 0x000fe400000001ff */
[----:B------:R-:W-:Y:S01]  /*5f20*/  IMAD.MOV.U32 R8, RZ, RZ, 0x70 ;  /* 0x00000070ff087424 */ /* 0x000fe200078e00ff */
[----:B------:R2:W3:Y:S01]  /*5f30*/  LDC.64 R14, c[0x4][R2] ;  /* 0x01000000020e7b82 */ /* 0x0004e20000000a00 */
[----:B------:R-:W4:Y:S01]  /*5f40*/  LDCU.64 UR6, c[0x4][0x88] ;  /* 0x01001100ff0677ac */ /* 0x000f220008000a00 */
[----:B------:R-:W-:Y:S01]  /*5f50*/  IMAD.MOV.U32 R13, RZ, RZ, RZ ;  /* 0x000000ffff0d7224 */ /* 0x000fe200078e00ff */
[----:B------:R-:W2:Y:S01]  /*5f60*/  LDCU.64 UR4, c[0x4][0x8] ;  /* 0x01000100ff0477ac */ /* 0x000ea20008000a00 */
[----:B-1----:R-:W-:Y:S01]  /*5f70*/  MOV R5, UR9 ;  /* 0x0000000900057c02 */ /* 0x002fe20008000f00 */
[----:B------:R-:W-:Y:S01]  /*5f80*/  IMAD.U32 R4, RZ, RZ, UR8 ;  /* 0x00000008ff047e24 */ /* 0x000fe2000f8e00ff */
[----:B----4-:R-:W-:Y:S01]  /*5f90*/  MOV R7, UR7 ;  /* 0x0000000700077c02 */ /* 0x010fe20008000f00 */
[----:B------:R-:W-:Y:S01]  /*5fa0*/  IMAD.U32 R6, RZ, RZ, UR6 ;  /* 0x00000006ff067e24 */ /* 0x000fe2000f8e00ff */
[----:B--2---:R-:W-:Y:S01]  /*5fb0*/  MOV R11, UR5 ;  /* 0x00000005000b7c02 */ /* 0x004fe20008000f00 */
[----:B------:R-:W-:Y:S02]  /*5fc0*/  IMAD.U32 R10, RZ, RZ, UR4 ;  /* 0x00000004ff0a7e24 */ /* 0x000fe4000f8e00ff */
[----:B------:R-:W-:Y:S07]  /*5fd0*/  LEPC R20, `(.L_x_108) ;  /* 0x000000001014794e */ /* 0x000fee0000000000 */
[----:B---3-5:R-:W-:Y:S05]  /*5fe0*/  CALL.ABS.NOINC R14 ;  /* 0x000000000e007343 */ /* 0x028fea0003c00000 */
.L_x_108:
[----:B------:R-:W1:Y:S01]  /*5ff0*/  LDCU.64 UR8, c[0x4][0x80] ;  /* 0x01001000ff0877ac */ /* 0x000e620008000a00 */
[----:B------:R-:W2:Y:S01]  /*6000*/  LDC.64 R2, c[0x4][R2] ;  /* 0x0100000002027b82 */ /* 0x000ea20000000a00 */
[----:B------:R-:W-:Y:S02]  /*6010*/  HFMA2 R12, -RZ, RZ, 0, 5.9604644775390625e-08 ;  /* 0x00000001ff0c7431 */ /* 0x000fe400000001ff */
[----:B------:R-:W-:Y:S02]  /*6020*/  IMAD.MOV.U32 R8, RZ, RZ, 0x70 ;  /* 0x00000070ff087424 */ /* 0x000fe400078e00ff */
[----:B------:R-:W-:Y:S01]  /*6030*/  IMAD.MOV.U32 R13, RZ, RZ, RZ ;  /* 0x000000ffff0d7224 */ /* 0x000fe200078e00ff */
[----:B------:R-:W3:Y:S01]  /*6040*/  LDCU.64 UR6, c[0x4][0x88] ;  /* 0x01001100ff0677ac */ /* 0x000ee20008000a00 */
[----:B------:R-:W4:Y:S01]  /*6050*/  LDCU.64 UR4, c[0x4][0x8] ;  /* 0x01000100ff0477ac */ /* 0x000f220008000a00 */
[----:B-1----:R-:W-:Y:S02]  /*6060*/  MOV R4, UR8 ;  /* 0x0000000800047c02 */ /* 0x002fe40008000f00 */
[----:B------:R-:W-:Y:S02]  /*6070*/  MOV R5, UR9 ;  /* 0x0000000900057c02 */ /* 0x000fe40008000f00 */
[----:B---3--:R-:W-:Y:S01]  /*6080*/  MOV R7, UR7 ;  /* 0x0000000700077c02 */ /* 0x008fe20008000f00 */
[----:B------:R-:W-:Y:S01]  /*6090*/  IMAD.U32 R6, RZ, RZ, UR6 ;  /* 0x00000006ff067e24 */ /* 0x000fe2000f8e00ff */
[----:B----4-:R-:W-:Y:S01]  /*60a0*/  MOV R11, UR5 ;  /* 0x00000005000b7c02 */ /* 0x010fe20008000f00 */
[----:B------:R-:W-:Y:S02]  /*60b0*/  IMAD.U32 R10, RZ, RZ, UR4 ;  /* 0x00000004ff0a7e24 */ /* 0x000fe4000f8e00ff */
[----:B------:R-:W-:Y:S07]  /*60c0*/  LEPC R20, `(.L_x_107) ;  /* 0x000000001014794e */ /* 0x000fee0000000000 */
[----:B--2---:R-:W-:Y:S05]  /*60d0*/  CALL.ABS.NOINC R2 ;  /* 0x0000000002007343 */ /* 0x004fea0003c00000 */
.L_x_107:
[----:B------:R-:W-:Y:S05]  /*60e0*/  BSYNC.RECONVERGENT B6 ;  /* 0x0000000000067941 */ /* 0x000fea0003800200 */
.L_x_106:
[----:B------:R-:W-:Y:S01]  /*60f0*/  ISETP.NE.U32.AND P4, PT, R98, RZ, PT ;  /* 0x000000ff6200720c */ /* 0x000fe20003f85070 */
[----:B------:R-:W-:Y:S01]  /*6100*/  UISETP.NE.AND UP2, UPT, UR50, URZ, UPT ;  /* 0x000000ff3200728c */ /* 0x000fe2000bf45270 */
[----:B------:R-:W-:Y:S01]  /*6110*/  ISETP.NE.U32.AND P2, PT, RZ, UR38, PT ;  /* 0x00000026ff007c0c */ /* 0x000fe2000bf45070 */
[----:B------:R-:W-:Y:S01]  /*6120*/  UISETP.NE.U32.AND UP1, UPT, UR44, URZ, UPT ;  /* 0x000000ff2c00728c */ /* 0x000fe2000bf25070 */
[----:B------:R-:W-:Y:S01]  /*6130*/  ISETP.NE.AND.EX P4, PT, R99, RZ, PT, P4 ;  /* 0x000000ff6300720c */ /* 0x000fe20003f85340 */
[----:B------:R-:W-:Y:S01]  /*6140*/  UPLOP3.LUT UP0, UPT, UPT, UPT, UPT, 0x40, 0x4 ;  /* 0x000000000004789c */ /* 0x000fe20003f0e870 */
[----:B------:R-:W-:Y:S01]  /*6150*/  ISETP.NE.AND.EX P2, PT, RZ, UR39, PT, P2 ;  /* 0x00000027ff007c0c */ /* 0x000fe2000bf45320 */
[----:B------:R-:W-:Y:S01]  /*6160*/  UISETP.NE.AND.EX UP1, UPT, UR45, URZ, UPT, UP1 ;  /* 0x000000ff2d00728c */ /* 0x000fe2000bf25310 */
[----:B------:R-:W-:Y:S04]  /*6170*/  PLOP3.LUT P1, PT, PT, PT, UP2, 0x80, 0x8 ;  /* 0x000000000008781c */ /* 0x000fe80003f2f028 */
[----:B------:R-:W-:Y:S06]  /*6180*/  @UP2 UPLOP3.LUT UP0, UPT, UPT, UPT, UP1, 0x80, 0x8 ;  /* 0x000000000008289c */ /* 0x000fec0003f0f010 */
[----:B------:R-:W-:Y:S01]  /*6190*/  PLOP3.LUT P0, PT, PT, PT, UP0, 0x80, 0x8 ;  /* 0x000000000008781c */ /* 0x000fe20003f0f008 */
[----:B------:R-:W-:Y:S01]  /*61a0*/  @!UPT UIADD3 URZ, UPT, UPT, URZ, URZ, URZ ;  /* 0x000000fffffff290 */ /* 0x000fe2000fffe0ff */
[----:B------:R-:W-:Y:S11]  /*61b0*/  BRA.U !UP1, `(.L_x_109) ;  /* 0x0000000109387547 */ /* 0x000ff6000b800000 */
[----:B------:R-:W-:Y:S01]  /*61c0*/  UISETP.NE.U32.AND UP0, UPT, UR38, URZ, UPT ;  /* 0x000000ff2600728c */ /* 0x000fe2000bf05070 */
[----:B------:R-:W-:Y:S02]  /*61d0*/  HFMA2 R0, -RZ, RZ, 0, 5.9604644775390625e-08 ;  /* 0x00000001ff007431 */ /* 0x000fe400000001ff */
[----:B------:R-:W-:Y:S01]  /*61e0*/  IMAD.MOV.U32 R103, RZ, RZ, 0x1 ;  /* 0x00000001ff677424 */ /* 0x000fe200078e00ff */
[----:B------:R-:W-:Y:S06]  /*61f0*/  UISETP.NE.AND.EX UP0, UPT, UR39, URZ, UPT, UP0 ;  /* 0x000000ff2700728c */ /* 0x000fec000bf05300 */
[----:B------:R-:W-:Y:S05]  /*6200*/  PLOP3.LUT P3, PT, PT, PT, UP0, 0x80, 0x8 ;  /* 0x000000000008781c */ /* 0x000fea0003f6f008 */
[----:B------:R-:W1:Y:S01]  /*6210*/  @UP0 LDCU.64 UR6, c[0x0][0x888] ;  /* 0x00011100ff0607ac */ /* 0x000e620008000a00 */
[----:B------:R-:W-:Y:S07]  /*6220*/  @UP0 UIMAD UR4, UR36, UR44, URZ ;  /* 0x0000002c240402a4 */ /* 0x000fee000f8e02ff */
[----:B------:R-:W-:Y:S01]  /*6230*/  @!P3 PRMT R103, R0, 0x7610, R103 ;  /* 0x000076100067b816 */ /* 0x000fe20000000067 */
[----:B-1----:R-:W-:Y:S03]  /*6240*/  @UP0 UIMAD.WIDE UR6, UR4, 0x4, UR6 ;  /* 0x00000004040608a5 */ /* 0x002fe6000f8e0206 */
[----:B------:R-:W1:Y:S03]  /*6250*/  @!UP0 LDCU UR4, c[0x0][0x880] ;  /* 0x00011000ff0487ac */ /* 0x000e660008000800 */
[----:B------:R-:W-:Y:S01]  /*6260*/  IMAD.U32 R2, RZ, RZ, UR6 ;  /* 0x00000006ff027e24 */ /* 0x000fe2000f8e00ff */
[----:B------:R-:W-:Y:S05]  /*6270*/  MOV R3, UR7 ;  /* 0x0000000700037c02 */ /* 0x000fea0008000f00 */
[----:B-----5:R2:W5:Y:S02]  /*6280*/  @P3 LDG.E R49, desc[UR46][R2.64] ;  /* 0x0000002e02313981 */ /* 0x020564000c1e1900 */
[----:B-12---:R-:W-:Y:S02]  /*6290*/  @!P3 IMAD.U32 R49, RZ, RZ, UR4 ;  /* 0x00000004ff31be24 */ /* 0x006fe4000f8e00ff */
.L_x_109:
[----:B------:R-:W-:Y:S05]  /*62a0*/  @!P4 BRA `(.L_x_110) ;  /* 0x000000000020c947 */ /* 0x000fea0003800000 */
[----:B------:R-:W-:Y:S04]  /*62b0*/  ISETP.NE.U32.AND P3, PT, R96, RZ, PT ;  /* 0x000000ff6000720c */ /* 0x000fe80003f65070 */
[----:B------:R-:W-:Y:S11]  /*62c0*/  ISETP.NE.AND.EX P3, PT, R97, RZ, PT, P3 ;  /* 0x000000ff6100720c */ /* 0x000ff60003f65330 */
[----:B------:R-:W-:Y:S02]  /*62d0*/  @!UPT UIADD3 URZ, UPT, UPT, URZ, URZ, URZ ;  /* 0x000000fffffff290 */ /* 0x000fe4000fffe0ff */
[----:B------:R-:W1:Y:S01]  /*62e0*/  @P3 LDC.64 R2, c[0x0][0x8a8] ;  /* 0x00022a00ff023b82 */ /* 0x000e620000000a00 */
[----:B------:R-:W-:Y:S04]  /*62f0*/  @P3 IMAD R0, R98, UR36, RZ ;  /* 0x0000002462003c24 */ /* 0x000fe8000f8e02ff */
[----:B-1----:R-:W-:Y:S05]  /*6300*/  @P3 IMAD.WIDE R2, R0, 0x4, R2 ;  /* 0x0000000400023825 */ /* 0x002fea00078e0202 */
[----:B-----5:R1:W5:Y:S02]  /*6310*/  @P3 LDG.E R46, desc[UR46][R2.64] ;  /* 0x0000002e022e3981 */ /* 0x020364000c1e1900 */
[----:B-1----:R-:W2:Y:S02]  /*6320*/  @!P3 LDC R46, c[0x0][0x8a0] ;  /* 0x00022800ff2ebb82 */ /* 0x002ea40000000800 */
.L_x_110:
[----:B-----5:R-:W-:Y:S01]  /*6330*/  FSETP.NEU.AND P3, PT, R49, RZ, PT ;  /* 0x000000ff3100720b */ /* 0x020fe20003f6d000 */
[----:B------:R-:W-:Y:S01]  /*6340*/  IMAD.SHL.U32 R129, R108, 0x4, RZ ;  /* 0x000000046c817824 */ /* 0x000fe200078e00ff */
[----:B------:R-:W-:Y:S01]  /*6350*/  SEL R5, RZ, 0xffffffff, P2 ;  /* 0xffffffffff057807 */ /* 0x000fe20001000000 */
[----:B------:R-:W-:Y:S01]  /*6360*/  IMAD.SHL.U32 R59, R115, 0x10, RZ ;  /* 0x00000010733b7824 */ /* 0x000fe200078e00ff */
[----:B------:R-:W-:Y:S01]  /*6370*/  @P1 LOP3.LUT P2, RZ, R103, 0xff, RZ, 0xc0, !PT ;  /* 0x000000ff67ff1812 */ /* 0x000fe2000784c0ff */
[----:B------:R-:W-:Y:S01]  /*6380*/  VIADD R128, R129, UR48 ;  /* 0x0000003081807c36 */ /* 0x000fe20008000000 */
[----:B------:R-:W-:Y:S01]  /*6390*/  @P1 SEL R0, RZ, 0xffffffff, P3 ;  /* 0xffffffffff001807 */ /* 0x000fe20001800000 */
[----:B------:R-:W-:Y:S01]  /*63a0*/  IMAD.MOV.U32 R63, RZ, RZ, -0x10 ;  /* 0xfffffff0ff3f7424 */ /* 0x000fe200078e00ff */
[----:B------:R-:W-:Y:S01]  /*63b0*/  LEA R130, R44, UR48, 0x3 ;  /* 0x000000302c827c11 */ /* 0x000fe2000f8e18ff */
[----:B------:R-:W-:Y:S01]  /*63c0*/  IMAD.SHL.U32 R61, R116, 0x10, RZ ;  /* 0x00000010743d7824 */ /* 0x000fe200078e00ff */
[----:B------:R-:W-:Y:S01]  /*63d0*/  @P0 SEL R0, R5, R0, !P2 ;  /* 0x0000000005000207 */ /* 0x000fe20005000000 */
[----:B------:R-:W-:Y:S01]  /*63e0*/  IMAD.IADD R124, R128, 0x1, R59 ;  /* 0x00000001807c7824 */ /* 0x000fe200078e023b */
[----:B------:R-:W-:Y:S01]  /*63f0*/  SHF.L.U32 R3, R114, 0x1f, RZ ;  /* 0x0000001f72037819 */ /* 0x000fe200000006ff */
[----:B------:R-:W-:Y:S01]  /*6400*/  IMAD.IADD R127, R128, 0x1, R61 ;  /* 0x00000001807f7824 */ /* 0x000fe200078e023d */
[----:B------:R-:W-:Y:S01]  /*6410*/  @P1 LOP3.LUT R0, R0, 0x1, RZ, 0xc0, !PT ;  /* 0x0000000100001812 */ /* 0x000fe200078ec0ff */
[--C-:B------:R-:W-:Y:S01]  /*6420*/  IMAD.IADD R122, R61, 0x1, R124.reuse ;  /* 0x000000013d7a7824 */ /* 0x100fe200078e027c */
[----:B------:R-:W-:Y:S01]  /*6430*/  PLOP3.LUT P2, PT, PT, PT, UP1, 0x80, 0x8 ;  /* 0x000000000008781c */ /* 0x000fe20003f4f018 */
[----:B------:R-:W-:Y:S01]  /*6440*/  BSSY B1, `(.L_x_111) ;  /* 0x0000049000017945 */ /* 0x000fe20003800000 */
[----:B------:R-:W-:Y:S01]  /*6450*/  ISETP.NE.U32.OR P4, PT, R0, 0x1, !P1 ;  /* 0x000000010000780c */ /* 0x000fe20004f85470 */
[----:B------:R-:W-:Y:S01]  /*6460*/  IMAD.MOV.U32 R131, RZ, RZ, 0x1 ;  /* 0x00000001ff837424 */ /* 0x000fe200078e00ff */
[----:B------:R-:W-:Y:S01]  /*6470*/  SEL R0, RZ, 0xffffffff, P3 ;  /* 0xffffffffff007807 */ /* 0x000fe20001800000 */
[----:B------:R-:W-:Y:S01]  /*6480*/  IMAD R48, R44, 0x100, R47 ;  /* 0x000001002c307824 */ /* 0x000fe200078e022f */
[----:B------:R-:W-:Y:S01]  /*6490*/  LOP3.LUT P3, R119, R103, 0xff, RZ, 0xc0, !PT ;  /* 0x000000ff67777812 */ /* 0x000fe2000786c0ff */
[----:B------:R-:W-:Y:S01]  /*64a0*/  IMAD.MOV.U32 R62, RZ, RZ, RZ ;  /* 0x000000ffff3e7224 */ /* 0x000fe200078e00ff */
[----:B------:R-:W-:Y:S02]  /*64b0*/  P2R R126, PR, RZ, 0x10 ;  /* 0x00000010ff7e7803 */ /* 0x000fe40000000000 */
[----:B------:R-:W-:Y:S02]  /*64c0*/  CS2R R78, SRZ ;  /* 0x00000000004e7805 */ /* 0x000fe4000001ff00 */
[----:B------:R-:W-:Y:S02]  /*64d0*/  CS2R R76, SRZ ;  /* 0x00000000004c7805 */ /* 0x000fe4000001ff00 */
[----:B------:R-:W-:Y:S02]  /*64e0*/  CS2R R74, SRZ ;  /* 0x00000000004a7805 */ /* 0x000fe4000001ff00 */
[----:B------:R-:W-:Y:S02]  /*64f0*/  CS2R R72, SRZ ;  /* 0x0000000000487805 */ /* 0x000fe4000001ff00 */
[----:B------:R-:W-:Y:S02]  /*6500*/  @P2 SEL R0, R5, R0, !P3 ;  /* 0x0000000005002207 */ /* 0x000fe40005800000 */
[----:B------:R-:W-:Y:S02]  /*6510*/  CS2R R70, SRZ ;  /* 0x0000000000467805 */ /* 0x000fe4000001ff00 */
[----:B------:R-:W-:Y:S02]  /*6520*/  @P4 SHF.L.U32 R2, RZ, 0x1f, RZ ;  /* 0x0000001fff024819 */ /* 0x000fe400000006ff */
[----:B------:R-:W-:Y:S02]  /*6530*/  CS2R R68, SRZ ;  /* 0x0000000000447805 */ /* 0x000fe4000001ff00 */
[----:B------:R-:W-:Y:S02]  /*6540*/  LOP3.LUT R0, R0, 0x1, RZ, 0xc0, !PT ;  /* 0x0000000100007812 */ /* 0x000fe400078ec0ff */
[----:B------:R-:W-:Y:S01]  /*6550*/  CS2R R66, SRZ ;  /* 0x0000000000427805 */ /* 0x000fe2000001ff00 */
[----:B------:R-:W1:Y:S01]  /*6560*/  @P4 SYNCS.PHASECHK.TRANS64.TRYWAIT P1, [UR48+0x50], R2 ;  /* 0x00005002ff0045a7 */ /* 0x000e620008021130 */
[----:B------:R-:W-:Y:S02]  /*6570*/  CS2R R64, SRZ ;  /* 0x0000000000407805 */ /* 0x000fe4000001ff00 */
[----:B------:R-:W-:Y:S02]  /*6580*/  ISETP.NE.U32.AND P2, PT, R0, 0x1, PT ;  /* 0x000000010000780c */ /* 0x000fe40003f45070 */
[----:B------:R-:W-:Y:S02]  /*6590*/  CS2R R82, SRZ ;  /* 0x0000000000527805 */ /* 0x000fe4000001ff00 */
[----:B------:R-:W-:Y:S02]  /*65a0*/  CS2R R80, SRZ ;  /* 0x0000000000507805 */ /* 0x000fe4000001ff00 */
[----:B------:R-:W-:Y:S02]  /*65b0*/  CS2R R86, SRZ ;  /* 0x0000000000567805 */ /* 0x000fe4000001ff00 */
[----:B------:R-:W-:Y:S02]  /*65c0*/  P2R R132, PR, RZ, 0x4 ;  /* 0x00000004ff847803 */ /* 0x000fe40000000000 */
[----:B------:R-:W-:Y:S02]  /*65d0*/  CS2R R84, SRZ ;  /* 0x0000000000547805 */ /* 0x000fe4000001ff00 */
[----:B------:R-:W-:Y:S02]  /*65e0*/  ISETP.NE.U32.AND P2, PT, R109, 0x1, PT ;  /* 0x000000016d00780c */ /* 0x000fe40003f45070 */
[----:B------:R-:W-:Y:S02]  /*65f0*/  CS2R R90, SRZ ;  /* 0x00000000005a7805 */ /* 0x000fe4000001ff00 */
[----:B------:R-:W-:Y:S02]  /*6600*/  CS2R R88, SRZ ;  /* 0x0000000000587805 */ /* 0x000fe4000001ff00 */
[----:B------:R-:W-:Y:S02]  /*6610*/  CS2R R94, SRZ ;  /* 0x00000000005e7805 */ /* 0x000fe4000001ff00 */
[----:B------:R-:W-:Y:S02]  /*6620*/  SEL R63, R63, 0x10, !P2 ;  /* 0x000000103f3f7807 */ /* 0x000fe40005000000 */
[----:B------:R-:W-:Y:S01]  /*6630*/  CS2R R92, SRZ ;  /* 0x00000000005c7805 */ /* 0x000fe2000001ff00 */
[----:B------:R3:W4:Y:S02]  /*6640*/  SYNCS.PHASECHK.TRANS64.TRYWAIT P0, [R130+URZ+0xc0], R3 ;  /* 0x0000c003820075a7 */ /* 0x00072400080011ff */
[----:B------:R-:W-:Y:S02]  /*6650*/  IMAD.IADD R128, R128, 0x1, R63 ;  /* 0x0000000180807824 */ /* 0x000fe400078e023f */
[C---:B------:R-:W-:Y:S02]  /*6660*/  IMAD.IADD R125, R63.reuse, 0x1, R127 ;  /* 0x000000013f7d7824 */ /* 0x040fe400078e027f */
[C---:B------:R-:W-:Y:S02]  /*6670*/  IMAD.IADD R123, R63.reuse, 0x1, R124 ;  /* 0x000000013f7b7824 */ /* 0x040fe400078e027c */
[----:B------:R-:W-:Y:S01]  /*6680*/  IMAD.IADD R121, R63, 0x1, R122 ;  /* 0x000000013f797824 */ /* 0x000fe200078e027a */
[----:B-1----:R-:W-:Y:S01]  /*6690*/  @P4 SEL R131, RZ, 0x1, !P1 ;  /* 0x00000001ff834807 */ /* 0x002fe20004800000 */
[----:B---3--:R-:W-:Y:S06]  /*66a0*/  @!P4 BRA `(.L_x_112) ;  /* 0x000000000088c947 */ /* 0x008fec0003800000 */
[----:B------:R-:W-:Y:S01]  /*66b0*/  IMAD.MOV.U32 R79, RZ, RZ, RZ ;  /* 0x000000ffff4f7224 */ /* 0x000fe200078e00ff */
[----:B------:R-:W-:Y:S01]  /*66c0*/  ISETP.NE.AND P1, PT, R131, RZ, PT ;  /* 0x000000ff8300720c */ /* 0x000fe20003f25270 */
[----:B------:R-:W-:Y:S01]  /*66d0*/  BSSY B0, `(.L_x_113) ;  /* 0x0000014000007945 */ /* 0x000fe20003800000 */
[----:B------:R-:W-:Y:S02]  /*66e0*/  CS2R R94, SRZ ;  /* 0x00000000005e7805 */ /* 0x000fe4000001ff00 */
        /* <DEDUP_REMOVED lines=13> */
[----:B------:R-:W-:Y:S01]  /*67c0*/  CS2R R76, SRZ ;  /* 0x00000000004c7805 */ /* 0x000fe2000001ff00 */
[----:B------:R-:W-:Y:S06]  /*67d0*/  @P1 BRA `(.L_x_114) ;  /* 0x00000000000c1947 */ /* 0x000fec0003800000 */
[----:B------:R-:W-:Y:S04]  /*67e0*/  SHF.L.U32 R5, RZ, 0x1f, RZ ;  /* 0x0000001fff057819 */ /* 0x000fe800000006ff */
[----:B------:R-:W1:Y:S02]  /*67f0*/  SYNCS.PHASECHK.TRANS64.TRYWAIT P1, [UR48+0x50], R5 ;  /* 0x00005005ff0075a7 */ /* 0x000e640008021130 */
[----:B-1----:R-:W-:Y:S05]  /*6800*/  @!P1 BRA `(.L_x_115) ;  /* 0x0000008000189947 */ /* 0x002fea0003800000 */
.L_x_114:
[----:B------:R-:W-:Y:S05]  /*6810*/  BSYNC B0 ;  /* 0x0000000000007941 */ /* 0x000fea0003800000 */
.L_x_113:
[----:B------:R-:W-:Y:S01]  /*6820*/  ISETP.NE.AND P1, PT, R132, RZ, PT ;  /* 0x000000ff8400720c */ /* 0x000fe20003f25270 */
[----:B------:R-:W-:Y:S11]  /*6830*/  HFMA2 R62, -RZ, RZ, 0, 5.9604644775390625e-08 ;  /* 0x00000001ff3e7431 */ /* 0x000ff600000001ff */
[----:B------:R-:W-:Y:S01]  /*6840*/  @!UPT UIADD3 URZ, UPT, UPT, URZ, URZ, URZ ;  /* 0x000000fffffff290 */ /* 0x000fe2000fffe0ff */
[----:B------:R3:W1:Y:S04]  /*6850*/  @P1 LDS.128 R92, [R129+UR48+0x400] ;  /* 0x00040030815c1984 */ /* 0x0006680008000c00 */
[----:B------:R3:W1:Y:S04]  /*6860*/  @P1 LDS.128 R88, [R128+0x400] ;  /* 0x0004000080581984 */ /* 0x0006680000000c00 */
[----:B------:R3:W1:Y:S04]  /*6870*/  @P1 LDS.128 R84, [R127+0x400] ;  /* 0x000400007f541984 */ /* 0x0006680000000c00 */
[----:B------:R3:W1:Y:S04]  /*6880*/  @P1 LDS.128 R80, [R125+0x400] ;  /* 0x000400007d501984 */ /* 0x0006680000000c00 */
[----:B------:R3:W1:Y:S04]  /*6890*/  @P1 LDS.128 R64, [R124+0x400] ;  /* 0x000400007c401984 */ /* 0x0006680000000c00 */
[----:B------:R3:W1:Y:S04]  /*68a0*/  @P1 LDS.128 R68, [R123+0x400] ;  /* 0x000400007b441984 */ /* 0x0006680000000c00 */
[----:B------:R3:W1:Y:S04]  /*68b0*/  @P1 LDS.128 R72, [R122+0x400] ;  /* 0x000400007a481984 */ /* 0x0006680000000c00 */
[----:B------:R3:W1:Y:S02]  /*68c0*/  @P1 LDS.128 R76, [R121+0x400] ;  /* 0x00040000794c1984 */ /* 0x0006640000000c00 */
.L_x_112:
[----:B------:R-:W-:Y:S05]  /*68d0*/  BSYNC B1 ;  /* 0x0000000000017941 */ /* 0x000fea0003800000 */
.L_x_111:
[----:B-1----:R-:W-:Y:S04]  /*68e0*/  SHF.R.U32.HI R5, RZ, 0x15, R48 ;  /* 0x00000015ff057819 */ /* 0x002fe80000011630 */
[----:B------:R-:W-:Y:S01]  /*68f0*/  LOP3.LUT P1, RZ, R5, 0x3, R110, 0x48, !PT ;  /* 0x0000000305ff7812 */ /* 0x000fe2000782486e */
[----:B------:R-:W-:Y:S01]  /*6900*/  @!UPT UIADD3 URZ, UPT, UPT, URZ, URZ, URZ ;  /* 0x000000fffffff290 */ /* 0x000fe2000fffe0ff */
[----:B----4-:R-:W-:Y:S11]  /*6910*/  @P0 BRA `(.L_x_116) ;  /* 0x0000000000080947 */ /* 0x010ff60003800000 */
[----:B------:R-:W1:Y:S02]  /*6920*/  SYNCS.PHASECHK.TRANS64.TRYWAIT P0, [R130+URZ+0xc0], R3 ;  /* 0x0000c003820075a7 */ /* 0x000e6400080011ff */
[----:B-1----:R-:W-:Y:S05]  /*6930*/  @!P0 BRA `(.L_x_117) ;  /* 0x0000007c00e48947 */ /* 0x002fea0003800000 */
.L_x_116:
[----:B------:R-:W-:Y:S05]  /*6940*/  @!P1 BRA `(.L_x_118) ;  /* 0x0000000000409947 */ /* 0x000fea0003800000 */
[----:B------:R-:W4:Y:S01]  /*6950*/  LDCU.64 UR8, c[0x4][0x70] ;  /* 0x01000e00ff0877ac */ /* 0x000f220008000a00 */
[----:B-1----:R-:W-:Y:S01]  /*6960*/  MOV R3, 0x0 ;  /* 0x0000000000037802 */ /* 0x002fe20000000f00 */
[----:B------:R-:W-:Y:S02]  /*6970*/  HFMA2 R12, -RZ, RZ, 0, 5.9604644775390625e-08 ;  /* 0x00000001ff0c7431 */ /* 0x000fe400000001ff */
[----:B------:R-:W-:Y:S02]  /*6980*/  IMAD.MOV.U32 R8, RZ, RZ, 0x192 ;  /* 0x00000192ff087424 */ /* 0x000fe400078e00ff */
[----:B------:R-:W-:Y:S01]  /*6990*/  IMAD.MOV.U32 R13, RZ, RZ, RZ ;  /* 0x000000ffff0d7224 */ /* 0x000fe200078e00ff */
[----:B------:R-:W1:Y:S01]  /*69a0*/  LDCU.64 UR6, c[0x4][0x78] ;  /* 0x01000f00ff0677ac */ /* 0x000e620008000a00 */
[----:B------:R-:W2:Y:S01]  /*69b0*/  LDC.64 R2, c[0x4][R3] ;  /* 0x0100000003027b82 */ /* 0x000ea20000000a00 */
[----:B------:R-:W5:Y:S01]  /*69c0*/  LDCU.64 UR4, c[0x4][0x10] ;  /* 0x01000200ff0477ac */ /* 0x000f620008000a00 */
[----:B----4-:R-:W-:Y:S01]  /*69d0*/  MOV R5, UR9 ;  /* 0x0000000900057c02 */ /* 0x010fe20008000f00 */
[----:B------:R-:W-:Y:S01]  /*69e0*/  IMAD.U32 R4, RZ, RZ, UR8 ;  /* 0x00000008ff047e24 */ /* 0x000fe2000f8e00ff */
[----:B-1----:R-:W-:Y:S01]  /*69f0*/  MOV R7, UR7 ;  /* 0x0000000700077c02 */ /* 0x002fe20008000f00 */
[----:B------:R-:W-:Y:S01]  /*6a00*/  IMAD.U32 R6, RZ, RZ, UR6 ;  /* 0x00000006ff067e24 */ /* 0x000fe2000f8e00ff */
[----:B-----5:R-:W-:Y:S01]  /*6a10*/  MOV R11, UR5 ;  /* 0x00000005000b7c02 */ /* 0x020fe20008000f00 */
[----:B------:R-:W-:Y:S02]  /*6a20*/  IMAD.U32 R10, RZ, RZ, UR4 ;  /* 0x00000004ff0a7e24 */ /* 0x000fe4000f8e00ff */
[----:B------:R-:W-:Y:S07]  /*6a30*/  LEPC R20, `(.L_x_118) ;  /* 0x000000001014794e */ /* 0x000fee0000000000 */
[----:B--23--:R-:W-:Y:S05]  /*6a40*/  CALL.ABS.NOINC R2 ;  /* 0x0000000002007343 */ /* 0x00cfea0003c00000 */
.L_x_118:
[----:B------:R-:W-:Y:S01]  /*6a50*/  LOP3.LUT R50, R92, 0xffffe000, RZ, 0xc0, !PT ;  /* 0xffffe0005c327812 */ /* 0x000fe200078ec0ff */
[----:B------:R-:W-:Y:S05]  /*6a60*/  WARPSYNC.ALL ;  /* 0x0000000000007948 */ /* 0x000fea0003800000 */
[----:B------:R-:W-:Y:S01]  /*6a70*/  R2UR UR4, R48 ;  /* 0x00000000300472ca */ /* 0x000fe200000e0000 */
[----:B------:R-:W-:Y:S01]  /*6a80*/  BSSY.RECONVERGENT B0, `(.L_x_119) ;  /* 0x000009c000007945 */ /* 0x000fe20003800200 */
[----:B------:R-:W-:Y:S02]  /*6a90*/  LOP3.LUT R51, R93, 0xffffe000, RZ, 0xc0, !PT ;  /* 0xffffe0005d337812 */ /* 0x000fe400078ec0ff */
[----:B------:R-:W-:Y:S02]  /*6aa0*/  LOP3.LUT R56, R94, 0xffffe000, RZ, 0xc0, !PT ;  /* 0xffffe0005e387812 */ /* 0x000fe400078ec0ff */
[----:B------:R-:W-:Y:S02]  /*6ab0*/  LOP3.LUT R58, R95, 0xffffe000, RZ, 0xc0, !PT ;  /* 0xffffe0005f3a7812 */ /* 0x000fe400078ec0ff */
[----:B------:R-:W-:Y:S02]  /*6ac0*/  LOP3.LUT R57, R64, 0xffffe000, RZ, 0xc0, !PT ;  /* 0xffffe00040397812 */ /* 0x000fe400078ec0ff */
[----:B------:R-:W-:Y:S03]  /*6ad0*/  ISETP.NE.AND P0, PT, R117, RZ, PT ;  /* 0x000000ff7500720c */ /* 0x000fe60003f05270 */
[----:B------:R-:W2:Y:S02]  /*6ae0*/  LDTM.x32 R4, tmem[UR4] ;  /* 0x00000004000479ee */ /* 0x000ea400082c0000 */
[C---:B--2---:R-:W-:Y:S01]  /*6af0*/  FMUL R0, R46.reuse, R4 ;  /* 0x000000042e007220 */ /* 0x044fe20000400000 */
[C---:B------:R-:W-:Y:S01]  /*6b00*/  FMUL R2, R46.reuse, R5 ;  /* 0x000000052e027220 */ /* 0x040fe20000400000 */
[C---:B-1----:R-:W-:Y:S01]  /*6b10*/  FMUL R3, R46.reuse, R6 ;  /* 0x000000062e037220 */ /* 0x042fe20000400000 */
[----:B------:R-:W-:Y:S01]  /*6b20*/  FMUL R7, R46, R7 ;  /* 0x000000072e077220 */ /* 0x000fe20000400000 */
[C---:B------:R-:W-:Y:S01]  /*6b30*/  FFMA R52, R49.reuse, R50, R0 ;  /* 0x0000003231347223 */ /* 0x040fe20000000000 */
[----:B------:R-:W-:Y:S01]  /*6b40*/  LOP3.LUT R50, R88, 0xffffe000, RZ, 0xc0, !PT ;  /* 0xffffe00058327812 */ /* 0x000fe200078ec0ff */
[C---:B------:R-:W-:Y:S01]  /*6b50*/  FFMA R53, R49.reuse, R51, R2 ;  /* 0x0000003331357223 */ /* 0x040fe20000000002 */
[----:B------:R-:W-:Y:S01]  /*6b60*/  LOP3.LUT R51, R90, 0xffffe000, RZ, 0xc0, !PT ;  /* 0xffffe0005a337812 */ /* 0x000fe200078ec0ff */
[----:B------:R-:W-:Y:S01]  /*6b70*/  FFMA R54, R49, R56, R3 ;  /* 0x0000003831367223 */ /* 0x000fe20000000003 */
[----:B------:R-:W-:Y:S01]  /*6b80*/  LOP3.LUT R56, R89, 0xffffe000, RZ, 0xc0, !PT ;  /* 0xffffe00059387812 */ /* 0x000fe200078ec0ff */
[----:B------:R-:W-:Y:S01]  /*6b90*/  FFMA R55, R49, R58, R7 ;  /* 0x0000003a31377223 */ /* 0x000fe20000000007 */
[----:B------:R-:W-:Y:S01]  /*6ba0*/  LOP3.LUT R58, R91, 0xffffe000, RZ, 0xc0, !PT ;  /* 0xffffe0005b3a7812 */ /* 0x000fe200078ec0ff */
[C---:B------:R-:W-:Y:S01]  /*6bb0*/  FMUL R4, R46.reuse, R8 ;  /* 0x000000082e047220 */ /* 0x040fe20000400000 */
[----:B------:R-:W-:Y:S01]  /*6bc0*/  F2FP.TF32.F32.PACK_B R52, R52 ;  /* 0x00000034ff34723e */ /* 0x000fe200024050ff */
[C---:B------:R-:W-:Y:S01]  /*6bd0*/  FMUL R5, R46.reuse, R9 ;  /* 0x000000092e057220 */ /* 0x040fe20000400000 */
[----:B------:R-:W-:Y:S01]  /*6be0*/  F2FP.TF32.F32.PACK_B R53, R53 ;  /* 0x00000035ff35723e */ /* 0x000fe200024050ff */
[C---:B------:R-:W-:Y:S01]  /*6bf0*/  FMUL R6, R46.reuse, R10 ;  /* 0x0000000a2e067220 */ /* 0x040fe20000400000 */
[----:B------:R-:W-:Y:S01]  /*6c00*/  F2FP.TF32.F32.PACK_B R54, R54 ;  /* 0x00000036ff36723e */ /* 0x000fe200024050ff */
[C---:B------:R-:W-:Y:S01]  /*6c10*/  FFMA R4, R49.reuse, R50, R4 ;  /* 0x0000003231047223 */ /* 0x040fe20000000004 */
[----:B------:R-:W-:Y:S01]  /*6c20*/  F2FP.TF32.F32.PACK_B R55, R55 ;  /* 0x00000037ff37723e */ /* 0x000fe200024050ff */
[----:B------:R-:W-:Y:S01]  /*6c30*/  FMUL R11, R46, R11 ;  /* 0x0000000b2e0b7220 */ /* 0x000fe20000400000 */
[----:B------:R-:W-:Y:S01]  /*6c40*/  LOP3.LUT R50, R84, 0xffffe000, RZ, 0xc0, !PT ;  /* 0xffffe00054327812 */ /* 0x000fe200078ec0ff */
[----:B------:R-:W-:Y:S01]  /*6c50*/  FFMA R5, R49, R56, R5 ;  /* 0x0000003831057223 */ /* 0x000fe20000000005 */
[----:B------:R-:W-:Y:S01]  /*6c60*/  LOP3.LUT R56, R85, 0xffffe000, RZ, 0xc0, !PT ;  /* 0xffffe00055387812 */ /* 0x000fe200078ec0ff */
[----:B------:R-:W-:Y:S01]  /*6c70*/  FMUL R8, R46, R12 ;  /* 0x0000000c2e087220 */ /* 0x000fe20000400000 */
[----:B------:R-:W-:Y:S01]  /*6c80*/  F2FP.TF32.F32.PACK_B R4, R4 ;  /* 0x00000004ff04723e */ /* 0x000fe200024050ff */
[C---:B------:R-:W-:Y:S01]  /*6c90*/  FFMA R6, R49.reuse, R51, R6 ;  /* 0x0000003331067223 */ /* 0x040fe20000000006 */
[----:B------:R-:W-:Y:S01]  /*6ca0*/  LOP3.LUT R51, R86, 0xffffe000, RZ, 0xc0, !PT ;  /* 0xffffe00056337812 */ /* 0x000fe200078ec0ff */
[----:B------:R-:W-:Y:S01]  /*6cb0*/  FFMA R7, R49, R58, R11 ;  /* 0x0000003a31077223 */ /* 0x000fe2000000000b */
[----:B------:R-:W-:Y:S01]  /*6cc0*/  LOP3.LUT R58, R87, 0xffffe000, RZ, 0xc0, !PT ;  /* 0xffffe000573a7812 */ /* 0x000fe200078ec0ff */
[----:B------:R-:W-:Y:S01]  /*6cd0*/  FMUL R9, R46, R13 ;  /* 0x0000000d2e097220 */ /* 0x000fe20000400000 */
[----:B------:R-:W-:Y:S01]  /*6ce0*/  F2FP.TF32.F32.PACK_B R5, R5 ;  /* 0x00000005ff05723e */ /* 0x000fe200024050ff */
[----:B------:R1:W-:Y:S01]  /*6cf0*/  STS.128 [R129+UR48+0x400], R52 ;  /* 0x0004003481007988 */ /* 0x0003e20008000c30 */
[----:B------:R-:W-:Y:S01]  /*6d00*/  F2FP.TF32.F32.PACK_B R6, R6 ;  /* 0x00000006ff06723e */ /* 0x000fe200024050ff */
[C---:B------:R-:W-:Y:S01]  /*6d10*/  FFMA R8, R49.reuse, R50, R8 ;  /* 0x0000003231087223 */ /* 0x040fe20000000008 */
[----:B------:R-:W-:Y:S01]  /*6d20*/  LOP3.LUT R50, R80, 0xffffe000, RZ, 0xc0, !PT ;  /* 0xffffe00050327812 */ /* 0x000fe200078ec0ff */
[C---:B------:R-:W-:Y:S01]  /*6d30*/  FMUL R10, R46.reuse, R14 ;  /* 0x0000000e2e0a7220 */ /* 0x040fe20000400000 */
[----:B------:R-:W-:Y:S01]  /*6d40*/  F2FP.TF32.F32.PACK_B R7, R7 ;  /* 0x00000007ff07723e */ /* 0x000fe200024050ff */
[C---:B------:R-:W-:Y:S01]  /*6d50*/  FMUL R15, R46.reuse, R15 ;  /* 0x0000000f2e0f7220 */ /* 0x040fe20000400000 */
[----:B------:R-:W-:Y:S01]  /*6d60*/  F2FP.TF32.F32.PACK_B R8, R8 ;  /* 0x00000008ff08723e */ /* 0x000fe200024050ff */
[----:B------:R-:W-:Y:S01]  /*6d70*/  FMUL R12, R46, R16 ;  /* 0x000000102e0c7220 */ /* 0x000fe20000400000 */
[----:B------:R-:W-:Y:S01]  /*6d80*/  FFMA R9, R49, R56, R9 ;  /* 0x0000003831097223 */ /* 0x000fe20000000009 */
[----:B------:R-:W-:Y:S01]  /*6d90*/  LOP3.LUT R56, R83, 0xffffe000, RZ, 0xc0, !PT ;  /* 0xffffe00053387812 */ /* 0x000fe200078ec0ff */
[C---:B------:R-:W-:Y:S01]  /*6da0*/  FFMA R10, R49.reuse, R51, R10 ;  /* 0x00000033310a7223 */ /* 0x040fe2000000000a */
[----:B------:R-:W-:Y:S01]  /*6db0*/  LOP3.LUT R51, R82, 0xffffe000, RZ, 0xc0, !PT ;  /* 0xffffe00052337812 */ /* 0x000fe200078ec0ff */
[C---:B------:R-:W-:Y:S01]  /*6dc0*/  FFMA R11, R49.reuse, R58, R15 ;  /* 0x0000003a310b7223 */ /* 0x040fe2000000000f */
[----:B------:R-:W-:Y:S01]  /*6dd0*/  F2FP.TF32.F32.PACK_B R9, R9 ;  /* 0x00000009ff09723e */ /* 0x000fe200024050ff */
[----:B------:R-:W-:Y:S01]  /*6de0*/  FFMA R12, R49, R50, R12 ;  /* 0x00000032310c7223 */ /* 0x000fe2000000000c */
[----:B------:R-:W-:Y:S01]  /*6df0*/  LOP3.LUT R50, R81, 0xffffe000, RZ, 0xc0, !PT ;  /* 0xffffe00051327812 */ /* 0x000fe200078ec0ff */
[----:B------:R1:W-:Y:S01]  /*6e00*/  STS.128 [R128+0x400], R4 ;  /* 0x0004000480007388 */ /* 0x0003e20000000c00 */
[----:B------:R-:W-:Y:S01]  /*6e10*/  F2FP.TF32.F32.PACK_B R10, R10 ;  /* 0x0000000aff0a723e */ /* 0x000fe200024050ff */
        /* <DEDUP_REMOVED lines=9> */
[C---:B------:R-:W-:Y:S01]  /*6eb0*/  FMUL R16, R46.reuse, R20 ;  /* 0x000000142e107220 */ /* 0x040fe20000400000 */
[----:B------:R-:W-:Y:S01]  /*6ec0*/  F2FP.TF32.F32.PACK_B R13, R13 ;  /* 0x0000000dff0d723e */ /* 0x000fe200024050ff */
[----:B------:R-:W-:Y:S01]  /*6ed0*/  FFMA R15, R49, R56, R19 ;  /* 0x00000038310f7223 */ /* 0x000fe20000000013 */
[----:B------:R-:W-:Y:S01]  /*6ee0*/  LOP3.LUT R56, R67, 0xffffe000, RZ, 0xc0, !PT ;  /* 0xffffe00043387812 */ /* 0x000fe200078ec0ff */
[----:B------:R1:W-:Y:S01]  /*6ef0*/  STS.128 [R127+0x400], R8 ;  /* 0x000400087f007388 */ /* 0x0003e20000000c00 */
[----:B------:R-:W-:Y:S01]  /*6f00*/  F2FP.TF32.F32.PACK_B R14, R14 ;  /* 0x0000000eff0e723e */ /* 0x000fe200024050ff */
[----:B------:R-:W-:Y:S01]  /*6f10*/  FMUL R17, R46, R21 ;  /* 0x000000152e117220 */ /* 0x000fe20000400000 */
[----:B------:R-:W-:Y:S01]  /*6f20*/  F2FP.TF32.F32.PACK_B R15, R15 ;  /* 0x0000000fff0f723e */ /* 0x000fe200024050ff */
[C---:B------:R-:W-:Y:S01]  /*6f30*/  FFMA R16, R49.reuse, R57, R16 ;  /* 0x0000003931107223 */ /* 0x040fe20000000010 */
[----:B------:R-:W-:Y:S01]  /*6f40*/  LOP3.LUT R57, R68, 0xffffe000, RZ, 0xc0, !PT ;  /* 0xffffe00044397812 */ /* 0x000fe200078ec0ff */
[C---:B------:R-:W-:Y:S01]  /*6f50*/  FMUL R18, R46.reuse, R22 ;  /* 0x000000162e127220 */ /* 0x040fe20000400000 */
[----:B------:R-:W-:Y:S01]  /*6f60*/  FFMA R17, R49, R50, R17 ;  /* 0x0000003231117223 */ /* 0x000fe20000000011 */
[----:B------:R-:W-:Y:S01]  /*6f70*/  LOP3.LUT R50, R69, 0xffffe000, RZ, 0xc0, !PT ;  /* 0xffffe00045327812 */ /* 0x000fe200078ec0ff */
[----:B------:R1:W-:Y:S01]  /*6f80*/  STS.128 [R125+0x400], R12 ;  /* 0x0004000c7d007388 */ /* 0x0003e20000000c00 */
[----:B------:R-:W-:Y:S01]  /*6f90*/  F2FP.TF32.F32.PACK_B R16, R16 ;  /* 0x00000010ff10723e */ /* 0x000fe200024050ff */
[C---:B------:R-:W-:Y:S01]  /*6fa0*/  FMUL R23, R46.reuse, R23 ;  /* 0x000000172e177220 */ /* 0x040fe20000400000 */
[----:B------:R-:W-:Y:S01]  /*6fb0*/  F2FP.TF32.F32.PACK_B R17, R17 ;  /* 0x00000011ff11723e */ /* 0x000fe200024050ff */
[C---:B------:R-:W-:Y:S01]  /*6fc0*/  FMUL R20, R46.reuse, R24 ;  /* 0x000000182e147220 */ /* 0x040fe20000400000 */
[----:B------:R-:W-:Y:S01]  /*6fd0*/  FMUL R21, R46, R25 ;  /* 0x000000192e157220 */ /* 0x000fe20000400000 */
[C---:B------:R-:W-:Y:S01]  /*6fe0*/  FFMA R18, R49.reuse, R51, R18 ;  /* 0x0000003331127223 */ /* 0x040fe20000000012 */
[----:B------:R-:W-:Y:S01]  /*6ff0*/  LOP3.LUT R51, R70, 0xffffe000, RZ, 0xc0, !PT ;  /* 0xffffe00046337812 */ /* 0x000fe200078ec0ff */
[----:B------:R-:W-:Y:S01]  /*7000*/  FFMA R19, R49, R56, R23 ;  /* 0x0000003831137223 */ /* 0x000fe20000000017 */
[----:B------:R-:W-:Y:S01]  /*7010*/  LOP3.LUT R56, R73, 0xffffe000, RZ, 0xc0, !PT ;  /* 0xffffe00049387812 */ /* 0x000fe200078ec0ff */
[C---:B------:R-:W-:Y:S01]  /*7020*/  FFMA R20, R49.reuse, R57, R20 ;  /* 0x0000003931147223 */ /* 0x040fe20000000014 */
[----:B------:R-:W-:Y:S01]  /*7030*/  FFMA R21, R49, R50, R21 ;  /* 0x0000003231157223 */ /* 0x000fe20000000015 */
[C---:B------:R-:W-:Y:S01]  /*7040*/  FMUL R22, R46.reuse, R26 ;  /* 0x0000001a2e167220 */ /* 0x040fe20000400000 */
[----:B------:R-:W-:Y:S01]  /*7050*/  LOP3.LUT R50, R71, 0xffffe000, RZ, 0xc0, !PT ;  /* 0xffffe00047327812 */ /* 0x000fe200078ec0ff */
[----:B------:R-:W-:Y:S01]  /*7060*/  FMUL R27, R46, R27 ;  /* 0x0000001b2e1b7220 */ /* 0x000fe20000400000 */
[----:B------:R-:W-:Y:S01]  /*7070*/  F2FP.TF32.F32.PACK_B R18, R18 ;  /* 0x00000012ff12723e */ /* 0x000fe200024050ff */
[C---:B------:R-:W-:Y:S01]  /*7080*/  FFMA R22, R49.reuse, R51, R22 ;  /* 0x0000003331167223 */ /* 0x040fe20000000016 */
[----:B------:R-:W-:Y:S01]  /*7090*/  F2FP.TF32.F32.PACK_B R19, R19 ;  /* 0x00000013ff13723e */ /* 0x000fe200024050ff */
[----:B------:R-:W-:Y:S01]  /*70a0*/  FFMA R23, R49, R50, R27 ;  /* 0x0000003231177223 */ /* 0x000fe2000000001b */
[----:B------:R-:W-:Y:S01]  /*70b0*/  LOP3.LUT R57, R72, 0xffffe000, RZ, 0xc0, !PT ;  /* 0xffffe00048397812 */ /* 0x000fe200078ec0ff */
[C---:B------:R-:W-:Y:S01]  /*70c0*/  FMUL R24, R46.reuse, R28 ;  /* 0x0000001c2e187220 */ /* 0x040fe20000400000 */
[----:B------:R-:W-:Y:S01]  /*70d0*/  F2FP.TF32.F32.PACK_B R20, R20 ;  /* 0x00000014ff14723e */ /* 0x000fe200024050ff */
[----:B------:R1:W-:Y:S01]  /*70e0*/  STS.128 [R124+0x400], R16 ;  /* 0x000400107c007388 */ /* 0x0003e20000000c00 */
[----:B------:R-:W-:Y:S01]  /*70f0*/  FMUL R25, R46, R29 ;  /* 0x0000001d2e197220 */ /* 0x000fe20000400000 */
[----:B------:R-:W-:Y:S01]  /*7100*/  LOP3.LUT R51, R74, 0xffffe000, RZ, 0xc0, !PT ;  /* 0xffffe0004a337812 */ /* 0x000fe200078ec0ff */
[C---:B------:R-:W-:Y:S01]  /*7110*/  FMUL R26, R46.reuse, R30 ;  /* 0x0000001e2e1a7220 */ /* 0x040fe20000400000 */
[----:B------:R-:W-:Y:S01]  /*7120*/  LOP3.LUT R50, R75, 0xffffe000, RZ, 0xc0, !PT ;  /* 0xffffe0004b327812 */ /* 0x000fe200078ec0ff */
[----:B------:R-:W-:Y:S01]  /*7130*/  FMUL R31, R46, R31 ;  /* 0x0000001f2e1f7220 */ /* 0x000fe20000400000 */
[----:B------:R-:W-:Y:S01]  /*7140*/  F2FP.TF32.F32.PACK_B R21, R21 ;  /* 0x00000015ff15723e */ /* 0x000fe200024050ff */
[C---:B------:R-:W-:Y:S01]  /*7150*/  FFMA R24, R49.reuse, R57, R24 ;  /* 0x0000003931187223 */ /* 0x040fe20000000018 */
[----:B------:R-:W-:Y:S01]  /*7160*/  F2FP.TF32.F32.PACK_B R22, R22 ;  /* 0x00000016ff16723e */ /* 0x000fe200024050ff */
[C---:B------:R-:W-:Y:S01]  /*7170*/  FFMA R25, R49.reuse, R56, R25 ;  /* 0x0000003831197223 */ /* 0x040fe20000000019 */
[----:B------:R-:W-:Y:S01]  /*7180*/  F2FP.TF32.F32.PACK_B R23, R23 ;  /* 0x00000017ff17723e */ /* 0x000fe200024050ff */
[C---:B------:R-:W-:Y:S01]  /*7190*/  FFMA R26, R49.reuse, R51, R26 ;  /* 0x00000033311a7223 */ /* 0x040fe2000000001a */
[----:B------:R-:W-:Y:S01]  /*71a0*/  FFMA R27, R49, R50, R31 ;  /* 0x00000032311b7223 */ /* 0x000fe2000000001f */
[----:B------:R-:W-:Y:S01]  /*71b0*/  LOP3.LUT R51, R76, 0xffffe000, RZ, 0xc0, !PT ;  /* 0xffffe0004c337812 */ /* 0x000fe200078ec0ff */
[C---:B------:R-:W-:Y:S01]  /*71c0*/  FMUL R28, R46.reuse, R32 ;  /* 0x000000202e1c7220 */ /* 0x040fe20000400000 */
[----:B------:R1:W-:Y:S01]  /*71d0*/  STS.128 [R123+0x400], R20 ;  /* 0x000400147b007388 */ /* 0x0003e20000000c00 */
[----:B------:R-:W-:Y:S01]  /*71e0*/  LOP3.LUT R56, R77, 0xffffe000, RZ, 0xc0, !PT ;  /* 0xffffe0004d387812 */ /* 0x000fe200078ec0ff */
        /* <DEDUP_REMOVED lines=11> */
[----:B------:R-:W-:Y:S01]  /*72a0*/  F2FP.TF32.F32.PACK_B R27, R27 ;  /* 0x0000001bff1b723e */ /* 0x000fe200024050ff */
[----:B------:R-:W-:Y:S01]  /*72b0*/  FFMA R31, R49, R50, R35 ;  /* 0x00000032311f7223 */ /* 0x000fe20000000023 */
[----:B------:R-:W-:Y:S02]  /*72c0*/  F2FP.TF32.F32.PACK_B R28, R28 ;  /* 0x0000001cff1c723e */ /* 0x000fe400024050ff */
[----:B------:R-:W-:Y:S01]  /*72d0*/  F2FP.TF32.F32.PACK_B R29, R29 ;  /* 0x0000001dff1d723e */ /* 0x000fe200024050ff */
[----:B------:R1:W-:Y:S01]  /*72e0*/  STS.128 [R122+0x400], R24 ;  /* 0x000400187a007388 */ /* 0x0003e20000000c00 */
[----:B------:R-:W-:Y:S02]  /*72f0*/  F2FP.TF32.F32.PACK_B R30, R30 ;  /* 0x0000001eff1e723e */ /* 0x000fe400024050ff */
[----:B------:R-:W-:Y:S05]  /*7300*/  F2FP.TF32.F32.PACK_B R31, R31 ;  /* 0x0000001fff1f723e */ /* 0x000fea00024050ff */
[----:B------:R1:W-:Y:S01]  /*7310*/  STS.128 [R121+0x400], R28 ;  /* 0x0004001c79007388 */ /* 0x0003e20000000c00 */
[----:B------:R-:W-:Y:S01]  /*7320*/  @!PT LDS RZ, [RZ] ;  /* 0x00000000fffff984 */ /* 0x000fe20000000800 */
[----:B------:R-:W-:Y:S01]  /*7330*/  @!PT LDS RZ, [RZ] ;  /* 0x00000000fffff984 */ /* 0x000fe20000000800 */
[----:B------:R-:W-:Y:S01]  /*7340*/  @!PT LDS RZ, [RZ] ;  /* 0x00000000fffff984 */ /* 0x000fe20000000800 */
[----:B------:R-:W-:Y:S01]  /*7350*/  @!PT LDS RZ, [RZ] ;  /* 0x00000000fffff984 */ /* 0x000fe20000000800 */
[----:B------:R2:W-:Y:S07]  /*7360*/  MEMBAR.ALL.CTA ;  /* 0x0000000000007992 */ /* 0x0005ee0000008000 */
[----:B--2---:R-:W2:Y:S02]  /*7370*/  FENCE.VIEW.ASYNC.S ;  /* 0x00000000000073c6 */ /* 0x004ea40000000000 */
[----:B--2---:R-:W-:Y:S06]  /*7380*/  BAR.SYNC.DEFER_BLOCKING 0x1, 0x80 ;  /* 0x0042000000007b1d */ /* 0x004fec0000010000 */
[----:B------:R-:W-:Y:S05]  /*7390*/  @P0 BRA `(.L_x_120) ;  /* 0x0000000000280947 */ /* 0x000fea0003800000 */
[----:B------:R-:W-:Y:S02]  /*73a0*/  UIADD3 UR4, UPT, UPT, UR48, 0x400, URZ ;  /* 0x0000040030047890 */ /* 0x000fe4000fffe0ff */
[----:B------:R-:W-:Y:S01]  /*73b0*/  UIADD3 UR6, UP0, UPT, UR52, 0x680, URZ ;  /* 0x0000068034067890 */ /* 0x000fe2000ff1e0ff */
[----:B------:R-:W-:Y:S03]  /*73c0*/  UMOV UR43, UR36 ;  /* 0x00000024002b7c82 */ /* 0x000fe60008000000 */
[----:B------:R-:W-:Y:S01]  /*73d0*/  MOV R111, UR4 ;  /* 0x00000004006f7c02 */ /* 0x000fe20008000f00 */
[----:B------:R-:W-:Y:S03]  /*73e0*/  UIADD3.X UR7, UPT, UPT, URZ, UR53, URZ, UP0, !UPT ;  /* 0x00000035ff077290 */ /* 0x000fe600087fe4ff */
[----:B------:R-:W-:Y:S11]  /*73f0*/  R2UR UR40, R111 ;  /* 0x000000006f2872ca */ /* 0x000ff600000e0000 */
[----:B------:R-:W-:Y:S02]  /*7400*/  @!UPT UIADD3 URZ, UPT, UPT, URZ, URZ, URZ ;  /* 0x000000fffffff290 */ /* 0x000fe4000fffe0ff */
[----:B------:R2:W-:Y:S01]  /*7410*/  UTMASTG.3D [UR40], [UR6] ;  /* 0x00000028060073b5 */ /* 0x0005e20008010000 */
[----:B------:R0:W-:Y:S01]  /*7420*/  UTMACMDFLUSH ;  /* 0x00000000000079b7 */ /* 0x0001e20000000000 */
[----:B--2---:R-:W-:Y:S04]  /*7430*/  DEPBAR.LE SB0, 0x1 ;  /* 0x000080400000791a */ /* 0x004fe80000000000 */
.L_x_120:
[----:B------:R-:W-:Y:S05]  /*7440*/  BSYNC.RECONVERGENT B0 ;  /* 0x0000000000007941 */ /* 0x000fea0003800200 */
.L_x_119:
[----:B------:R-:W-:Y:S01]  /*7450*/  BAR.SYNC.DEFER_BLOCKING 0x1, 0x80 ;  /* 0x0042000000007b1d */ /* 0x000fe20000010000 */
[----:B------:R-:W-:Y:S01]  /*7460*/  ISETP.NE.AND P1, PT, R126, RZ, PT ;  /* 0x000000ff7e00720c */ /* 0x000fe20003f25270 */
[----:B------:R-:W-:Y:S01]  /*7470*/  UISETP.NE.AND UP0, UPT, UR49, URZ, UPT ;  /* 0x000000ff3100728c */ /* 0x000fe2000bf05270 */
[----:B------:R-:W-:Y:S11]  /*7480*/  LEA R3, R62, UR48, 0x3 ;  /* 0x000000303e037c11 */ /* 0x000ff6000f8e18ff */
[----:B------:R-:W-:Y:S01]  /*7490*/  @P1 SHF.L.U32 R2, RZ, 0x1f, RZ ;  /* 0x0000001fff021819 */ /* 0x000fe200000006ff */
[----:B------:R-:W-:Y:S06]  /*74a0*/  BRA.U !UP0, `(.L_x_121) ;  /* 0x0000000108247547 */ /* 0x000fec000b800000 */
[----:B-1----:R-:W-:Y:S01]  /*74b0*/  IMAD.U32 R5, RZ, RZ, UR51 ;  /* 0x00000033ff057e24 */ /* 0x002fe2000f8e00ff */
[----:B------:R-:W-:Y:S01]  /*74c0*/  MOV R0, UR37 ;  /* 0x0000002500007c02 */ /* 0x000fe20008000f00 */
[----:B------:R-:W-:Y:S03]  /*74d0*/  UIADD3 UR51, UPT, UPT, UR51, 0x1, URZ ;  /* 0x0000000133337890 */ /* 0x000fe6000fffe0ff */
[----:B------:R-:W-:Y:S01]  /*74e0*/  @P1 LEA R5, R5, UR48, 0x3 ;  /* 0x0000003005051c11 */ /* 0x000fe2000f8e18ff */
[----:B------:R-:W-:Y:S04]  /*74f0*/  UISETP.NE.AND UP0, UPT, UR51, 0x4, UPT ;  /* 0x000000043300788c */ /* 0x000fe8000bf05270 */
[----:B------:R-:W-:Y:S01]  /*7500*/  @P1 VIADD R5, R5, 0x70 ;  /* 0x0000007005051836 */ /* 0x000fe20000000000 */
[----:B------:R-:W-:Y:S04]  /*7510*/  USEL UR51, UR51, URZ, UP0 ;  /* 0x000000ff33337287 */ /* 0x000fe80008000000 */
[----:B------:R-:W-:Y:S04]  /*7520*/  @P1 PRMT R0, R0, 0x654, R5 ;  /* 0x0000065400001816 */ /* 0x000fe80000000005 */
[----:B------:R2:W-:Y:S04]  /*7530*/  @P1 SYNCS.ARRIVE.TRANS64.RED.A1T0 RZ, [R0+URZ], RZ ;  /* 0x000000ff00ff19a7 */ /* 0x0005e800081004ff */
.L_x_121:
[----:B------:R-:W4:Y:S01]  /*7540*/  @P1 SYNCS.PHASECHK.TRANS64.TRYWAIT P0, [R3+URZ+0x50], R2 ;  /* 0x00005002030015a7 */ /* 0x000f2200080011ff */
[----:B------:R-:W-:Y:S01]  /*7550*/  BSSY B1, `(.L_x_122) ;  /* 0x000001f000017945 */ /* 0x000fe20003800000 */
[----:B----4-:R-:W-:Y:S03]  /*7560*/  @P1 SEL R131, RZ, 0x1, !P0 ;  /* 0x00000001ff831807 */ /* 0x010fe60004000000 */
[----:B------:R-:W-:Y:S05]  /*7570*/  @!P1 BRA `(.L_x_123) ;  /* 0x0000000000709947 */ /* 0x000fea0003800000 */
[----:B------:R-:W-:Y:S01]  /*7580*/  ISETP.NE.AND P1, PT, R132, RZ, PT ;  /* 0x000000ff8400720c */ /* 0x000fe20003f25270 */
[----:B------:R-:W-:Y:S01]  /*7590*/  BSSY B0, `(.L_x_124) ;  /* 0x000000b000007945 */ /* 0x000fe20003800000 */
[----:B------:R-:W-:Y:S11]  /*75a0*/  ISETP.NE.AND P0, PT, R131, RZ, PT ;  /* 0x000000ff8300720c */ /* 0x000ff60003f05270 */
[----:B-1----:R-:W-:Y:S05]  /*75b0*/  @P1 IMAD R6, R62, 0x4000, R129 ;  /* 0x000040003e061824 */ /* 0x002fea00078e0281 */
[----:B--2---:R-:W-:Y:S04]  /*75c0*/  @P1 IADD3 R0, PT, PT, R6, UR48, RZ ;  /* 0x0000003006001c10 */ /* 0x004fe8000fffe0ff */
[----:B------:R-:W-:Y:S01]  /*75d0*/  @P1 IADD3 R4, PT, PT, R61, R0, RZ ;  /* 0x000000003d041210 */ /* 0x000fe20007ffe0ff */
[--C-:B------:R-:W-:Y:S02]  /*75e0*/  @P1 IMAD.IADD R2, R59, 0x1, R0.reuse ;  /* 0x000000013b021824 */ /* 0x100fe400078e0200 */
[----:B------:R-:W-:Y:S01]  /*75f0*/  @P1 IMAD.IADD R5, R63, 0x1, R0 ;  /* 0x000000013f051824 */ /* 0x000fe200078e0200 */
[----:B------:R-:W-:Y:S06]  /*7600*/  @P0 BRA `(.L_x_125) ;  /* 0x00000000000c0947 */ /* 0x000fec0003800000 */
[----:B------:R-:W-:Y:S04]  /*7610*/  SHF.L.U32 R0, RZ, 0x1f, RZ ;  /* 0x0000001fff007819 */ /* 0x000fe800000006ff */
[----:B------:R-:W1:Y:S02]  /*7620*/  SYNCS.PHASECHK.TRANS64.TRYWAIT P0, [R3+URZ+0x50], R0 ;  /* 0x00005000030075a7 */ /* 0x000e6400080011ff */
[----:B-1----:R-:W-:Y:S05]  /*7630*/  @!P0 BRA `(.L_x_126) ;  /* 0x0000007000b88947 */ /* 0x002fea0003800000 */
.L_x_125:
[----:B------:R-:W-:Y:S05]  /*7640*/  BSYNC B0 ;  /* 0x0000000000007941 */ /* 0x000fea0003800000 */
.L_x_124:
[----:B------:R-:W-:Y:S01]  /*7650*/  ISETP.NE.AND P0, PT, R132, RZ, PT ;  /* 0x000000ff8400720c */ /* 0x000fe20003f05270 */
[----:B------:R-:W-:Y:S11]  /*7660*/  VIADD R62, R62, 0x1 ;  /* 0x000000013e3e7836 */ /* 0x000ff60000000000 */
[----:B------:R-:W-:Y:S01]  /*7670*/  @!UPT UIADD3 URZ, UPT, UPT, URZ, URZ, URZ ;  /* 0x000000fffffff290 */ /* 0x000fe2000fffe0ff */
[----:B------:R4:W2:Y:S01]  /*7680*/  @P0 LDS.128 R92, [R6+UR48+0x400] ;  /* 0x00040030065c0984 */ /* 0x0008a20008000c00 */
[--C-:B-1----:R-:W-:Y:S01]  /*7690*/  @P0 IMAD.IADD R0, R61, 0x1, R2.reuse ;  /* 0x000000013d000824 */ /* 0x102fe200078e0202 */
[C---:B------:R-:W-:Y:S01]  /*76a0*/  @P0 IADD3 R3, PT, PT, R63.reuse, R4, RZ ;  /* 0x000000043f030210 */ /* 0x040fe20007ffe0ff */
[C---:B------:R-:W-:Y:S01]  /*76b0*/  @P0 IMAD.IADD R7, R63.reuse, 0x1, R2 ;  /* 0x000000013f070824 */ /* 0x040fe200078e0202 */
[----:B------:R4:W1:Y:S02]  /*76c0*/  @P0 LDS.128 R88, [R5+0x400] ;  /* 0x0004000005580984 */ /* 0x0008640000000c00 */
[----:B------:R-:W-:Y:S02]  /*76d0*/  @P0 IADD3 R8, PT, PT, R63, R0, RZ ;  /* 0x000000003f080210 */ /* 0x000fe40007ffe0ff */
[----:B------:R4:W1:Y:S04]  /*76e0*/  @P0 LDS.128 R84, [R4+0x400] ;  /* 0x0004000004540984 */ /* 0x0008680000000c00 */
[----:B------:R4:W1:Y:S04]  /*76f0*/  @P0 LDS.128 R80, [R3+0x400] ;  /* 0x0004000003500984 */ /* 0x0008680000000c00 */
[----:B------:R4:W1:Y:S04]  /*7700*/  @P0 LDS.128 R64, [R2+0x400] ;  /* 0x0004000002400984 */ /* 0x0008680000000c00 */
[----:B------:R4:W1:Y:S04]  /*7710*/  @P0 LDS.128 R68, [R7+0x400] ;  /* 0x0004000007440984 */ /* 0x0008680000000c00 */
[----:B------:R4:W1:Y:S04]  /*7720*/  @P0 LDS.128 R72, [R0+0x400] ;  /* 0x0004000000480984 */ /* 0x0008680000000c00 */
[----:B------:R4:W1:Y:S02]  /*7730*/  @P0 LDS.128 R76, [R8+0x400] ;  /* 0x00040000084c0984 */ /* 0x0008640000000c00 */
.L_x_123:
[----:B------:R-:W-:Y:S05]  /*7740*/  BSYNC B1 ;  /* 0x0000000000017941 */ /* 0x000fea0003800000 */
.L_x_122:
[----:B----4-:R-:W-:Y:S05]  /*7750*/  VIADD R3, R48, 0x20 ;  /* 0x0000002030037836 */ /* 0x010fea0000000000 */
[----:B------:R-:W-:Y:S04]  /*7760*/  SHF.R.U32.HI R3, RZ, 0x15, R3 ;  /* 0x00000015ff037819 */ /* 0x000fe80000011603 */
[----:B------:R-:W-:Y:S11]  /*7770*/  LOP3.LUT P0, RZ, R3, 0x3, R110, 0x48, !PT ;  /* 0x0000000303ff7812 */ /* 0x000ff6000780486e */
[----:B------:R-:W-:Y:S02]  /*7780*/  @!UPT UIADD3 URZ, UPT, UPT, URZ, URZ, URZ ;  /* 0x000000fffffff290 */ /* 0x000fe4000fffe0ff */
[----:B------:R-:W-:Y:S05]  /*7790*/  @!P0 BRA `(.L_x_127) ;  /* 0x0000000000408947 */ /* 0x000fea0003800000 */
[----:B------:R-:W4:Y:S01]  /*77a0*/  LDCU.64 UR8, c[0x4][0x70] ;  /* 0x01000e00ff0877ac */ /* 0x000f220008000a00 */
[----:B------:R-:W-:Y:S01]  /*77b0*/  MOV R3, 0x0 ;  /* 0x0000000000037802 */ /* 0x000fe20000000f00 */
[----:B-1----:R-:W-:Y:S02]  /*77c0*/  HFMA2 R12, -RZ, RZ, 0, 5.9604644775390625e-08 ;  /* 0x00000001ff0c7431 */ /* 0x002fe400000001ff */
        /* <DEDUP_REMOVED lines=13> */
.L_x_127:
[----:B--2---:R-:W-:Y:S01]  /*78a0*/  LOP3.LUT R50, R92, 0xffffe000, RZ, 0xc0, !PT ;  /* 0xffffe0005c327812 */ /* 0x004fe200078ec0ff */
[----:B------:R-:W-:Y:S05]  /*78b0*/  WARPSYNC.ALL ;  /* 0x0000000000007948 */ /* 0x000fea0003800000 */
[----:B------:R-:W-:Y:S01]  /*78c0*/  R2UR UR4, R48 ;  /* 0x00000000300472ca */ /* 0x000fe200000e0000 */
[----:B------:R-:W-:Y:S01]  /*78d0*/  IMAD.U32 R134, RZ, RZ, UR51 ;  /* 0x00000033ff867e24 */ /* 0x000fe2000f8e00ff */
[----:B------:R-:W-:Y:S01]  /*78e0*/  LOP3.LUT R56, R94, 0xffffe000, RZ, 0xc0, !PT ;  /* 0xffffe0005e387812 */ /* 0x000fe200078ec0ff */
[----:B------:R-:W-:Y:S01]  /*78f0*/  IMAD.U32 R133, RZ, RZ, UR37 ;  /* 0x00000025ff857e24 */ /* 0x000fe2000f8e00ff */
[----:B------:R-:W-:Y:S01]  /*7900*/  LOP3.LUT R58, R95, 0xffffe000, RZ, 0xc0, !PT ;  /* 0xffffe0005f3a7812 */ /* 0x000fe200078ec0ff */
[----:B------:R-:W-:Y:S01]  /*7910*/  BSSY.RECONVERGENT B0, `(.L_x_128) ;  /* 0x000009f000007945 */ /* 0x000fe20003800200 */
[----:B-1----:R-:W-:Y:S02]  /*7920*/  LOP3.LUT R51, R88, 0xffffe000, RZ, 0xc0, !PT ;  /* 0xffffe00058337812 */ /* 0x002fe400078ec0ff */
[----:B------:R-:W-:Y:S02]  /*7930*/  LOP3.LUT R60, R89, 0xffffe000, RZ, 0xc0, !PT ;  /* 0xffffe000593c7812 */ /* 0x000fe400078ec0ff */
[----:B------:R-:W-:Y:S02]  /*7940*/  LOP3.LUT R57, R86, 0xffffe000, RZ, 0xc0, !PT ;  /* 0xffffe00056397812 */ /* 0x000fe400078ec0ff */
[----:B------:R-:W-:Y:S01]  /*7950*/  ISETP.NE.AND P6, PT, R126, RZ, PT ;  /* 0x000000ff7e00720c */ /* 0x000fe20003fc5270 */
[----:B------:R-:W1:Y:S01]  /*7960*/  LDTM.x32 R4, tmem[UR4+0x20] ;  /* 0x00002004000479ee */ /* 0x000e6200082c0000 */
[----:B------:R-:W-:Y:S11]  /*7970*/  ISETP.NE.AND P0, PT, R117, RZ, PT ;  /* 0x000000ff7500720c */ /* 0x000ff60003f05270 */
[----:B------:R-:W-:Y:S02]  /*7980*/  @P6 LEA R134, R134, UR48, 0x3 ;  /* 0x0000003086866c11 */ /* 0x000fe4000f8e18ff */
[----:B------:R-:W-:Y:S03]  /*7990*/  @P6 SHF.L.U32 R135, RZ, 0x1f, RZ ;  /* 0x0000001fff876819 */ /* 0x000fe600000006ff */
[----:B------:R-:W-:Y:S05]  /*79a0*/  @P6 VIADD R134, R134, 0x70 ;  /* 0x0000007086866836 */ /* 0x000fea0000000000 */
[----:B------:R-:W-:Y:S02]  /*79b0*/  @P6 PRMT R133, R133, 0x654, R134 ;  /* 0x0000065485856816 */ /* 0x000fe40000000086 */
[----:B------:R-:W-:Y:S01]  /*79c0*/  LEA R134, R62, UR48, 0x3 ;  /* 0x000000303e867c11 */ /* 0x000fe2000f8e18ff */
[C---:B-1----:R-:W-:Y:S01]  /*79d0*/  FMUL R0, R46.reuse, R4 ;  /* 0x000000042e007220 */ /* 0x042fe20000400000 */
[C---:B------:R-:W-:Y:S01]  /*79e0*/  FMUL R2, R46.reuse, R5 ;  /* 0x000000052e027220 */ /* 0x040fe20000400000 */
[C---:B------:R-:W-:Y:S01]  /*79f0*/  FMUL R3, R46.reuse, R6 ;  /* 0x000000062e037220 */ /* 0x040fe20000400000 */
[C---:B------:R-:W-:Y:S01]  /*7a00*/  FMUL R7, R46.reuse, R7 ;  /* 0x000000072e077220 */ /* 0x040fe20000400000 */
[----:B------:R-:W-:Y:S01]  /*7a10*/  FFMA R52, R49, R50, R0 ;  /* 0x0000003231347223 */ /* 0x000fe20000000000 */
[----:B------:R-:W-:Y:S01]  /*7a20*/  LOP3.LUT R50, R93, 0xffffe000, RZ, 0xc0, !PT ;  /* 0xffffe0005d327812 */ /* 0x000fe200078ec0ff */
[C---:B------:R-:W-:Y:S01]  /*7a30*/  FMUL R4, R46.reuse, R8 ;  /* 0x000000082e047220 */ /* 0x040fe20000400000 */
[C---:B------:R-:W-:Y:S01]  /*7a40*/  FMUL R5, R46.reuse, R9 ;  /* 0x000000092e057220 */ /* 0x040fe20000400000 */
[----:B------:R-:W-:Y:S01]  /*7a50*/  FMUL R6, R46, R10 ;  /* 0x0000000a2e067220 */ /* 0x000fe20000400000 */
[----:B------:R-:W-:Y:S01]  /*7a60*/  F2FP.TF32.F32.PACK_B R52, R52 ;  /* 0x00000034ff34723e */ /* 0x000fe200024050ff */
[C---:B------:R-:W-:Y:S01]  /*7a70*/  FFMA R53, R49.reuse, R50, R2 ;  /* 0x0000003231357223 */ /* 0x040fe20000000002 */
[----:B------:R-:W-:Y:S01]  /*7a80*/  LOP3.LUT R50, R90, 0xffffe000, RZ, 0xc0, !PT ;  /* 0xffffe0005a327812 */ /* 0x000fe200078ec0ff */
[----:B------:R-:W-:Y:S01]  /*7a90*/  FFMA R54, R49, R56, R3 ;  /* 0x0000003831367223 */ /* 0x000fe20000000003 */
[----:B------:R-:W-:Y:S01]  /*7aa0*/  LOP3.LUT R56, R91, 0xffffe000, RZ, 0xc0, !PT ;  /* 0xffffe0005b387812 */ /* 0x000fe200078ec0ff */
[C---:B------:R-:W-:Y:S01]  /*7ab0*/  FFMA R55, R49.reuse, R58, R7 ;  /* 0x0000003a31377223 */ /* 0x040fe20000000007 */
[----:B------:R-:W-:Y:S01]  /*7ac0*/  F2FP.TF32.F32.PACK_B R53, R53 ;  /* 0x00000035ff35723e */ /* 0x000fe200024050ff */
[----:B------:R-:W-:Y:S01]  /*7ad0*/  FMUL R11, R46, R11 ;  /* 0x0000000b2e0b7220 */ /* 0x000fe20000400000 */
[----:B------:R-:W-:Y:S01]  /*7ae0*/  F2FP.TF32.F32.PACK_B R54, R54 ;  /* 0x00000036ff36723e */ /* 0x000fe200024050ff */
[C---:B------:R-:W-:Y:S01]  /*7af0*/  FFMA R4, R49.reuse, R51, R4 ;  /* 0x0000003331047223 */ /* 0x040fe20000000004 */
[----:B------:R-:W-:Y:S01]  /*7b00*/  F2FP.TF32.F32.PACK_B R55, R55 ;  /* 0x00000037ff37723e */ /* 0x000fe200024050ff */
        /* <DEDUP_REMOVED lines=8> */
[----:B------:R1:W-:Y:S01]  /*7b90*/  STS.128 [R129+UR48+0x4400], R52 ;  /* 0x0044003481007988 */ /* 0x0003e20008000c30 */
[----:B------:R-:W-:Y:S01]  /*7ba0*/  F2FP.TF32.F32.PACK_B R5, R5 ;  /* 0x00000005ff05723e */ /* 0x000fe200024050ff */
[C---:B------:R-:W-:Y:S01]  /*7bb0*/  FMUL R9, R46.reuse, R13 ;  /* 0x0000000d2e097220 */ /* 0x040fe20000400000 */
[----:B------:R-:W-:Y:S01]  /*7bc0*/  F2FP.TF32.F32.PACK_B R6, R6 ;  /* 0x00000006ff06723e */ /* 0x000fe200024050ff */
[C---:B------:R-:W-:Y:S01]  /*7bd0*/  FMUL R10, R46.reuse, R14 ;  /* 0x0000000e2e0a7220 */ /* 0x040fe20000400000 */
[----:B------:R-:W-:Y:S01]  /*7be0*/  F2FP.TF32.F32.PACK_B R7, R7 ;  /* 0x00000007ff07723e */ /* 0x000fe200024050ff */
[----:B------:R-:W-:Y:S01]  /*7bf0*/  FMUL R15, R46, R15 ;  /* 0x0000000f2e0f7220 */ /* 0x000fe20000400000 */
[----:B------:R-:W-:Y:S01]  /*7c00*/  LOP3.LUT R56, R81, 0xffffe000, RZ, 0xc0, !PT ;  /* 0xffffe00051387812 */ /* 0x000fe200078ec0ff */
[C---:B------:R-:W-:Y:S01]  /*7c10*/  FFMA R8, R49.reuse, R51, R8 ;  /* 0x0000003331087223 */ /* 0x040fe20000000008 */
[----:B------:R-:W-:Y:S01]  /*7c20*/  LOP3.LUT R51, R80, 0xffffe000, RZ, 0xc0, !PT ;  /* 0xffffe00050337812 */ /* 0x000fe200078ec0ff */
[----:B------:R-:W-:Y:S01]  /*7c30*/  FFMA R9, R49, R58, R9 ;  /* 0x0000003a31097223 */ /* 0x000fe20000000009 */
[----:B------:R-:W-:Y:S01]  /*7c40*/  LOP3.LUT R58, R83, 0xffffe000, RZ, 0xc0, !PT ;  /* 0xffffe000533a7812 */ /* 0x000fe200078ec0ff */
[C---:B------:R-:W-:Y:S01]  /*7c50*/  FFMA R10, R49.reuse, R57, R10 ;  /* 0x00000039310a7223 */ /* 0x040fe2000000000a */
[----:B------:R-:W-:Y:S01]  /*7c60*/  LOP3.LUT R57, R82, 0xffffe000, RZ, 0xc0, !PT ;  /* 0xffffe00052397812 */ /* 0x000fe200078ec0ff */
[C---:B------:R-:W-:Y:S01]  /*7c70*/  FFMA R11, R49.reuse, R50, R15 ;  /* 0x00000032310b7223 */ /* 0x040fe2000000000f */
[----:B------:R-:W-:Y:S01]  /*7c80*/  LOP3.LUT R50, R64, 0xffffe000, RZ, 0xc0, !PT ;  /* 0xffffe00040327812 */ /* 0x000fe200078ec0ff */
[C---:B------:R-:W-:Y:S01]  /*7c90*/  FMUL R12, R46.reuse, R16 ;  /* 0x000000102e0c7220 */ /* 0x040fe20000400000 */
[----:B------:R-:W-:Y:S01]  /*7ca0*/  F2FP.TF32.F32.PACK_B R8, R8 ;  /* 0x00000008ff08723e */ /* 0x000fe200024050ff */
[C---:B------:R-:W-:Y:S01]  /*7cb0*/  FMUL R13, R46.reuse, R17 ;  /* 0x000000112e0d7220 */ /* 0x040fe20000400000 */
[----:B------:R-:W-:Y:S01]  /*7cc0*/  F2FP.TF32.F32.PACK_B R9, R9 ;  /* 0x00000009ff09723e */ /* 0x000fe200024050ff */
[----:B------:R1:W-:Y:S01]  /*7cd0*/  STS.128 [R128+0x4400], R4 ;  /* 0x0044000480007388 */ /* 0x0003e20000000c00 */
[----:B------:R-:W-:Y:S01]  /*7ce0*/  F2FP.TF32.F32.PACK_B R10, R10 ;  /* 0x0000000aff0a723e */ /* 0x000fe200024050ff */
[C---:B------:R-:W-:Y:S01]  /*7cf0*/  FMUL R14, R46.reuse, R18 ;  /* 0x000000122e0e7220 */ /* 0x040fe20000400000 */
[----:B------:R-:W-:Y:S01]  /*7d00*/  F2FP.TF32.F32.PACK_B R11, R11 ;  /* 0x0000000bff0b723e */ /* 0x000fe200024050ff */
[----:B------:R-:W-:Y:S01]  /*7d10*/  FMUL R19, R46, R19 ;  /* 0x000000132e137220 */ /* 0x000fe20000400000 */
[C---:B------:R-:W-:Y:S01]  /*7d20*/  FFMA R12, R49.reuse, R51, R12 ;  /* 0x00000033310c7223 */ /* 0x040fe2000000000c */
[----:B------:R-:W-:Y:S01]  /*7d30*/  LOP3.LUT R51, R66, 0xffffe000, RZ, 0xc0, !PT ;  /* 0xffffe00042337812 */ /* 0x000fe200078ec0ff */
[C---:B------:R-:W-:Y:S01]  /*7d40*/  FMUL R16, R46.reuse, R20 ;  /* 0x000000142e107220 */ /* 0x040fe20000400000 */
[----:B------:R-:W-:Y:S01]  /*7d50*/  FFMA R13, R49, R56, R13 ;  /* 0x00000038310d7223 */ /* 0x000fe2000000000d */
[----:B------:R-:W-:Y:S01]  /*7d60*/  LOP3.LUT R56, R67, 0xffffe000, RZ, 0xc0, !PT ;  /* 0xffffe00043387812 */ /* 0x000fe200078ec0ff */
[C---:B------:R-:W-:Y:S01]  /*7d70*/  FFMA R14, R49.reuse, R57, R14 ;  /* 0x00000039310e7223 */ /* 0x040fe2000000000e */
[----:B------:R-:W-:Y:S01]  /*7d80*/  F2FP.TF32.F32.PACK_B R12, R12 ;  /* 0x0000000cff0c723e */ /* 0x000fe200024050ff */
        /* <DEDUP_REMOVED lines=8> */
[----:B------:R-:W-:Y:S01]  /*7e10*/  FMUL R18, R46, R22 ;  /* 0x000000162e127220 */ /* 0x000fe20000400000 */
[----:B------:R-:W-:Y:S01]  /*7e20*/  LOP3.LUT R57, R68, 0xffffe000, RZ, 0xc0, !PT ;  /* 0xffffe00044397812 */ /* 0x000fe200078ec0ff */
[----:B------:R-:W-:Y:S01]  /*7e30*/  FMUL R23, R46, R23 ;  /* 0x000000172e177220 */ /* 0x000fe20000400000 */
[----:B------:R-:W-:Y:S01]  /*7e40*/  LOP3.LUT R58, R69, 0xffffe000, RZ, 0xc0, !PT ;  /* 0xffffe000453a7812 */ /* 0x000fe200078ec0ff */
[----:B------:R1:W-:Y:S01]  /*7e50*/  STS.128 [R125+0x4400], R12 ;  /* 0x0044000c7d007388 */ /* 0x0003e20000000c00 */
[----:B------:R-:W-:Y:S01]  /*7e60*/  F2FP.TF32.F32.PACK_B R16, R16 ;  /* 0x00000010ff10723e */ /* 0x000fe200024050ff */
[C---:B------:R-:W-:Y:S01]  /*7e70*/  FFMA R17, R49.reuse, R50, R17 ;  /* 0x0000003231117223 */ /* 0x040fe20000000011 */
[----:B------:R-:W-:Y:S01]  /*7e80*/  LOP3.LUT R50, R70, 0xffffe000, RZ, 0xc0, !PT ;  /* 0xffffe00046327812 */ /* 0x000fe200078ec0ff */
[C---:B------:R-:W-:Y:S01]  /*7e90*/  FFMA R18, R49.reuse, R51, R18 ;  /* 0x0000003331127223 */ /* 0x040fe20000000012 */
[----:B------:R-:W-:Y:S01]  /*7ea0*/  LOP3.LUT R51, R72, 0xffffe000, RZ, 0xc0, !PT ;  /* 0xffffe00048337812 */ /* 0x000fe200078ec0ff */
[----:B------:R-:W-:Y:S01]  /*7eb0*/  FFMA R19, R49, R56, R23 ;  /* 0x0000003831137223 */ /* 0x000fe20000000017 */
[----:B------:R-:W-:Y:S01]  /*7ec0*/  LOP3.LUT R56, R71, 0xffffe000, RZ, 0xc0, !PT ;  /* 0xffffe00047387812 */ /* 0x000fe200078ec0ff */
[C---:B------:R-:W-:Y:S01]  /*7ed0*/  FMUL R20, R46.reuse, R24 ;  /* 0x000000182e147220 */ /* 0x040fe20000400000 */
[C---:B------:R-:W-:Y:S01]  /*7ee0*/  FMUL R21, R46.reuse, R25 ;  /* 0x000000192e157220 */ /* 0x040fe20000400000 */
[C---:B------:R-:W-:Y:S01]  /*7ef0*/  FMUL R22, R46.reuse, R26 ;  /* 0x0000001a2e167220 */ /* 0x040fe20000400000 */
[C---:B------:R-:W-:Y:S01]  /*7f00*/  FMUL R27, R46.reuse, R27 ;  /* 0x0000001b2e1b7220 */ /* 0x040fe20000400000 */
[----:B------:R-:W-:Y:S01]  /*7f10*/  F2FP.TF32.F32.PACK_B R17, R17 ;  /* 0x00000011ff11723e */ /* 0x000fe200024050ff */
[C---:B------:R-:W-:Y:S01]  /*7f20*/  FFMA R20, R49.reuse, R57, R20 ;  /* 0x0000003931147223 */ /* 0x040fe20000000014 */
[----:B------:R-:W-:Y:S01]  /*7f30*/  F2FP.TF32.F32.PACK_B R18, R18 ;  /* 0x00000012ff12723e */ /* 0x000fe200024050ff */
[C---:B------:R-:W-:Y:S01]  /*7f40*/  FFMA R21, R49.reuse, R58, R21 ;  /* 0x0000003a31157223 */ /* 0x040fe20000000015 */
[----:B------:R-:W-:Y:S01]  /*7f50*/  F2FP.TF32.F32.PACK_B R19, R19 ;  /* 0x00000013ff13723e */ /* 0x000fe200024050ff */
[C---:B------:R-:W-:Y:S01]  /*7f60*/  FFMA R22, R49.reuse, R50, R22 ;  /* 0x0000003231167223 */ /* 0x040fe20000000016 */
[----:B------:R-:W-:Y:S01]  /*7f70*/  FFMA R23, R49, R56, R27 ;  /* 0x0000003831177223 */ /* 0x000fe2000000001b */
[C---:B------:R-:W-:Y:S01]  /*7f80*/  FMUL R24, R46.reuse, R28 ;  /* 0x0000001c2e187220 */ /* 0x040fe20000400000 */
[----:B------:R-:W-:Y:S01]  /*7f90*/  LOP3.LUT R58, R73, 0xffffe000, RZ, 0xc0, !PT ;  /* 0xffffe000493a7812 */ /* 0x000fe200078ec0ff */
        /* <DEDUP_REMOVED lines=14> */
[----:B------:R-:W-:Y:S01]  /*8080*/  LOP3.LUT R51, R76, 0xffffe000, RZ, 0xc0, !PT ;  /* 0xffffe0004c337812 */ /* 0x000fe200078ec0ff */
        /* <DEDUP_REMOVED lines=30> */
[----:B------:R-:W-:Y:S02]  /*8270*/  UIADD3 UR8, UP0, UPT, UR52, 0x680, URZ ;  /* 0x0000068034087890 */ /* 0x000fe4000ff1e0ff */
[----:B------:R-:W-:Y:S02]  /*8280*/  UIADD3 UR5, UPT, UPT, UR41, 0x20, URZ ;  /* 0x0000002029057890 */ /* 0x000fe4000fffe0ff */
[----:B------:R-:W-:Y:S02]  /*8290*/  UIADD3 UR4, UPT, UPT, UR48, 0x4400, URZ ;  /* 0x0000440030047890 */ /* 0x000fe4000fffe0ff */
[----:B------:R-:W-:Y:S01]  /*82a0*/  UIADD3.X UR9, UPT, UPT, URZ, UR53, URZ, UP0, !UPT ;  /* 0x00000035ff097290 */ /* 0x000fe200087fe4ff */
[----:B------:R-:W-:Y:S01]  /*82b0*/  UMOV UR6, UR42 ;  /* 0x0000002a00067c82 */ /* 0x000fe20008000000 */
[----:B------:R-:W-:Y:S07]  /*82c0*/  UMOV UR7, UR36 ;  /* 0x0000002400077c82 */ /* 0x000fee0008000000 */
[----:B------:R2:W-:Y:S01]  /*82d0*/  UTMASTG.3D [UR4], [UR8] ;  /* 0x00000004080073b5 */ /* 0x0005e20008010000 */
[----:B------:R0:W-:Y:S01]  /*82e0*/  UTMACMDFLUSH ;  /* 0x00000000000079b7 */ /* 0x0001e20000000000 */
[----:B--2---:R-:W-:Y:S04]  /*82f0*/  DEPBAR.LE SB0, 0x1 ;  /* 0x000080400000791a */ /* 0x004fe80000000000 */
.L_x_129:
[----:B------:R-:W-:Y:S05]  /*8300*/  BSYNC.RECONVERGENT B0 ;  /* 0x0000000000007941 */ /* 0x000fea0003800200 */
.L_x_128:
[----:B------:R-:W-:Y:S01]  /*8310*/  BAR.SYNC.DEFER_BLOCKING 0x1, 0x80 ;  /* 0x0042000000007b1d */ /* 0x000fe20000010000 */
[----:B------:R-:W-:Y:S04]  /*8320*/  UIADD3 UR40, UPT, UPT, UR51, 0x1, URZ ;  /* 0x0000000133287890 */ /* 0x000fe8000fffe0ff */
[----:B------:R-:W-:Y:S04]  /*8330*/  UISETP.NE.AND UP0, UPT, UR40, 0x4, UPT ;  /* 0x000000042800788c */ /* 0x000fe8000bf05270 */
[----:B------:R-:W-:Y:S01]  /*8340*/  USEL UR40, UR40, URZ, UP0 ;  /* 0x000000ff28287287 */ /* 0x000fe20008000000 */
[----:B------:R2:W-:Y:S01]  /*8350*/  @P6 SYNCS.ARRIVE.TRANS64.RED.A1T0 RZ, [R133+URZ], RZ ;  /* 0x000000ff85ff69a7 */ /* 0x0005e200081004ff */
[----:B------:R-:W-:Y:S01]  /*8360*/  BSSY B1, `(.L_x_130) ;  /* 0x0000020000017945 */ /* 0x000fe20003800000 */
[----:B------:R-:W4:Y:S02]  /*8370*/  @P6 SYNCS.PHASECHK.TRANS64.TRYWAIT P0, [R134+URZ+0x50], R135 ;  /* 0x00005087860065a7 */ /* 0x000f2400080011ff */
[----:B----4-:R-:W-:Y:S01]  /*8380*/  @P6 SEL R131, RZ, 0x1, !P0 ;  /* 0x00000001ff836807 */ /* 0x010fe20004000000 */
[----:B--2---:R-:W-:Y:S06]  /*8390*/  @!P6 BRA `(.L_x_131) ;  /* 0x000000000070e947 */ /* 0x004fec0003800000 */
[----:B------:R-:W-:Y:S01]  /*83a0*/  ISETP.NE.AND P1, PT, R132, RZ, PT ;  /* 0x000000ff8400720c */ /* 0x000fe20003f25270 */
[----:B------:R-:W-:Y:S01]  /*83b0*/  BSSY B0, `(.L_x_132) ;  /* 0x000000b000007945 */ /* 0x000fe20003800000 */
[----:B------:R-:W-:Y:S11]  /*83c0*/  ISETP.NE.AND P0, PT, R131, RZ, PT ;  /* 0x000000ff8300720c */ /* 0x000ff60003f05270 */
[----:B-1----:R-:W-:Y:S05]  /*83d0*/  @P1 IMAD R4, R62, 0x4000, R129 ;  /* 0x000040003e041824 */ /* 0x002fea00078e0281 */
[----:B------:R-:W-:Y:S04]  /*83e0*/  @P1 IADD3 R6, PT, PT, R4, UR48, RZ ;  /* 0x0000003004061c10 */ /* 0x000fe8000fffe0ff */
[----:B------:R-:W-:Y:S01]  /*83f0*/  @P1 IADD3 R2, PT, PT, R61, R6, RZ ;  /* 0x000000063d021210 */ /* 0x000fe20007ffe0ff */
[--C-:B------:R-:W-:Y:S02]  /*8400*/  @P1 IMAD.IADD R0, R59, 0x1, R6.reuse ;  /* 0x000000013b001824 */ /* 0x100fe400078e0206 */
[----:B------:R-:W-:Y:S01]  /*8410*/  @P1 IMAD.IADD R3, R63, 0x1, R6 ;  /* 0x000000013f031824 */ /* 0x000fe200078e0206 */
[----:B------:R-:W-:Y:S06]  /*8420*/  @P0 BRA `(.L_x_133) ;  /* 0x00000000000c0947 */ /* 0x000fec0003800000 */
[----:B------:R-:W-:Y:S04]  /*8430*/  SHF.L.U32 R5, RZ, 0x1f, RZ ;  /* 0x0000001fff057819 */ /* 0x000fe800000006ff */
[----:B------:R-:W1:Y:S02]  /*8440*/  SYNCS.PHASECHK.TRANS64.TRYWAIT P0, [R134+URZ+0x50], R5 ;  /* 0x00005005860075a7 */ /* 0x000e6400080011ff */
[----:B-1----:R-:W-:Y:S05]  /*8450*/  @!P0 BRA `(.L_x_134) ;  /* 0x0000006400448947 */ /* 0x002fea0003800000 */
.L_x_133:
[----:B------:R-:W-:Y:S05]  /*8460*/  BSYNC B0 ;  /* 0x0000000000007941 */ /* 0x000fea0003800000 */
.L_x_132:
[----:B------:R-:W-:Y:S01]  /*8470*/  ISETP.NE.AND P0, PT, R132, RZ, PT ;  /* 0x000000ff8400720c */ /* 0x000fe20003f05270 */
[----:B------:R-:W-:Y:S11]  /*8480*/  VIADD R62, R62, 0x1 ;  /* 0x000000013e3e7836 */ /* 0x000ff60000000000 */
[----:B------:R-:W-:Y:S01]  /*8490*/  @!UPT UIADD3 URZ, UPT, UPT, URZ, URZ, URZ ;  /* 0x000000fffffff290 */ /* 0x000fe2000fffe0ff */
[----:B------:R2:W4:Y:S01]  /*84a0*/  @P0 LDS.128 R92, [R4+UR48+0x400] ;  /* 0x00040030045c0984 */ /* 0x0005220008000c00 */
[--C-:B------:R-:W-:Y:S01]  /*84b0*/  @P0 IMAD.IADD R6, R61, 0x1, R0.reuse ;  /* 0x000000013d060824 */ /* 0x100fe200078e0200 */
[C---:B-1----:R-:W-:Y:S01]  /*84c0*/  @P0 IADD3 R5, PT, PT, R63.reuse, R2, RZ ;  /* 0x000000023f050210 */ /* 0x042fe20007ffe0ff */
        /* <DEDUP_REMOVED lines=9> */
.L_x_131:
[----:B------:R-:W-:Y:S05]  /*8560*/  BSYNC B1 ;  /* 0x0000000000017941 */ /* 0x000fea0003800000 */
.L_x_130:
[----:B--2---:R-:W-:Y:S05]  /*8570*/  VIADD R3, R48, 0x40 ;  /* 0x0000004030037836 */ /* 0x004fea0000000000 */
[----:B------:R-:W-:Y:S04]  /*8580*/  SHF.R.U32.HI R3, RZ, 0x15, R3 ;  /* 0x00000015ff037819 */ /* 0x000fe80000011603 */
[----:B------:R-:W-:Y:S11]  /*8590*/  LOP3.LUT P0, RZ, R3, 0x3, R110, 0x48, !PT ;  /* 0x0000000303ff7812 */ /* 0x000ff6000780486e */
[----:B------:R-:W-:Y:S02]  /*85a0*/  @!UPT UIADD3 URZ, UPT, UPT, URZ, URZ, URZ ;  /* 0x000000fffffff290 */ /* 0x000fe4000fffe0ff */
[----:B------:R-:W-:Y:S05]  /*85b0*/  @!P0 BRA `(.L_x_135) ;  /* 0x0000000000408947 */ /* 0x000fea0003800000 */
[----:B------:R-:W2:Y:S01]  /*85c0*/  LDCU.64 UR8, c[0x4][0x70] ;  /* 0x01000e00ff0877ac */ /* 0x000ea20008000a00 */
[----:B------:R-:W-:Y:S01]  /*85d0*/  MOV R3, 0x0 ;  /* 0x0000000000037802 */ /* 0x000fe20000000f00 */
[----:B-1----:R-:W-:Y:S02]  /*85e0*/  HFMA2 R12, -RZ, RZ, 0, 5.9604644775390625e-08 ;  /* 0x00000001ff0c7431 */ /* 0x002fe400000001ff */
[----:B------:R-:W-:Y:S02]  /*85f0*/  IMAD.MOV.U32 R8, RZ, RZ, 0x192 ;  /* 0x00000192ff087424 */ /* 0x000fe400078e00ff */
[----:B------:R-:W-:Y:S01]  /*8600*/  IMAD.MOV.U32 R13, RZ, RZ, RZ ;  /* 0x000000ffff0d7224 */ /* 0x000fe200078e00ff */
[----:B------:R-:W1:Y:S01]  /*8610*/  LDCU.64 UR6, c[0x4][0x78] ;  /* 0x01000f00ff0677ac */ /* 0x000e620008000a00 */
[----:B------:R-:W3:Y:S01]  /*8620*/  LDC.64 R2, c[0x4][R3] ;  /* 0x0100000003027b82 */ /* 0x000ee20000000a00 */
[----:B------:R-:W5:Y:S01]  /*8630*/  LDCU.64 UR4, c[0x4][0x10] ;  /* 0x01000200ff0477ac */ /* 0x000f620008000a00 */
[----:B--2---:R-:W-:Y:S01]  /*8640*/  MOV R5, UR9 ;  /* 0x0000000900057c02 */ /* 0x004fe20008000f00 */
[----:B------:R-:W-:Y:S01]  /*8650*/  IMAD.U32 R4, RZ, RZ, UR8 ;  /* 0x00000008ff047e24 */ /* 0x000fe2000f8e00ff */
[----:B-1----:R-:W-:Y:S01]  /*8660*/  MOV R7, UR7 ;  /* 0x0000000700077c02 */ /* 0x002fe20008000f00 */
[----:B------:R-:W-:Y:S01]  /*8670*/  IMAD.U32 R6, RZ, RZ, UR6 ;  /* 0x00000006ff067e24 */ /* 0x000fe2000f8e00ff */
[----:B-----5:R-:W-:Y:S01]  /*8680*/  MOV R11, UR5 ;  /* 0x00000005000b7c02 */ /* 0x020fe20008000f00 */
[----:B------:R-:W-:Y:S02]  /*8690*/  IMAD.U32 R10, RZ, RZ, UR4 ;  /* 0x00000004ff0a7e24 */ /* 0x000fe4000f8e00ff */
[----:B------:R-:W-:Y:S07]  /*86a0*/  LEPC R20, `(.L_x_135) ;  /* 0x000000001014794e */ /* 0x000fee0000000000 */
[----:B---34-:R-:W-:Y:S05]  /*86b0*/  CALL.ABS.NOINC R2 ;  /* 0x0000000002007343 */ /* 0x018fea0003c00000 */
.L_x_135:
[----:B----4-:R-:W-:Y:S01]  /*86c0*/  LOP3.LUT R50, R92, 0xffffe000, RZ, 0xc0, !PT ;  /* 0xffffe0005c327812 */ /* 0x010fe200078ec0ff */
        /* <DEDUP_REMOVED lines=165> */
.L_x_137:
[----:B------:R-:W-:Y:S05]  /*9120*/  BSYNC.RECONVERGENT B0 ;  /* 0x0000000000007941 */ /* 0x000fea0003800200 */
.L_x_136:
[----:B------:R-:W-:Y:S01]  /*9130*/  BAR.SYNC.DEFER_BLOCKING 0x1, 0x80 ;  /* 0x0042000000007b1d */ /* 0x000fe20000010000 */
[----:B------:R-:W-:Y:S04]  /*9140*/  UIADD3 UR43, UPT, UPT, UR40, 0x1, URZ ;  /* 0x00000001282b7890 */ /* 0x000fe8000fffe0ff */
[----:B------:R-:W-:Y:S04]  /*9150*/  UISETP.NE.AND UP0, UPT, UR43, 0x4, UPT ;  /* 0x000000042b00788c */ /* 0x000fe8000bf05270 */
[----:B------:R-:W-:Y:S01]  /*9160*/  USEL UR43, UR43, URZ, UP0 ;  /* 0x000000ff2b2b7287 */ /* 0x000fe20008000000 */
[----:B------:R2:W-:Y:S01]  /*9170*/  @P6 SYNCS.ARRIVE.TRANS64.RED.A1T0 RZ, [R133+URZ], RZ ;  /* 0x000000ff85ff69a7 */ /* 0x0005e200081004ff */
[----:B------:R-:W-:Y:S01]  /*9180*/  BSSY B1, `(.L_x_138) ;  /* 0x0000023000017945 */ /* 0x000fe20003800000 */
[----:B------:R-:W4:Y:S01]  /*9190*/  @P6 SYNCS.PHASECHK.TRANS64.TRYWAIT P0, [R134+URZ+0x50], R135 ;  /* 0x00005087860065a7 */ /* 0x000f2200080011ff */
[----:B--2---:R-:W-:Y:S01]  /*91a0*/  HFMA2 R133, -RZ, RZ, 0, 0 ;  /* 0x00000000ff857431 */ /* 0x004fe200000001ff */
[----:B----4-:R-:W-:Y:S01]  /*91b0*/  @P6 SEL R131, RZ, 0x1, !P0 ;  /* 0x00000001ff836807 */ /* 0x010fe20004000000 */
[----:B------:R-:W-:Y:S06]  /*91c0*/  @!P6 BRA `(.L_x_139) ;  /* 0x000000000078e947 */ /* 0x000fec0003800000 */
        /* <DEDUP_REMOVED lines=12> */
.L_x_141:
[----:B------:R-:W-:Y:S05]  /*9290*/  BSYNC B0 ;  /* 0x0000000000007941 */ /* 0x000fea0003800000 */
.L_x_140:
[----:B------:R-:W-:Y:S02]  /*92a0*/  ISETP.NE.AND P0, PT, R132, RZ, PT ;  /* 0x000000ff8400720c */ /* 0x000fe40003f05270 */
[----:B------:R-:W-:Y:S11]  /*92b0*/  IADD3 R62, PT, PT, R62, 0x1, RZ ;  /* 0x000000013e3e7810 */ /* 0x000ff60007ffe0ff */
[----:B------:R2:W4:Y:S01]  /*92c0*/  @P0 LDS.128 R92, [R4+UR48+0x400] ;  /* 0x00040030045c0984 */ /* 0x0005220008000c00 */
[----:B------:R-:W-:Y:S01]  /*92d0*/  @P0 IMAD.IADD R6, R61, 0x1, R0 ;  /* 0x000000013d060824 */ /* 0x000fe200078e0200 */
[C---:B------:R-:W-:Y:S01]  /*92e0*/  @P0 IADD3 R7, PT, PT, R63.reuse, R0, RZ ;  /* 0x000000003f070210 */ /* 0x040fe20007ffe0ff */
[C---:B-1----:R-:W-:Y:S01]  /*92f0*/  @P0 IMAD.IADD R5, R63.reuse, 0x1, R2 ;  /* 0x000000013f050824 */ /* 0x042fe200078e0202 */
[----:B------:R2:W1:Y:S01]  /*9300*/  @P0 LDS.128 R88, [R3+0x400] ;  /* 0x0004000003580984 */ /* 0x0004620000000c00 */
[----:B------:R-:W-:Y:S03]  /*9310*/  @P0 IMAD.IADD R8, R63, 0x1, R6 ;  /* 0x000000013f080824 */ /* 0x000fe600078e0206 */
[----:B------:R2:W1:Y:S04]  /*9320*/  @P0 LDS.128 R84, [R2+0x400] ;  /* 0x0004000002540984 */ /* 0x0004680000000c00 */
[----:B------:R2:W1:Y:S04]  /*9330*/  @P0 LDS.128 R80, [R5+0x400] ;  /* 0x0004000005500984 */ /* 0x0004680000000c00 */
[----:B------:R2:W1:Y:S04]  /*9340*/  @P0 LDS.128 R64, [R0+0x400] ;  /* 0x0004000000400984 */ /* 0x0004680000000c00 */
[----:B------:R2:W1:Y:S04]  /*9350*/  @P0 LDS.128 R68, [R7+0x400] ;  /* 0x0004000007440984 */ /* 0x0004680000000c00 */
[----:B------:R2:W1:Y:S04]  /*9360*/  @P0 LDS.128 R72, [R6+0x400] ;  /* 0x0004000006480984 */ /* 0x0004680000000c00 */
[----:B------:R2:W1:Y:S01]  /*9370*/  @P0 LDS.128 R76, [R8+0x400] ;  /* 0x00040000084c0984 */ /* 0x0004620000000c00 */
[C---:B------:R-:W-:Y:S04]  /*9380*/  ISETP.NE.AND P0, PT, R62.reuse, 0x4, PT ;  /* 0x000000043e00780c */ /* 0x040fe80003f05270 */
[----:B------:R-:W-:Y:S02]  /*9390*/  SEL R62, R62, RZ, P0 ;  /* 0x000000ff3e3e7207 */ /* 0x000fe40000000000 */
[----:B------:R-:W-:Y:S02]  /*93a0*/  SEL R133, RZ, 0x1, P0 ;  /* 0x00000001ff857807 */ /* 0x000fe40000000000 */
.L_x_139:
[----:B------:R-:W-:Y:S05]  /*93b0*/  BSYNC B1 ;  /* 0x0000000000017941 */ /* 0x000fea0003800000 */
.L_x_138:
        /* <DEDUP_REMOVED lines=21> */
.L_x_143:
        /* <DEDUP_REMOVED lines=15> */
[----:B------:R-:W-:Y:S03]  /*9600*/  @P6 SHF.L.U32 R136, R133, 0x1f, RZ ;  /* 0x0000001f85886819 */ /* 0x000fe600000006ff */
        /* <DEDUP_REMOVED lines=150> */
.L_x_145:
[----:B------:R-:W-:Y:S05]  /*9f70*/  BSYNC.RECONVERGENT B0 ;  /* 0x0000000000007941 */ /* 0x000fea0003800200 */
.L_x_144:
        /* <DEDUP_REMOVED lines=18> */
[----:B------:R-:W-:Y:S04]  /*a0a0*/  SHF.L.U32 R6, R133, 0x1f, RZ ;  /* 0x0000001f85067819 */ /* 0x000fe800000006ff */
[----:B------:R-:W1:Y:S02]  /*a0b0*/  SYNCS.PHASECHK.TRANS64.TRYWAIT P0, [R135+URZ+0x50], R6 ;  /* 0x00005006870075a7 */ /* 0x000e6400080011ff */
[----:B-1----:R-:W-:Y:S05]  /*a0c0*/  @!P0 BRA `(.L_x_150) ;  /* 0x0000004800508947 */ /* 0x002fea0003800000 */
.L_x_149:
[----:B------:R-:W-:Y:S05]  /*a0d0*/  BSYNC B0 ;  /* 0x0000000000007941 */ /* 0x000fea0003800000 */
.L_x_148:
[----:B------:R-:W-:Y:S01]  /*a0e0*/  ISETP.NE.AND P0, PT, R132, RZ, PT ;  /* 0x000000ff8400720c */ /* 0x000fe20003f05270 */
[----:B------:R-:W-:Y:S11]  /*a0f0*/  VIADD R62, R62, 0x1 ;  /* 0x000000013e3e7836 */ /* 0x000ff60000000000 */
[----:B------:R-:W-:Y:S01]  /*a100*/  @!UPT UIADD3 URZ, UPT, UPT, URZ, URZ, URZ ;  /* 0x000000fffffff290 */ /* 0x000fe2000fffe0ff */
[----:B------:R2:W4:Y:S01]  /*a110*/  @P0 LDS.128 R92, [R4+UR48+0x400] ;  /* 0x00040030045c0984 */ /* 0x0005220008000c00 */
[----:B-1----:R-:W-:Y:S02]  /*a120*/  @P0 IMAD.IADD R6, R61, 0x1, R0 ;  /* 0x000000013d060824 */ /* 0x002fe400078e0200 */
[C---:B------:R-:W-:Y:S01]  /*a130*/  @P0 IMAD.IADD R5, R63.reuse, 0x1, R2 ;  /* 0x000000013f050824 */ /* 0x040fe200078e0202 */
[----:B------:R1:W1:Y:S01]  /*a140*/  @P0 LDS.128 R88, [R3+0x400] ;  /* 0x0004000003580984 */ /* 0x0002620000000c00 */
[C---:B------:R-:W-:Y:S02]  /*a150*/  @P0 IMAD.IADD R7, R63.reuse, 0x1, R0 ;  /* 0x000000013f070824 */ /* 0x040fe400078e0200 */
[----:B------:R-:W-:Y:S01]  /*a160*/  @P0 IMAD.IADD R8, R63, 0x1, R6 ;  /* 0x000000013f080824 */ /* 0x000fe200078e0206 */
[----:B------:R1:W1:Y:S04]  /*a170*/  @P0 LDS.128 R84, [R2+0x400] ;  /* 0x0004000002540984 */ /* 0x0002680000000c00 */
[----:B------:R1:W1:Y:S04]  /*a180*/  @P0 LDS.128 R80, [R5+0x400] ;  /* 0x0004000005500984 */ /* 0x0002680000000c00 */
[----:B------:R1:W1:Y:S04]  /*a190*/  @P0 LDS.128 R64, [R0+0x400] ;  /* 0x0004000000400984 */ /* 0x0002680000000c00 */
[----:B------:R1:W1:Y:S04]  /*a1a0*/  @P0 LDS.128 R68, [R7+0x400] ;  /* 0x0004000007440984 */ /* 0x0002680000000c00 */
[----:B------:R1:W1:Y:S04]  /*a1b0*/  @P0 LDS.128 R72, [R6+0x400] ;  /* 0x0004000006480984 */ /* 0x0002680000000c00 */
[----:B------:R1:W1:Y:S01]  /*a1c0*/  @P0 LDS.128 R76, [R8+0x400] ;  /* 0x00040000084c0984 */ /* 0x0002620000000c00 */
[C---:B------:R-:W-:Y:S04]  /*a1d0*/  ISETP.NE.AND P0, PT, R62.reuse, 0x4, PT ;  /* 0x000000043e00780c */ /* 0x040fe80003f05270 */
[----:B--2---:R-:W-:Y:S02]  /*a1e0*/  SEL R4, RZ, 0x1, P0 ;  /* 0x00000001ff047807 */ /* 0x004fe40000000000 */
[----:B------:R-:W-:Y:S02]  /*a1f0*/  SEL R62, R62, RZ, P0 ;  /* 0x000000ff3e3e7207 */ /* 0x000fe40000000000 */
[----:B------:R-:W-:Y:S02]  /*a200*/  LOP3.LUT R133, R133, R4, RZ, 0x3c, !PT ;  /* 0x0000000485857212 */ /* 0x000fe400078e3cff */
.L_x_147:
[----:B------:R-:W-:Y:S05]  /*a210*/  BSYNC B1 ;  /* 0x0000000000017941 */ /* 0x000fea0003800000 */
.L_x_146:
[----:B-1----:R-:W-:Y:S05]  /*a220*/  VIADD R3, R48, 0x80 ;  /* 0x0000008030037836 */ /* 0x002fea0000000000 */
[----:B------:R-:W-:Y:S04]  /*a230*/  SHF.R.U32.HI R3, RZ, 0x15, R3 ;  /* 0x00000015ff037819 */ /* 0x000fe80000011603 */
[----:B------:R-:W-:Y:S11]  /*a240*/  LOP3.LUT P0, RZ, R3, 0x3, R110, 0x48, !PT ;  /* 0x0000000303ff7812 */ /* 0x000ff6000780486e */
[----:B------:R-:W-:Y:S02]  /*a250*/  @!UPT UIADD3 URZ, UPT, UPT, URZ, URZ, URZ ;  /* 0x000000fffffff290 */ /* 0x000fe4000fffe0ff */
[----:B------:R-:W-:Y:S05]  /*a260*/  @!P0 BRA `(.L_x_151) ;  /* 0x0000000000408947 */ /* 0x000fea0003800000 */
[----:B------:R-:W1:Y:S01]  /*a270*/  LDCU.64 UR8, c[0x4][0x70] ;  /* 0x01000e00ff0877ac */ /* 0x000e620008000a00 */
[----:B------:R-:W-:Y:S01]  /*a280*/  MOV R3, 0x0 ;  /* 0x0000000000037802 */ /* 0x000fe20000000f00 */
[----:B------:R-:W-:Y:S02]  /*a290*/  HFMA2 R12, -RZ, RZ, 0, 5.9604644775390625e-08 ;  /* 0x00000001ff0c7431 */ /* 0x000fe400000001ff */
[----:B------:R-:W-:Y:S02]  /*a2a0*/  IMAD.MOV.U32 R8, RZ, RZ, 0x192 ;  /* 0x00000192ff087424 */ /* 0x000fe400078e00ff */
[----:B------:R-:W-:Y:S01]  /*a2b0*/  IMAD.MOV.U32 R13, RZ, RZ, RZ ;  /* 0x000000ffff0d7224 */ /* 0x000fe200078e00ff */
[----:B------:R-:W2:Y:S01]  /*a2c0*/  LDCU.64 UR6, c[0x4][0x78] ;  /* 0x01000f00ff0677ac */ /* 0x000ea20008000a00 */
[----:B------:R-:W3:Y:S01]  /*a2d0*/  LDC.64 R2, c[0x4][R3] ;  /* 0x0100000003027b82 */ /* 0x000ee20000000a00 */
[----:B------:R-:W5:Y:S01]  /*a2e0*/  LDCU.64 UR4, c[0x4][0x10] ;  /* 0x01000200ff0477ac */ /* 0x000f620008000a00 */
[----:B-1----:R-:W-:Y:S01]  /*a2f0*/  MOV R5, UR9 ;  /* 0x0000000900057c02 */ /* 0x002fe20008000f00 */
[----:B------:R-:W-:Y:S01]  /*a300*/  IMAD.U32 R4, RZ, RZ, UR8 ;  /* 0x00000008ff047e24 */ /* 0x000fe2000f8e00ff */
[----:B--2---:R-:W-:Y:S01]  /*a310*/  MOV R7, UR7 ;  /* 0x0000000700077c02 */ /* 0x004fe20008000f00 */
[----:B------:R-:W-:Y:S01]  /*a320*/  IMAD.U32 R6, RZ, RZ, UR6 ;  /* 0x00000006ff067e24 */ /* 0x000fe2000f8e00ff */
[----:B-----5:R-:W-:Y:S01]  /*a330*/  MOV R11, UR5 ;  /* 0x00000005000b7c02 */ /* 0x020fe20008000f00 */
[----:B------:R-:W-:Y:S02]  /*a340*/  IMAD.U32 R10, RZ, RZ, UR4 ;  /* 0x00000004ff0a7e24 */ /* 0x000fe4000f8e00ff */
[----:B------:R-:W-:Y:S07]  /*a350*/  LEPC R20, `(.L_x_151) ;  /* 0x000000001014794e */ /* 0x000fee0000000000 */
[----:B---34-:R-:W-:Y:S05]  /*a360*/  CALL.ABS.NOINC R2 ;  /* 0x0000000002007343 */ /* 0x018fea0003c00000 */
.L_x_151:
[----:B------:R-:W-:Y:S01]  /*a370*/  ISETP.NE.AND P6, PT, R126, RZ, PT ;  /* 0x000000ff7e00720c */ /* 0x000fe20003fc5270 */
[----:B------:R-:W-:Y:S05]  /*a380*/  WARPSYNC.ALL ;  /* 0x0000000000007948 */ /* 0x000fea0003800000 */
[----:B------:R-:W-:Y:S01]  /*a390*/  R2UR UR4, R48 ;  /* 0x00000000300472ca */ /* 0x000fe200000e0000 */
[----:B------:R-:W-:Y:S01]  /*a3a0*/  IMAD.U32 R60, RZ, RZ, UR37 ;  /* 0x00000025ff3c7e24 */ /* 0x000fe2000f8e00ff */
[----:B----4-:R-:W-:Y:S01]  /*a3b0*/  LOP3.LUT R50, R92, 0xffffe000, RZ, 0xc0, !PT ;  /* 0xffffe0005c327812 */ /* 0x010fe200078ec0ff */
[----:B------:R-:W-:Y:S01]  /*a3c0*/  IMAD.U32 R51, RZ, RZ, UR40 ;  /* 0x00000028ff337e24 */ /* 0x000fe2000f8e00ff */
[----:B------:R-:W-:Y:S01]  /*a3d0*/  LOP3.LUT R54, R94, 0xffffe000, RZ, 0xc0, !PT ;  /* 0xffffe0005e367812 */ /* 0x000fe200078ec0ff */
[----:B------:R-:W-:Y:S01]  /*a3e0*/  BSSY.RECONVERGENT B0, `(.L_x_152) ;  /* 0x00000a2000007945 */ /* 0x000fe20003800200 */
[----:B------:R-:W-:Y:S02]  /*a3f0*/  LOP3.LUT R56, R95, 0xffffe000, RZ, 0xc0, !PT ;  /* 0xffffe0005f387812 */ /* 0x000fe400078ec0ff */
[----:B------:R-:W-:Y:S02]  /*a400*/  @P6 LEA R51, R51, UR48, 0x3 ;  /* 0x0000003033336c11 */ /* 0x000fe4000f8e18ff */
[----:B------:R-:W-:Y:S02]  /*a410*/  LOP3.LUT R58, R89, 0xffffe000, RZ, 0xc0, !PT ;  /* 0xffffe000593a7812 */ /* 0x000fe400078ec0ff */
[----:B------:R-:W-:Y:S01]  /*a420*/  LOP3.LUT R57, R86, 0xffffe000, RZ, 0xc0, !PT ;  /* 0xffffe00056397812 */ /* 0x000fe200078ec0ff */
[----:B------:R-:W1:Y:S01]  /*a430*/  LDTM.x32 R4, tmem[UR4+0x80] ;  /* 0x00008004000479ee */ /* 0x000e6200082c0000 */
[----:B------:R-:W-:Y:S01]  /*a440*/  ISETP.NE.AND P0, PT, R117, RZ, PT ;  /* 0x000000ff7500720c */ /* 0x000fe20003f05270 */
[----:B------:R-:W-:Y:S05]  /*a450*/  @P6 VIADD R51, R51, 0x70 ;  /* 0x0000007033336836 */ /* 0x000fea0000000000 */
[----:B------:R-:W-:Y:S02]  /*a460*/  @P6 PRMT R60, R60, 0x654, R51 ;  /* 0x000006543c3c6816 */ /* 0x000fe40000000033 */
[----:B------:R-:W-:Y:S01]  /*a470*/  LOP3.LUT R51, R88, 0xffffe000, RZ, 0xc0, !PT ;  /* 0xffffe00058337812 */ /* 0x000fe200078ec0ff */
        /* <DEDUP_REMOVED lines=12> */
[C---:B------:R-:W-:Y:S01]  /*a540*/  FFMA R54, R49.reuse, R54, R3 ;  /* 0x0000003631367223 */ /* 0x040fe20000000003 */
[----:B------:R-:W-:Y:S01]  /*a550*/  FFMA R55, R49, R56, R7 ;  /* 0x0000003831377223 */ /* 0x000fe20000000007 */
[----:B------:R-:W-:Y:S01]  /*a560*/  LOP3.LUT R56, R91, 0xffffe000, RZ, 0xc0, !PT ;  /* 0xffffe0005b387812 */ /* 0x000fe200078ec0ff */
[C---:B------:R-:W-:Y:S01]  /*a570*/  FFMA R4, R49.reuse, R51, R4 ;  /* 0x0000003331047223 */ /* 0x040fe20000000004 */
[----:B------:R-:W-:Y:S01]  /*a580*/  F2FP.TF32.F32.PACK_B R53, R53 ;  /* 0x00000035ff35723e */ /* 0x000fe200024050ff */
[C---:B------:R-:W-:Y:S01]  /*a590*/  FFMA R5, R49.reuse, R58, R5 ;  /* 0x0000003a31057223 */ /* 0x040fe20000000005 */
[----:B------:R-:W-:Y:S01]  /*a5a0*/  F2FP.TF32.F32.PACK_B R54, R54 ;  /* 0x00000036ff36723e */ /* 0x000fe200024050ff */
[----:B------:R-:W-:Y:S01]  /*a5b0*/  FFMA R6, R49, R50, R6 ;  /* 0x0000003231067223 */ /* 0x000fe20000000006 */
[----:B------:R-:W-:Y:S01]  /*a5c0*/  F2FP.TF32.F32.PACK_B R55, R55 ;  /* 0x00000037ff37723e */ /* 0x000fe200024050ff */
[----:B------:R-:W-:Y:S01]  /*a5d0*/  FMUL R11, R46, R11 ;  /* 0x0000000b2e0b7220 */ /* 0x000fe20000400000 */
[----:B------:R-:W-:Y:S01]  /*a5e0*/  LOP3.LUT R51, R84, 0xffffe000, RZ, 0xc0, !PT ;  /* 0xffffe00054337812 */ /* 0x000fe200078ec0ff */
[C---:B------:R-:W-:Y:S01]  /*a5f0*/  FMUL R8, R46.reuse, R12 ;  /* 0x0000000c2e087220 */ /* 0x040fe20000400000 */
[----:B------:R-:W-:Y:S01]  /*a600*/  LOP3.LUT R58, R85, 0xffffe000, RZ, 0xc0, !PT ;  /* 0xffffe000553a7812 */ /* 0x000fe200078ec0ff */
[----:B------:R1:W-:Y:S01]  /*a610*/  STS.128 [R129+UR48+0x400], R52 ;  /* 0x0004003481007988 */ /* 0x0003e20008000c30 */
[----:B------:R-:W-:Y:S01]  /*a620*/  LOP3.LUT R50, R87, 0xffffe000, RZ, 0xc0, !PT ;  /* 0xffffe00057327812 */ /* 0x000fe200078ec0ff */
[C---:B------:R-:W-:Y:S01]  /*a630*/  FFMA R7, R49.reuse, R56, R11 ;  /* 0x0000003831077223 */ /* 0x040fe2000000000b */
[----:B------:R-:W-:Y:S01]  /*a640*/  F2FP.TF32.F32.PACK_B R4, R4 ;  /* 0x00000004ff04723e */ /* 0x000fe200024050ff */
[C---:B------:R-:W-:Y:S01]  /*a650*/  FMUL R9, R46.reuse, R13 ;  /* 0x0000000d2e097220 */ /* 0x040fe20000400000 */
[----:B------:R-:W-:Y:S01]  /*a660*/  F2FP.TF32.F32.PACK_B R5, R5 ;  /* 0x00000005ff05723e */ /* 0x000fe200024050ff */
[C---:B------:R-:W-:Y:S01]  /*a670*/  FMUL R10, R46.reuse, R14 ;  /* 0x0000000e2e0a7220 */ /* 0x040fe20000400000 */
[----:B------:R-:W-:Y:S01]  /*a680*/  F2FP.TF32.F32.PACK_B R6, R6 ;  /* 0x00000006ff06723e */ /* 0x000fe200024050ff */
[----:B------:R-:W-:Y:S01]  /*a690*/  FMUL R15, R46, R15 ;  /* 0x0000000f2e0f7220 */ /* 0x000fe20000400000 */
[----:B------:R-:W-:Y:S01]  /*a6a0*/  F2FP.TF32.F32.PACK_B R7, R7 ;  /* 0x00000007ff07723e */ /* 0x000fe200024050ff */
[C---:B------:R-:W-:Y:S01]  /*a6b0*/  FFMA R8, R49.reuse, R51, R8 ;  /* 0x0000003331087223 */ /* 0x040fe20000000008 */
[----:B------:R-:W-:Y:S01]  /*a6c0*/  LOP3.LUT R51, R80, 0xffffe000, RZ, 0xc0, !PT ;  /* 0xffffe00050337812 */ /* 0x000fe200078ec0ff */
[----:B------:R-:W-:Y:S01]  /*a6d0*/  FFMA R9, R49, R58, R9 ;  /* 0x0000003a31097223 */ /* 0x000fe20000000009 */
[----:B------:R-:W-:Y:S01]  /*a6e0*/  LOP3.LUT R56, R81, 0xffffe000, RZ, 0xc0, !PT ;  /* 0xffffe00051387812 */ /* 0x000fe200078ec0ff */
[C---:B------:R-:W-:Y:S01]  /*a6f0*/  FFMA R10, R49.reuse, R57, R10 ;  /* 0x00000039310a7223 */ /* 0x040fe2000000000a */
[----:B------:R-:W-:Y:S01]  /*a700*/  LOP3.LUT R57, R82, 0xffffe000, RZ, 0xc0, !PT ;  /* 0xffffe00052397812 */ /* 0x000fe200078ec0ff */
[----:B------:R-:W-:Y:S01]  /*a710*/  FFMA R11, R49, R50, R15 ;  /* 0x00000032310b7223 */ /* 0x000fe2000000000f */
[----:B------:R-:W-:Y:S01]  /*a720*/  LOP3.LUT R58, R83, 0xffffe000, RZ, 0xc0, !PT ;  /* 0xffffe000533a7812 */ /* 0x000fe200078ec0ff */
[----:B------:R-:W-:Y:S01]  /*a730*/  FMUL R12, R46, R16 ;  /* 0x000000102e0c7220 */ /* 0x000fe20000400000 */
[----:B------:R-:W-:Y:S01]  /*a740*/  LOP3.LUT R50, R64, 0xffffe000, RZ, 0xc0, !PT ;  /* 0xffffe00040327812 */ /* 0x000fe200078ec0ff */
[C---:B------:R-:W-:Y:S01]  /*a750*/  FMUL R13, R46.reuse, R17 ;  /* 0x000000112e0d7220 */ /* 0x040fe20000400000 */
[----:B------:R-:W-:Y:S01]  /*a760*/  F2FP.TF32.F32.PACK_B R8, R8 ;  /* 0x00000008ff08723e */ /* 0x000fe200024050ff */
[----:B------:R2:W-:Y:S01]  /*a770*/  STS.128 [R128+0x400], R4 ;  /* 0x0004000480007388 */ /* 0x0005e20000000c00 */
[----:B------:R-:W-:Y:S01]  /*a780*/  F2FP.TF32.F32.PACK_B R9, R9 ;  /* 0x00000009ff09723e */ /* 0x000fe200024050ff */
[C---:B------:R-:W-:Y:S01]  /*a790*/  FMUL R14, R46.reuse, R18 ;  /* 0x000000122e0e7220 */ /* 0x040fe20000400000 */
[----:B------:R-:W-:Y:S01]  /*a7a0*/  F2FP.TF32.F32.PACK_B R10, R10 ;  /* 0x0000000aff0a723e */ /* 0x000fe200024050ff */
[----:B------:R-:W-:Y:S01]  /*a7b0*/  FMUL R19, R46, R19 ;  /* 0x000000132e137220 */ /* 0x000fe20000400000 */
[----:B------:R-:W-:Y:S01]  /*a7c0*/  F2FP.TF32.F32.PACK_B R11, R11 ;  /* 0x0000000bff0b723e */ /* 0x000fe200024050ff */
[----:B------:R-:W-:Y:S01]  /*a7d0*/  FFMA R12, R49, R51, R12 ;  /* 0x00000033310c7223 */ /* 0x000fe2000000000c */
[----:B------:R-:W-:Y:S01]  /*a7e0*/  LOP3.LUT R51, R66, 0xffffe000, RZ, 0xc0, !PT ;  /* 0xffffe00042337812 */ /* 0x000fe200078ec0ff */
[C---:B------:R-:W-:Y:S01]  /*a7f0*/  FMUL R16, R46.reuse, R20 ;  /* 0x000000142e107220 */ /* 0x040fe20000400000 */
[----:B-1----:R-:W-:Y:S01]  /*a800*/  LOP3.LUT R52, R71, 0xffffe000, RZ, 0xc0, !PT ;  /* 0xffffe00047347812 */ /* 0x002fe200078ec0ff */
        /* <DEDUP_REMOVED lines=16> */
[C---:B------:R-:W-:Y:S01]  /*a910*/  FFMA R17, R49.reuse, R50, R17 ;  /* 0x0000003231117223 */ /* 0x040fe20000000011 */
[----:B------:R-:W-:Y:S01]  /*a920*/  LOP3.LUT R50, R70, 0xffffe000, RZ, 0xc0, !PT ;  /* 0xffffe00046327812 */ /* 0x000fe200078ec0ff */
[----:B------:R2:W-:Y:S01]  /*a930*/  STS.128 [R125+0x400], R12 ;  /* 0x0004000c7d007388 */ /* 0x0005e20000000c00 */
[----:B------:R-:W-:Y:S01]  /*a940*/  F2FP.TF32.F32.PACK_B R16, R16 ;  /* 0x00000010ff10723e */ /* 0x000fe200024050ff */
[C---:B------:R-:W-:Y:S01]  /*a950*/  FFMA R18, R49.reuse, R51, R18 ;  /* 0x0000003331127223 */ /* 0x040fe20000000012 */
[----:B------:R-:W-:Y:S01]  /*a960*/  F2FP.TF32.F32.PACK_B R17, R17 ;  /* 0x00000011ff11723e */ /* 0x000fe200024050ff */
[C---:B------:R-:W-:Y:S01]  /*a970*/  FFMA R19, R49.reuse, R56, R23 ;  /* 0x0000003831137223 */ /* 0x040fe20000000017 */
[----:B------:R-:W-:Y:S01]  /*a980*/  LOP3.LUT R51, R72, 0xffffe000, RZ, 0xc0, !PT ;  /* 0xffffe00048337812 */ /* 0x000fe200078ec0ff */
[C---:B------:R-:W-:Y:S01]  /*a990*/  FMUL R20, R46.reuse, R24 ;  /* 0x000000182e147220 */ /* 0x040fe20000400000 */
[----:B------:R-:W-:Y:S01]  /*a9a0*/  F2FP.TF32.F32.PACK_B R18, R18 ;  /* 0x00000012ff12723e */ /* 0x000fe200024050ff */
[C---:B------:R-:W-:Y:S01]  /*a9b0*/  FMUL R21, R46.reuse, R25 ;  /* 0x000000192e157220 */ /* 0x040fe20000400000 */
[C---:B------:R-:W-:Y:S01]  /*a9c0*/  FMUL R22, R46.reuse, R26 ;  /* 0x0000001a2e167220 */ /* 0x040fe20000400000 */
[C---:B------:R-:W-:Y:S01]  /*a9d0*/  FMUL R27, R46.reuse, R27 ;  /* 0x0000001b2e1b7220 */ /* 0x040fe20000400000 */
[----:B------:R-:W-:Y:S01]  /*a9e0*/  F2FP.TF32.F32.PACK_B R19, R19 ;  /* 0x00000013ff13723e */ /* 0x000fe200024050ff */
[C---:B------:R-:W-:Y:S01]  /*a9f0*/  FFMA R20, R49.reuse, R57, R20 ;  /* 0x0000003931147223 */ /* 0x040fe20000000014 */
[C---:B------:R-:W-:Y:S01]  /*aa00*/  FFMA R21, R49.reuse, R58, R21 ;  /* 0x0000003a31157223 */ /* 0x040fe20000000015 */
[C---:B------:R-:W-:Y:S01]  /*aa10*/  FFMA R22, R49.reuse, R50, R22 ;  /* 0x0000003231167223 */ /* 0x040fe20000000016 */
[----:B------:R-:W-:Y:S01]  /*aa20*/  FFMA R23, R49, R52, R27 ;  /* 0x0000003431177223 */ /* 0x000fe2000000001b */
[----:B------:R2:W-:Y:S01]  /*aa30*/  STS.128 [R124+0x400], R16 ;  /* 0x000400107c007388 */ /* 0x0005e20000000c00 */
[----:B------:R-:W-:Y:S01]  /*aa40*/  LOP3.LUT R54, R73, 0xffffe000, RZ, 0xc0, !PT ;  /* 0xffffe00049367812 */ /* 0x000fe200078ec0ff */
[----:B------:R-:W-:Y:S01]  /*aa50*/  FMUL R24, R46, R28 ;  /* 0x0000001c2e187220 */ /* 0x000fe20000400000 */
[----:B------:R-:W-:Y:S01]  /*aa60*/  LOP3.LUT R53, R74, 0xffffe000, RZ, 0xc0, !PT ;  /* 0xffffe0004a357812 */ /* 0x000fe200078ec0ff */
[C---:B------:R-:W-:Y:S01]  /*aa70*/  FMUL R25, R46.reuse, R29 ;  /* 0x0000001d2e197220 */ /* 0x040fe20000400000 */
[----:B------:R-:W-:Y:S01]  /*aa80*/  LOP3.LUT R50, R75, 0xffffe000, RZ, 0xc0, !PT ;  /* 0xffffe0004b327812 */ /* 0x000fe200078ec0ff */
[C---:B------:R-:W-:Y:S01]  /*aa90*/  FMUL R26, R46.reuse, R30 ;  /* 0x0000001e2e1a7220 */ /* 0x040fe20000400000 */
        /* <DEDUP_REMOVED lines=30> */
[----:B------:R-:W-:Y:S02]  /*ac80*/  F2FP.TF32.F32.PACK_B R31, R31 ;  /* 0x0000001fff1f723e */ /* 0x000fe400024050ff */
[----:B------:R-:W-:Y:S02]  /*ac90*/  LEA R51, R62, UR48, 0x3 ;  /* 0x000000303e337c11 */ /* 0x000fe4000f8e18ff */
[----:B------:R-:W-:Y:S01]  /*aca0*/  @P6 SHF.L.U32 R52, R133, 0x1f, RZ ;  /* 0x0000001f85346819 */ /* 0x000fe200000006ff */
[----:B------:R2:W-:Y:S01]  /*acb0*/  STS.128 [R121+0x400], R28 ;  /* 0x0004001c79007388 */ /* 0x0005e20000000c00 */
[----:B------:R-:W-:Y:S01]  /*acc0*/  @!PT LDS RZ, [RZ] ;  /* 0x00000000fffff984 */ /* 0x000fe20000000800 */
[----:B------:R-:W-:Y:S01]  /*acd0*/  @!PT LDS RZ, [RZ] ;  /* 0x00000000fffff984 */ /* 0x000fe20000000800 */
[----:B------:R-:W-:Y:S01]  /*ace0*/  @!PT LDS RZ, [RZ] ;  /* 0x00000000fffff984 */ /* 0x000fe20000000800 */
[----:B------:R-:W-:Y:S01]  /*acf0*/  @!PT LDS RZ, [RZ] ;  /* 0x00000000fffff984 */ /* 0x000fe20000000800 */
[----:B------:R1:W-:Y:S07]  /*ad00*/  MEMBAR.ALL.CTA ;  /* 0x0000000000007992 */ /* 0x0003ee0000008000 */
[----:B-1----:R-:W1:Y:S02]  /*ad10*/  FENCE.VIEW.ASYNC.S ;  /* 0x00000000000073c6 */ /* 0x002e640000000000 */
[----:B-1----:R-:W-:Y:S06]  /*ad20*/  BAR.SYNC.DEFER_BLOCKING 0x1, 0x80 ;  /* 0x0042000000007b1d */ /* 0x002fec0000010000 */
[----:B------:R-:W-:Y:S05]  /*ad30*/  @P0 BRA `(.L_x_153) ;  /* 0x0000000000300947 */ /* 0x000fea0003800000 */
[----:B------:R-:W-:Y:S02]  /*ad40*/  UIADD3 UR10, UPT, UPT, UR48, 0x400, URZ ;  /* 0x00000400300a7890 */ /* 0x000fe4000fffe0ff */
[----:B------:R-:W-:Y:S02]  /*ad50*/  UIADD3 UR8, UP0, UPT, UR52, 0x680, URZ ;  /* 0x0000068034087890 */ /* 0x000fe4000ff1e0ff */
[----:B------:R-:W-:Y:S02]  /*ad60*/  UIADD3 UR5, UPT, UPT, UR41, 0x80, URZ ;  /* 0x0000008029057890 */ /* 0x000fe4000fffe0ff */
[----:B------:R-:W-:Y:S01]  /*ad70*/  MOV R111, UR10 ;  /* 0x0000000a006f7c02 */ /* 0x000fe20008000f00 */
[----:B------:R-:W-:Y:S01]  /*ad80*/  UIADD3.X UR9, UPT, UPT, URZ, UR53, URZ, UP0, !UPT ;  /* 0x00000035ff097290 */ /* 0x000fe200087fe4ff */
[----:B------:R-:W-:Y:S02]  /*ad90*/  UMOV UR6, UR42 ;  /* 0x0000002a00067c82 */ /* 0x000fe40008000000 */
[----:B------:R-:W-:Y:S01]  /*ada0*/  R2UR UR4, R111 ;  /* 0x000000006f0472ca */ /* 0x000fe200000e0000 */
[----:B------:R-:W-:Y:S11]  /*adb0*/  UMOV UR7, UR36 ;  /* 0x0000002400077c82 */ /* 0x000ff60008000000 */
[----:B------:R-:W-:Y:S01]  /*adc0*/  @!UPT UIADD3 URZ, UPT, UPT, URZ, URZ, URZ ;  /* 0x000000fffffff290 */ /* 0x000fe2000fffe0ff */
[----:B------:R1:W-:Y:S01]  /*add0*/  UTMASTG.3D [UR4], [UR8] ;  /* 0x00000004080073b5 */ /* 0x0003e20008010000 */
[----:B------:R0:W-:Y:S01]  /*ade0*/  UTMACMDFLUSH ;  /* 0x00000000000079b7 */ /* 0x0001e20000000000 */
[----:B-1----:R-:W-:Y:S04]  /*adf0*/  DEPBAR.LE SB0, 0x1 ;  /* 0x000080400000791a */ /* 0x002fe80000000000 */
.L_x_153:
[----:B------:R-:W-:Y:S05]  /*ae00*/  BSYNC.RECONVERGENT B0 ;  /* 0x0000000000007941 */ /* 0x000fea0003800200 */
.L_x_152:
        /* <DEDUP_REMOVED lines=8> */
[----:B-1----:R-:W-:Y:S06]  /*ae90*/  @!P6 BRA `(.L_x_155) ;  /* 0x000000000080e947 */ /* 0x002fec0003800000 */
[----:B------:R-:W-:Y:S01]  /*aea0*/  ISETP.NE.AND P1, PT, R132, RZ, PT ;  /* 0x000000ff8400720c */ /* 0x000fe20003f25270 */
[----:B------:R-:W-:Y:S01]  /*aeb0*/  BSSY B0, `(.L_x_156) ;  /* 0x000000b000007945 */ /* 0x000fe20003800000 */
[----:B------:R-:W-:Y:S11]  /*aec0*/  ISETP.NE.AND P0, PT, R131, RZ, PT ;  /* 0x000000ff8300720c */ /* 0x000ff60003f05270 */
[----:B--2---:R-:W-:Y:S05]  /*aed0*/  @P1 IMAD R4, R62, 0x4000, R129 ;  /* 0x000040003e041824 */ /* 0x004fea00078e0281 */
        /* <DEDUP_REMOVED lines=8> */
.L_x_157:
[----:B------:R-:W-:Y:S05]  /*af60*/  BSYNC B0 ;  /* 0x0000000000007941 */ /* 0x000fea0003800000 */
.L_x_156:
        /* <DEDUP_REMOVED lines=19> */
.L_x_155:
[----:B------:R-:W-:Y:S05]  /*b0a0*/  BSYNC B1 ;  /* 0x0000000000017941 */ /* 0x000fea0003800000 */
.L_x_154:
[----:B-1----:R-:W-:Y:S05]  /*b0b0*/  VIADD R3, R48, 0xa0 ;  /* 0x000000a030037836 */ /* 0x002fea0000000000 */
[----:B------:R-:W-:Y:S04]  /*b0c0*/  SHF.R.U32.HI R3, RZ, 0x15, R3 ;  /* 0x00000015ff037819 */ /* 0x000fe80000011603 */
[----:B------:R-:W-:Y:S11]  /*b0d0*/  LOP3.LUT P0, RZ, R3, 0x3, R110, 0x48, !PT ;  /* 0x0000000303ff7812 */ /* 0x000ff6000780486e */
[----:B------:R-:W-:Y:S02]  /*b0e0*/  @!UPT UIADD3 URZ, UPT, UPT, URZ, URZ, URZ ;  /* 0x000000fffffff290 */ /* 0x000fe4000fffe0ff */
[----:B------:R-:W-:Y:S05]  /*b0f0*/  @!P0 BRA `(.L_x_159) ;  /* 0x0000000000408947 */ /* 0x000fea0003800000 */
[----:B------:R-:W1:Y:S01]  /*b100*/  LDCU.64 UR8, c[0x4][0x70] ;  /* 0x01000e00ff0877ac */ /* 0x000e620008000a00 */
[----:B------:R-:W-:Y:S01]  /*b110*/  MOV R3, 0x0 ;  /* 0x0000000000037802 */ /* 0x000fe20000000f00 */
[----:B--2---:R-:W-:Y:S02]  /*b120*/  HFMA2 R12, -RZ, RZ, 0, 5.9604644775390625e-08 ;  /* 0x00000001ff0c7431 */ /* 0x004fe400000001ff */
        /* <DEDUP_REMOVED lines=13> */
.L_x_159:
[----:B------:R-:W-:Y:S01]  /*b200*/  ISETP.NE.AND P6, PT, R126, RZ, PT ;  /* 0x000000ff7e00720c */ /* 0x000fe20003fc5270 */
[----:B------:R-:W-:Y:S05]  /*b210*/  WARPSYNC.ALL ;  /* 0x0000000000007948 */ /* 0x000fea0003800000 */
[----:B------:R-:W-:Y:S01]  /*b220*/  R2UR UR4, R48 ;  /* 0x00000000300472ca */ /* 0x000fe200000e0000 */
[----:B------:R-:W-:Y:S01]  /*b230*/  IMAD.U32 R0, RZ, RZ, UR43 ;  /* 0x0000002bff007e24 */ /* 0x000fe2000f8e00ff */
[----:B----4-:R-:W-:Y:S01]  /*b240*/  LOP3.LUT R50, R92, 0xffffe000, RZ, 0xc0, !PT ;  /* 0xffffe0005c327812 */ /* 0x010fe200078ec0ff */
[----:B------:R-:W-:Y:S01]  /*b250*/  IMAD.U32 R51, RZ, RZ, UR37 ;  /* 0x00000025ff337e24 */ /* 0x000fe2000f8e00ff */
[----:B------:R-:W-:Y:S01]  /*b260*/  ISETP.NE.AND P0, PT, R117, RZ, PT ;  /* 0x000000ff7500720c */ /* 0x000fe20003f05270 */
[----:B------:R-:W-:Y:S02]  /*b270*/  BSSY.RECONVERGENT B0, `(.L_x_160) ;  /* 0x000009f000007945 */ /* 0x000fe40003800200 */
[----:B------:R-:W-:Y:S05]  /*b280*/  @P6 LEA R0, R0, UR48, 0x3 ;  /* 0x0000003000006c11 */ /* 0x000fea000f8e18ff */
[----:B------:R-:W-:Y:S01]  /*b290*/  @P6 VIADD R0, R0, 0x70 ;  /* 0x0000007000006836 */ /* 0x000fe20000000000 */
[----:B--2---:R-:W1:Y:S04]  /*b2a0*/  LDTM.x32 R4, tmem[UR4+0xa0] ;  /* 0x0000a004000479ee */ /* 0x004e6800082c0000 */
[----:B------:R-:W-:Y:S01]  /*b2b0*/  @P6 PRMT R51, R51, 0x654, R0 ;  /* 0x0000065433336816 */ /* 0x000fe20000000000 */
[C---:B-1----:R-:W-:Y:S01]  /*b2c0*/  FMUL R0, R46.reuse, R4 ;  /* 0x000000042e007220 */ /* 0x042fe20000400000 */
[C---:B------:R-:W-:Y:S01]  /*b2d0*/  FMUL R3, R46.reuse, R6 ;  /* 0x000000062e037220 */ /* 0x040fe20000400000 */
        /* <DEDUP_REMOVED lines=9> */
[----:B------:R-:W-:Y:S01]  /*b370*/  FFMA R52, R49, R50, R0 ;  /* 0x0000003231347223 */ /* 0x000fe20000000000 */
[----:B------:R-:W-:Y:S01]  /*b380*/  LOP3.LUT R0, R93, 0xffffe000, RZ, 0xc0, !PT ;  /* 0xffffe0005d007812 */ /* 0x000fe200078ec0ff */
[C---:B------:R-:W-:Y:S01]  /*b390*/  FMUL R2, R46.reuse, R5 ;  /* 0x000000052e027220 */ /* 0x040fe20000400000 */
[----:B------:R-:W-:Y:S01]  /*b3a0*/  LOP3.LUT R50, R89, 0xffffe000, RZ, 0xc0, !PT ;  /* 0xffffe00059327812 */ /* 0x000fe200078ec0ff */
[C---:B------:R-:W-:Y:S01]  /*b3b0*/  FMUL R22, R46.reuse, R26 ;  /* 0x0000001a2e167220 */ /* 0x040fe20000400000 */
[----:B------:R-:W-:Y:S01]  /*b3c0*/  F2FP.TF32.F32.PACK_B R52, R52 ;  /* 0x00000034ff34723e */ /* 0x000fe200024050ff */
[C---:B------:R-:W-:Y:S01]  /*b3d0*/  FMUL R24, R46.reuse, R28 ;  /* 0x0000001c2e187220 */ /* 0x040fe20000400000 */
[C---:B------:R-:W-:Y:S01]  /*b3e0*/  FMUL R5, R46.reuse, R9 ;  /* 0x000000092e057220 */ /* 0x040fe20000400000 */
[C---:B------:R-:W-:Y:S01]  /*b3f0*/  FMUL R26, R46.reuse, R30 ;  /* 0x0000001e2e1a7220 */ /* 0x040fe20000400000 */
[----:B------:R-:W-:Y:S01]  /*b400*/  FMUL R28, R46, R32 ;  /* 0x000000202e1c7220 */ /* 0x000fe20000400000 */
[----:B------:R-:W-:Y:S01]  /*b410*/  LOP3.LUT R32, R94, 0xffffe000, RZ, 0xc0, !PT ;  /* 0xffffe0005e207812 */ /* 0x000fe200078ec0ff */
[C---:B------:R-:W-:Y:S01]  /*b420*/  FMUL R9, R46.reuse, R13 ;  /* 0x0000000d2e097220 */ /* 0x040fe20000400000 */
[C---:B------:R-:W-:Y:S01]  /*b430*/  FMUL R30, R46.reuse, R34 ;  /* 0x000000222e1e7220 */ /* 0x040fe20000400000 */
[----:B------:R-:W-:Y:S01]  /*b440*/  LOP3.LUT R34, R95, 0xffffe000, RZ, 0xc0, !PT ;  /* 0xffffe0005f227812 */ /* 0x000fe200078ec0ff */
[C---:B------:R-:W-:Y:S01]  /*b450*/  FMUL R13, R46.reuse, R17 ;  /* 0x000000112e0d7220 */ /* 0x040fe20000400000 */
[C---:B------:R-:W-:Y:S01]  /*b460*/  FMUL R7, R46.reuse, R7 ;  /* 0x000000072e077220 */ /* 0x040fe20000400000 */
[C---:B------:R-:W-:Y:S01]  /*b470*/  FMUL R17, R46.reuse, R21 ;  /* 0x000000152e117220 */ /* 0x040fe20000400000 */
[----:B------:R-:W-:Y:S01]  /*b480*/  FMUL R21, R46, R25 ;  /* 0x000000192e157220 */ /* 0x000fe20000400000 */
[----:B------:R-:W-:Y:S01]  /*b490*/  FFMA R53, R49, R0, R2 ;  /* 0x0000000031357223 */ /* 0x000fe20000000002 */
[----:B------:R-:W-:Y:S01]  /*b4a0*/  LOP3.LUT R0, R90, 0xffffe000, RZ, 0xc0, !PT ;  /* 0xffffe0005a007812 */ /* 0x000fe200078ec0ff */
[C---:B------:R-:W-:Y:S01]  /*b4b0*/  FMUL R25, R46.reuse, R29 ;  /* 0x0000001d2e197220 */ /* 0x040fe20000400000 */
[----:B------:R-:W-:Y:S01]  /*b4c0*/  LOP3.LUT R2, R91, 0xffffe000, RZ, 0xc0, !PT ;  /* 0xffffe0005b027812 */ /* 0x000fe200078ec0ff */
[C---:B------:R-:W-:Y:S01]  /*b4d0*/  FFMA R54, R49.reuse, R32, R3 ;  /* 0x0000002031367223 */ /* 0x040fe20000000003 */
[----:B------:R-:W-:Y:S01]  /*b4e0*/  F2FP.TF32.F32.PACK_B R53, R53 ;  /* 0x00000035ff35723e */ /* 0x000fe200024050ff */
[----:B------:R-:W-:Y:S01]  /*b4f0*/  FMUL R29, R46, R33 ;  /* 0x000000212e1d7220 */ /* 0x000fe20000400000 */
[----:B------:R-:W-:Y:S01]  /*b500*/  LOP3.LUT R33, R88, 0xffffe000, RZ, 0xc0, !PT ;  /* 0xffffe00058217812 */ /* 0x000fe200078ec0ff */
[C---:B------:R-:W-:Y:S01]  /*b510*/  FFMA R55, R49.reuse, R34, R7 ;  /* 0x0000002231377223 */ /* 0x040fe20000000007 */
[----:B------:R-:W-:Y:S01]  /*b520*/  F2FP.TF32.F32.PACK_B R54, R54 ;  /* 0x00000036ff36723e */ /* 0x000fe200024050ff */
[----:B------:R-:W-:Y:S01]  /*b530*/  FMUL R11, R46, R11 ;  /* 0x0000000b2e0b7220 */ /* 0x000fe20000400000 */
[----:B------:R-:W-:Y:S01]  /*b540*/  LOP3.LUT R3, R84, 0xffffe000, RZ, 0xc0, !PT ;  /* 0xffffe00054037812 */ /* 0x000fe200078ec0ff */
[C---:B------:R-:W-:Y:S01]  /*b550*/  FFMA R4, R49.reuse, R33, R4 ;  /* 0x0000002131047223 */ /* 0x040fe20000000004 */
[----:B------:R-:W-:Y:S01]  /*b560*/  F2FP.TF32.F32.PACK_B R55, R55 ;  /* 0x00000037ff37723e */ /* 0x000fe200024050ff */
[----:B------:R-:W-:Y:S01]  /*b570*/  FFMA R5, R49, R50, R5 ;  /* 0x0000003231057223 */ /* 0x000fe20000000005 */
[----:B------:R-:W-:Y:S01]  /*b580*/  LOP3.LUT R32, R85, 0xffffe000, RZ, 0xc0, !PT ;  /* 0xffffe00055207812 */ /* 0x000fe200078ec0ff */
[C---:B------:R-:W-:Y:S01]  /*b590*/  FFMA R6, R49.reuse, R0, R6 ;  /* 0x0000000031067223 */ /* 0x040fe20000000006 */
[----:B------:R-:W-:Y:S01]  /*b5a0*/  F2FP.TF32.F32.PACK_B R4, R4 ;  /* 0x00000004ff04723e */ /* 0x000fe200024050ff */
[C---:B------:R-:W-:Y:S01]  /*b5b0*/  FFMA R7, R49.reuse, R2, R11 ;  /* 0x0000000231077223 */ /* 0x040fe2000000000b */
[----:B------:R-:W-:Y:S01]  /*b5c0*/  F2FP.TF32.F32.PACK_B R5, R5 ;  /* 0x00000005ff05723e */ /* 0x000fe200024050ff */
[----:B------:R-:W-:Y:S01]  /*b5d0*/  STS.128 [R129+UR48+0x4400], R52 ;  /* 0x0044003481007988 */ /* 0x000fe20008000c30 */
[----:B------:R-:W-:Y:S01]  /*b5e0*/  F2FP.TF32.F32.PACK_B R6, R6 ;  /* 0x00000006ff06723e */ /* 0x000fe200024050ff */
[C---:B------:R-:W-:Y:S01]  /*b5f0*/  FFMA R8, R49.reuse, R3, R8 ;  /* 0x0000000331087223 */ /* 0x040fe20000000008 */
[----:B------:R-:W-:Y:S01]  /*b600*/  F2FP.TF32.F32.PACK_B R7, R7 ;  /* 0x00000007ff07723e */ /* 0x000fe200024050ff */
[----:B------:R-:W-:Y:S01]  /*b610*/  FFMA R9, R49, R32, R9 ;  /* 0x0000002031097223 */ /* 0x000fe20000000009 */
[----:B------:R-:W-:Y:S01]  /*b620*/  LOP3.LUT R33, R86, 0xffffe000, RZ, 0xc0, !PT ;  /* 0xffffe00056217812 */ /* 0x000fe200078ec0ff */
[----:B------:R-:W-:Y:S01]  /*b630*/  FMUL R15, R46, R15 ;  /* 0x0000000f2e0f7220 */ /* 0x000fe20000400000 */
[----:B------:R-:W-:Y:S01]  /*b640*/  LOP3.LUT R0, R87, 0xffffe000, RZ, 0xc0, !PT ;  /* 0xffffe00057007812 */ /* 0x000fe200078ec0ff */
[----:B------:R1:W-:Y:S01]  /*b650*/  STS.128 [R128+0x4400], R4 ;  /* 0x0044000480007388 */ /* 0x0003e20000000c00 */
[----:B------:R-:W-:Y:S01]  /*b660*/  LOP3.LUT R3, R80, 0xffffe000, RZ, 0xc0, !PT ;  /* 0xffffe00050037812 */ /* 0x000fe200078ec0ff */
[----:B------:R-:W-:Y:S01]  /*b670*/  FFMA R10, R49, R33, R10 ;  /* 0x00000021310a7223 */ /* 0x000fe2000000000a */
[----:B------:R-:W-:Y:S01]  /*b680*/  LOP3.LUT R2, R81, 0xffffe000, RZ, 0xc0, !PT ;  /* 0xffffe00051027812 */ /* 0x000fe200078ec0ff */
[C---:B------:R-:W-:Y:S01]  /*b690*/  FFMA R11, R49.reuse, R0, R15 ;  /* 0x00000000310b7223 */ /* 0x040fe2000000000f */
[----:B------:R-:W-:Y:S01]  /*b6a0*/  LOP3.LUT R33, R82, 0xffffe000, RZ, 0xc0, !PT ;  /* 0xffffe00052217812 */ /* 0x000fe200078ec0ff */
[----:B------:R-:W-:Y:S01]  /*b6b0*/  FFMA R12, R49, R3, R12 ;  /* 0x00000003310c7223 */ /* 0x000fe2000000000c */
[----:B------:R-:W-:Y:S01]  /*b6c0*/  LOP3.LUT R32, R83, 0xffffe000, RZ, 0xc0, !PT ;  /* 0xffffe00053207812 */ /* 0x000fe200078ec0ff */
[C---:B------:R-:W-:Y:S01]  /*b6d0*/  FFMA R13, R49.reuse, R2, R13 ;  /* 0x00000002310d7223 */ /* 0x040fe2000000000d */
[----:B------:R-:W-:Y:S01]  /*b6e0*/  LOP3.LUT R0, R64, 0xffffe000, RZ, 0xc0, !PT ;  /* 0xffffe00040007812 */ /* 0x000fe200078ec0ff */
[C---:B------:R-:W-:Y:S01]  /*b6f0*/  FMUL R19, R46.reuse, R19 ;  /* 0x000000132e137220 */ /* 0x040fe20000400000 */
[----:B------:R-:W-:Y:S01]  /*b700*/  F2FP.TF32.F32.PACK_B R8, R8 ;  /* 0x00000008ff08723e */ /* 0x000fe200024050ff */
[C---:B------:R-:W-:Y:S01]  /*b710*/  FFMA R14, R49.reuse, R33, R14 ;  /* 0x00000021310e7223 */ /* 0x040fe2000000000e */
[----:B------:R-:W-:Y:S01]  /*b720*/  F2FP.TF32.F32.PACK_B R9, R9 ;  /* 0x00000009ff09723e */ /* 0x000fe200024050ff */
[C---:B------:R-:W-:Y:S01]  /*b730*/  FFMA R15, R49.reuse, R32, R19 ;  /* 0x00000020310f7223 */ /* 0x040fe20000000013 */
[----:B------:R-:W-:Y:S01]  /*b740*/  F2FP.TF32.F32.PACK_B R10, R10 ;  /* 0x0000000aff0a723e */ /* 0x000fe200024050ff */
[----:B------:R-:W-:Y:S01]  /*b750*/  FFMA R16, R49, R0, R16 ;  /* 0x0000000031107223 */ /* 0x000fe20000000010 */
[----:B------:R-:W-:Y:S01]  /*b760*/  F2FP.TF32.F32.PACK_B R11, R11 ;  /* 0x0000000bff0b723e */ /* 0x000fe200024050ff */
[C---:B------:R-:W-:Y:S01]  /*b770*/  FMUL R23, R46.reuse, R23 ;  /* 0x000000172e177220 */ /* 0x040fe20000400000 */
[----:B------:R-:W-:Y:S01]  /*b780*/  LOP3.LUT R0, R65, 0xffffe000, RZ, 0xc0, !PT ;  /* 0xffffe00041007812 */ /* 0x000fe200078ec0ff */
[----:B------:R-:W-:Y:S01]  /*b790*/  FMUL R27, R46, R27 ;  /* 0x0000001b2e1b7220 */ /* 0x000fe20000400000 */
[----:B------:R-:W-:Y:S01]  /*b7a0*/  LOP3.LUT R3, R66, 0xffffe000, RZ, 0xc0, !PT ;  /* 0xffffe00042037812 */ /* 0x000fe200078ec0ff */
[----:B------:R2:W-:Y:S01]  /*b7b0*/  STS.128 [R127+0x4400], R8 ;  /* 0x004400087f007388 */ /* 0x0005e20000000c00 */
[----:B------:R-:W-:Y:S01]  /*b7c0*/  LOP3.LUT R2, R67, 0xffffe000, RZ, 0xc0, !PT ;  /* 0xffffe00043027812 */ /* 0x000fe200078ec0ff */
[C---:B------:R-:W-:Y:S01]  /*b7d0*/  FFMA R17, R49.reuse, R0, R17 ;  /* 0x0000000031117223 */ /* 0x040fe20000000011 */
[----:B------:R-:W-:Y:S01]  /*b7e0*/  F2FP.TF32.F32.PACK_B R12, R12 ;  /* 0x0000000cff0c723e */ /* 0x000fe200024050ff */
[C---:B------:R-:W-:Y:S01]  /*b7f0*/  FFMA R18, R49.reuse, R3, R18 ;  /* 0x0000000331127223 */ /* 0x040fe20000000012 */
[----:B------:R-:W-:Y:S01]  /*b800*/  F2FP.TF32.F32.PACK_B R13, R13 ;  /* 0x0000000dff0d723e */ /* 0x000fe200024050ff */
[----:B------:R-:W-:Y:S01]  /*b810*/  FFMA R19, R49, R2, R23 ;  /* 0x0000000231137223 */ /* 0x000fe20000000017 */
[----:B------:R-:W-:Y:S01]  /*b820*/  F2FP.TF32.F32.PACK_B R14, R14 ;  /* 0x0000000eff0e723e */ /* 0x000fe200024050ff */
[C---:B------:R-:W-:Y:S01]  /*b830*/  FMUL R31, R46.reuse, R31 ;  /* 0x0000001f2e1f7220 */ /* 0x040fe20000400000 */
[----:B------:R-:W-:Y:S01]  /*b840*/  F2FP.TF32.F32.PACK_B R15, R15 ;  /* 0x0000000fff0f723e */ /* 0x000fe200024050ff */
[----:B------:R-:W-:Y:S01]  /*b850*/  FMUL R35, R46, R35 ;  /* 0x000000232e237220 */ /* 0x000fe20000400000 */
[----:B------:R-:W-:Y:S02]  /*b860*/  LOP3.LUT R33, R68, 0xffffe000, RZ, 0xc0, !PT ;  /* 0xffffe00044217812 */ /* 0x000fe400078ec0ff */
[----:B------:R-:W-:Y:S01]  /*b870*/  LOP3.LUT R32, R69, 0xffffe000, RZ, 0xc0, !PT ;  /* 0xffffe00045207812 */ /* 0x000fe200078ec0ff */
[----:B------:R2:W-:Y:S01]  /*b880*/  STS.128 [R125+0x4400], R12 ;  /* 0x0044000c7d007388 */ /* 0x0005e20000000c00 */
[----:B------:R-:W-:Y:S01]  /*b890*/  LOP3.LUT R0, R70, 0xffffe000, RZ, 0xc0, !PT ;  /* 0xffffe00046007812 */ /* 0x000fe200078ec0ff */
[----:B------:R-:W-:Y:S01]  /*b8a0*/  FFMA R20, R49, R33, R20 ;  /* 0x0000002131147223 */ /* 0x000fe20000000014 */
[----:B------:R-:W-:Y:S01]  /*b8b0*/  LOP3.LUT R2, R71, 0xffffe000, RZ, 0xc0, !PT ;  /* 0xffffe00047027812 */ /* 0x000fe200078ec0ff */
[C---:B------:R-:W-:Y:S01]  /*b8c0*/  FFMA R21, R49.reuse, R32, R21 ;  /* 0x0000002031157223 */ /* 0x040fe20000000015 */
[----:B------:R-:W-:Y:S01]  /*b8d0*/  F2FP.TF32.F32.PACK_B R16, R16 ;  /* 0x00000010ff10723e */ /* 0x000fe200024050ff */
[C---:B------:R-:W-:Y:S01]  /*b8e0*/  FFMA R22, R49.reuse, R0, R22 ;  /* 0x0000000031167223 */ /* 0x040fe20000000016 */
[----:B------:R-:W-:Y:S01]  /*b8f0*/  F2FP.TF32.F32.PACK_B R17, R17 ;  /* 0x00000011ff11723e */ /* 0x000fe200024050ff */
[----:B------:R-:W-:Y:S01]  /*b900*/  FFMA R23, R49, R2, R27 ;  /* 0x0000000231177223 */ /* 0x000fe2000000001b */
[----:B------:R-:W-:Y:S02]  /*b910*/  F2FP.TF32.F32.PACK_B R18, R18 ;  /* 0x00000012ff12723e */ /* 0x000fe400024050ff */
[----:B------:R-:W-:Y:S02]  /*b920*/  F2FP.TF32.F32.PACK_B R19, R19 ;  /* 0x00000013ff13723e */ /* 0x000fe400024050ff */
[----:B------:R-:W-:Y:S02]  /*b930*/  LOP3.LUT R3, R72, 0xffffe000, RZ, 0xc0, !PT ;  /* 0xffffe00048037812 */ /* 0x000fe400078ec0ff */
[----:B-1----:R-:W-:Y:S01]  /*b940*/  LOP3.LUT R4, R73, 0xffffe000, RZ, 0xc0, !PT ;  /* 0xffffe00049047812 */ /* 0x002fe200078ec0ff */
        /* <DEDUP_REMOVED lines=48> */
[----:B-1----:R-:W-:Y:S04]  /*bc50*/  DEPBAR.LE SB0, 0x1 ;  /* 0x000080400000791a */ /* 0x002fe80000000000 */
.L_x_161:
[----:B------:R-:W-:Y:S05]  /*bc60*/  BSYNC.RECONVERGENT B0 ;  /* 0x0000000000007941 */ /* 0x000fea0003800200 */
.L_x_160:
        /* <DEDUP_REMOVED lines=12> */
[----:B------:R-:W-:Y:S05]  /*bd30*/  @P1 IMAD R5, R62, 0x4000, R129 ;  /* 0x000040003e051824 */ /* 0x000fea00078e0281 */
        /* <DEDUP_REMOVED lines=8> */
.L_x_165:
[----:B------:R-:W-:Y:S05]  /*bdc0*/  BSYNC B0 ;  /* 0x0000000000007941 */ /* 0x000fea0003800000 */
.L_x_164:
[----:B------:R-:W-:Y:S01]  /*bdd0*/  ISETP.NE.AND P0, PT, R132, RZ, PT ;  /* 0x000000ff8400720c */ /* 0x000fe20003f05270 */
[----:B------:R-:W-:Y:S11]  /*bde0*/  VIADD R62, R62, 0x1 ;  /* 0x000000013e3e7836 */ /* 0x000ff60000000000 */
[----:B------:R-:W-:Y:S01]  /*bdf0*/  @!UPT UIADD3 URZ, UPT, UPT, URZ, URZ, URZ ;  /* 0x000000fffffff290 */ /* 0x000fe2000fffe0ff */
[----:B------:R4:W3:Y:S01]  /*be00*/  @P0 LDS.128 R92, [R5+UR48+0x400] ;  /* 0x00040030055c0984 */ /* 0x0008e20008000c00 */
[----:B-1----:R-:W-:Y:S02]  /*be10*/  @P0 IMAD.IADD R0, R61, 0x1, R2 ;  /* 0x000000013d000824 */ /* 0x002fe400078e0202 */
[C---:B------:R-:W-:Y:S01]  /*be20*/  @P0 IMAD.IADD R6, R63.reuse, 0x1, R4 ;  /* 0x000000013f060824 */ /* 0x040fe200078e0204 */
[----:B------:R4:W1:Y:S01]  /*be30*/  @P0 LDS.128 R88, [R3+0x400] ;  /* 0x0004000003580984 */ /* 0x0008620000000c00 */
[C---:B------:R-:W-:Y:S02]  /*be40*/  @P0 IMAD.IADD R7, R63.reuse, 0x1, R2 ;  /* 0x000000013f070824 */ /* 0x040fe400078e0202 */
[----:B--2---:R-:W-:Y:S01]  /*be50*/  @P0 IMAD.IADD R8, R63, 0x1, R0 ;  /* 0x000000013f080824 */ /* 0x004fe200078e0200 */
[----:B------:R4:W2:Y:S04]  /*be60*/  @P0 LDS.128 R84, [R4+0x400] ;  /* 0x0004000004540984 */ /* 0x0008a80000000c00 */
[----:B------:R4:W1:Y:S04]  /*be70*/  @P0 LDS.128 R80, [R6+0x400] ;  /* 0x0004000006500984 */ /* 0x0008680000000c00 */
[----:B------:R4:W1:Y:S04]  /*be80*/  @P0 LDS.128 R64, [R2+0x400] ;  /* 0x0004000002400984 */ /* 0x0008680000000c00 */
[----:B------:R4:W1:Y:S04]  /*be90*/  @P0 LDS.128 R68, [R7+0x400] ;  /* 0x0004000007440984 */ /* 0x0008680000000c00 */
[----:B------:R4:W1:Y:S04]  /*bea0*/  @P0 LDS.128 R72, [R0+0x400] ;  /* 0x0004000000480984 */ /* 0x0008680000000c00 */
[----:B------:R4:W1:Y:S01]  /*beb0*/  @P0 LDS.128 R76, [R8+0x400] ;  /* 0x00040000084c0984 */ /* 0x0008620000000c00 */
[C---:B------:R-:W-:Y:S04]  /*bec0*/  ISETP.NE.AND P0, PT, R62.reuse, 0x4, PT ;  /* 0x000000043e00780c */ /* 0x040fe80003f05270 */
[----:B------:R-:W-:Y:S02]  /*bed0*/  SEL R10, RZ, 0x1, P0 ;  /* 0x00000001ff0a7807 */ /* 0x000fe40000000000 */
[----:B------:R-:W-:Y:S02]  /*bee0*/  SEL R62, R62, RZ, P0 ;  /* 0x000000ff3e3e7207 */ /* 0x000fe40000000000 */
[----:B------:R-:W-:Y:S02]  /*bef0*/  LOP3.LUT R133, R133, R10, RZ, 0x3c, !PT ;  /* 0x0000000a85857212 */ /* 0x000fe400078e3cff */
.L_x_163:
[----:B------:R-:W-:Y:S05]  /*bf00*/  BSYNC B1 ;  /* 0x0000000000017941 */ /* 0x000fea0003800000 */
.L_x_162:
[----:B----4-:R-:W-:Y:S05]  /*bf10*/  VIADD R3, R48, 0xc0 ;  /* 0x000000c030037836 */ /* 0x010fea0000000000 */
[----:B------:R-:W-:Y:S04]  /*bf20*/  SHF.R.U32.HI R3, RZ, 0x15, R3 ;  /* 0x00000015ff037819 */ /* 0x000fe80000011603 */
[----:B------:R-:W-:Y:S11]  /*bf30*/  LOP3.LUT P0, RZ, R3, 0x3, R110, 0x48, !PT ;  /* 0x0000000303ff7812 */ /* 0x000ff6000780486e */
[----:B------:R-:W-:Y:S02]  /*bf40*/  @!UPT UIADD3 URZ, UPT, UPT, URZ, URZ, URZ ;  /* 0x000000fffffff290 */ /* 0x000fe4000fffe0ff */
[----:B------:R-:W-:Y:S05]  /*bf50*/  @!P0 BRA `(.L_x_167) ;  /* 0x0000000000408947 */ /* 0x000fea0003800000 */
[----:B------:R-:W4:Y:S01]  /*bf60*/  LDCU.64 UR8, c[0x4][0x70] ;  /* 0x01000e00ff0877ac */ /* 0x000f220008000a00 */
[----:B------:R-:W-:Y:S01]  /*bf70*/  MOV R3, 0x0 ;  /* 0x0000000000037802 */ /* 0x000fe20000000f00 */
[----:B--2---:R-:W-:Y:S02]  /*bf80*/  HFMA2 R12, -RZ, RZ, 0, 5.9604644775390625e-08 ;  /* 0x00000001ff0c7431 */ /* 0x004fe400000001ff */
[----:B------:R-:W-:Y:S02]  /*bf90*/  IMAD.MOV.U32 R8, RZ, RZ, 0x192 ;  /* 0x00000192ff087424 */ /* 0x000fe400078e00ff */
[----:B------:R-:W-:Y:S01]  /*bfa0*/  IMAD.MOV.U32 R13, RZ, RZ, RZ ;  /* 0x000000ffff0d7224 */ /* 0x000fe200078e00ff */
[----:B------:R-:W2:Y:S01]  /*bfb0*/  LDCU.64 UR6, c[0x4][0x78] ;  /* 0x01000f00ff0677ac */ /* 0x000ea20008000a00 */
[----:B------:R-:W1:Y:S01]  /*bfc0*/  LDC.64 R2, c[0x4][R3] ;  /* 0x0100000003027b82 */ /* 0x000e620000000a00 */
[----:B------:R-:W5:Y:S01]  /*bfd0*/  LDCU.64 UR4, c[0x4][0x10] ;  /* 0x01000200ff0477ac */ /* 0x000f620008000a00 */
[----:B----4-:R-:W-:Y:S01]  /*bfe0*/  MOV R5, UR9 ;  /* 0x0000000900057c02 */ /* 0x010fe20008000f00 */
[----:B------:R-:W-:Y:S01]  /*bff0*/  IMAD.U32 R4, RZ, RZ, UR8 ;  /* 0x00000008ff047e24 */ /* 0x000fe2000f8e00ff */
[----:B--2---:R-:W-:Y:S01]  /*c000*/  MOV R7, UR7 ;  /* 0x0000000700077c02 */ /* 0x004fe20008000f00 */
[----:B------:R-:W-:Y:S01]  /*c010*/  IMAD.U32 R6, RZ, RZ, UR6 ;  /* 0x00000006ff067e24 */ /* 0x000fe2000f8e00ff */
[----:B-----5:R-:W-:Y:S01]  /*c020*/  MOV R11, UR5 ;  /* 0x00000005000b7c02 */ /* 0x020fe20008000f00 */
[----:B------:R-:W-:Y:S02]  /*c030*/  IMAD.U32 R10, RZ, RZ, UR4 ;  /* 0x00000004ff0a7e24 */ /* 0x000fe4000f8e00ff */
[----:B------:R-:W-:Y:S07]  /*c040*/  LEPC R20, `(.L_x_167) ;  /* 0x000000001014794e */ /* 0x000fee0000000000 */
[----:B-1-3--:R-:W-:Y:S05]  /*c050*/  CALL.ABS.NOINC R2 ;  /* 0x0000000002007343 */ /* 0x00afea0003c00000 */
.L_x_167:
[----:B------:R-:W-:Y:S01]  /*c060*/  ISETP.NE.AND P6, PT, R126, RZ, PT ;  /* 0x000000ff7e00720c */ /* 0x000fe20003fc5270 */
[----:B------:R-:W-:Y:S05]  /*c070*/  WARPSYNC.ALL ;  /* 0x0000000000007948 */ /* 0x000fea0003800000 */
[----:B------:R-:W-:Y:S01]  /*c080*/  R2UR UR4, R48 ;  /* 0x00000000300472ca */ /* 0x000fe200000e0000 */
[----:B------:R-:W-:Y:S01]  /*c090*/  IMAD.U32 R0, RZ, RZ, UR40 ;  /* 0x00000028ff007e24 */ /* 0x000fe2000f8e00ff */
[----:B---3--:R-:W-:Y:S01]  /*c0a0*/  LOP3.LUT R50, R92, 0xffffe000, RZ, 0xc0, !PT ;  /* 0xffffe0005c327812 */ /* 0x008fe200078ec0ff */
[----:B------:R-:W-:Y:S01]  /*c0b0*/  IMAD.U32 R51, RZ, RZ, UR37 ;  /* 0x00000025ff337e24 */ /* 0x000fe2000f8e00ff */
[----:B------:R-:W-:Y:S01]  /*c0c0*/  ISETP.NE.AND P0, PT, R117, RZ, PT ;  /* 0x000000ff7500720c */ /* 0x000fe20003f05270 */
[----:B------:R-:W-:Y:S02]  /*c0d0*/  BSSY.RECONVERGENT B0, `(.L_x_168) ;  /* 0x000009f000007945 */ /* 0x000fe40003800200 */
[----:B------:R-:W-:Y:S05]  /*c0e0*/  @P6 LEA R0, R0, UR48, 0x3 ;  /* 0x0000003000006c11 */ /* 0x000fea000f8e18ff */
[----:B------:R-:W-:Y:S01]  /*c0f0*/  @P6 VIADD R0, R0, 0x70 ;  /* 0x0000007000006836 */ /* 0x000fe20000000000 */
[----:B--2---:R-:W2:Y:S04]  /*c100*/  LDTM.x32 R4, tmem[UR4+0xc0] ;  /* 0x0000c004000479ee */ /* 0x004ea800082c0000 */
[----:B------:R-:W-:Y:S01]  /*c110*/  @P6 PRMT R51, R51, 0x654, R0 ;  /* 0x0000065433336816 */ /* 0x000fe20000000000 */
[C---:B--2---:R-:W-:Y:S01]  /*c120*/  FMUL R0, R46.reuse, R4 ;  /* 0x000000042e007220 */ /* 0x044fe20000400000 */
        /* <DEDUP_REMOVED lines=13> */
[----:B-1----:R-:W-:Y:S01]  /*c200*/  LOP3.LUT R50, R89, 0xffffe000, RZ, 0xc0, !PT ;  /* 0xffffe00059327812 */ /* 0x002fe200078ec0ff */
        /* <DEDUP_REMOVED lines=139> */
.L_x_169:
[----:B------:R-:W-:Y:S05]  /*cac0*/  BSYNC.RECONVERGENT B0 ;  /* 0x0000000000007941 */ /* 0x000fea0003800200 */
.L_x_168:
[----:B------:R-:W-:Y:S01]  /*cad0*/  BAR.SYNC.DEFER_BLOCKING 0x1, 0x80 ;  /* 0x0042000000007b1d */ /* 0x000fe20000010000 */
[----:B------:R-:W-:Y:S04]  /*cae0*/  UIADD3 UR51, UPT, UPT, UR40, 0x1, URZ ;  /* 0x0000000128337890 */ /* 0x000fe8000fffe0ff */
[----:B------:R-:W-:Y:S04]  /*caf0*/  UISETP.NE.AND UP0, UPT, UR51, 0x4, UPT ;  /* 0x000000043300788c */ /* 0x000fe8000bf05270 */
[----:B------:R-:W-:Y:S01]  /*cb00*/  USEL UR51, UR51, URZ, UP0 ;  /* 0x000000ff33337287 */ /* 0x000fe20008000000 */
[----:B------:R1:W-:Y:S01]  /*cb10*/  @P6 SYNCS.ARRIVE.TRANS64.RED.A1T0 RZ, [R51+URZ], RZ ;  /* 0x000000ff33ff69a7 */ /* 0x0003e200081004ff */
[----:B------:R-:W-:Y:S01]  /*cb20*/  BSSY B1, `(.L_x_170) ;  /* 0x000001f000017945 */ /* 0x000fe20003800000 */
[----:B------:R-:W3:Y:S02]  /*cb30*/  @P6 SYNCS.PHASECHK.TRANS64.TRYWAIT P0, [R0+URZ+0x50], R3 ;  /* 0x00005003000065a7 */ /* 0x000ee400080011ff */
[----:B---3--:R-:W-:Y:S01]  /*cb40*/  @P6 SEL R131, RZ, 0x1, !P0 ;  /* 0x00000001ff836807 */ /* 0x008fe20004000000 */
        /* <DEDUP_REMOVED lines=13> */
.L_x_173:
[----:B------:R-:W-:Y:S05]  /*cc20*/  BSYNC B0 ;  /* 0x0000000000007941 */ /* 0x000fea0003800000 */
.L_x_172:
[----:B------:R-:W-:Y:S11]  /*cc30*/  ISETP.NE.AND P0, PT, R132, RZ, PT ;  /* 0x000000ff8400720c */ /* 0x000ff60003f05270 */
[----:B------:R-:W-:Y:S02]  /*cc40*/  @!UPT UIADD3 URZ, UPT, UPT, URZ, URZ, URZ ;  /* 0x000000fffffff290 */ /* 0x000fe4000fffe0ff */
[----:B------:R3:W4:Y:S01]  /*cc50*/  @P0 LDS.128 R92, [R62+UR48+0x400] ;  /* 0x000400303e5c0984 */ /* 0x0007220008000c00 */
[----:B-1----:R-:W-:Y:S01]  /*cc60*/  @P0 IMAD.IADD R0, R61, 0x1, R4 ;  /* 0x000000013d000824 */ /* 0x002fe200078e0204 */
        /* <DEDUP_REMOVED lines=10> */
.L_x_171:
[----:B------:R-:W-:Y:S05]  /*cd10*/  BSYNC B1 ;  /* 0x0000000000017941 */ /* 0x000fea0003800000 */
.L_x_170:
[----:B---3--:R-:W-:Y:S05]  /*cd20*/  VIADD R3, R48, 0xe0 ;  /* 0x000000e030037836 */ /* 0x008fea0000000000 */
[----:B------:R-:W-:Y:S04]  /*cd30*/  SHF.R.U32.HI R3, RZ, 0x15, R3 ;  /* 0x00000015ff037819 */ /* 0x000fe80000011603 */
[----:B------:R-:W-:Y:S11]  /*cd40*/  LOP3.LUT P0, RZ, R3, 0x3, R110, 0x48, !PT ;  /* 0x0000000303ff7812 */ /* 0x000ff6000780486e */
[----:B------:R-:W-:Y:S02]  /*cd50*/  @!UPT UIADD3 URZ, UPT, UPT, URZ, URZ, URZ ;  /* 0x000000fffffff290 */ /* 0x000fe4000fffe0ff */
[----:B------:R-:W-:Y:S05]  /*cd60*/  @!P0 BRA `(.L_x_175) ;  /* 0x0000000000408947 */ /* 0x000fea0003800000 */
[----:B------:R-:W3:Y:S01]  /*cd70*/  LDCU.64 UR8, c[0x4][0x70] ;  /* 0x01000e00ff0877ac */ /* 0x000ee20008000a00 */
[----:B------:R-:W-:Y:S01]  /*cd80*/  MOV R3, 0x0 ;  /* 0x0000000000037802 */ /* 0x000fe20000000f00 */
[----:B--2---:R-:W-:Y:S02]  /*cd90*/  HFMA2 R12, -RZ, RZ, 0, 5.9604644775390625e-08 ;  /* 0x00000001ff0c7431 */ /* 0x004fe400000001ff */
[----:B------:R-:W-:Y:S02]  /*cda0*/  IMAD.MOV.U32 R8, RZ, RZ, 0x192 ;  /* 0x00000192ff087424 */ /* 0x000fe400078e00ff */
[----:B------:R-:W-:Y:S01]  /*cdb0*/  IMAD.MOV.U32 R13, RZ, RZ, RZ ;  /* 0x000000ffff0d7224 */ /* 0x000fe200078e00ff */
[----:B------:R-:W2:Y:S01]  /*cdc0*/  LDCU.64 UR6, c[0x4][0x78] ;  /* 0x01000f00ff0677ac */ /* 0x000ea20008000a00 */
[----:B------:R-:W1:Y:S01]  /*cdd0*/  LDC.64 R2, c[0x4][R3] ;  /* 0x0100000003027b82 */ /* 0x000e620000000a00 */
[----:B------:R-:W5:Y:S01]  /*cde0*/  LDCU.64 UR4, c[0x4][0x10] ;  /* 0x01000200ff0477ac */ /* 0x000f620008000a00 */
[----:B---3--:R-:W-:Y:S01]  /*cdf0*/  MOV R5, UR9 ;  /* 0x0000000900057c02 */ /* 0x008fe20008000f00 */
[----:B------:R-:W-:Y:S01]  /*ce00*/  IMAD.U32 R4, RZ, RZ, UR8 ;  /* 0x00000008ff047e24 */ /* 0x000fe2000f8e00ff */
[----:B--2---:R-:W-:Y:S01]  /*ce10*/  MOV R7, UR7 ;  /* 0x0000000700077c02 */ /* 0x004fe20008000f00 */
[----:B------:R-:W-:Y:S01]  /*ce20*/  IMAD.U32 R6, RZ, RZ, UR6 ;  /* 0x00000006ff067e24 */ /* 0x000fe2000f8e00ff */
[----:B-----5:R-:W-:Y:S01]  /*ce30*/  MOV R11, UR5 ;  /* 0x00000005000b7c02 */ /* 0x020fe20008000f00 */
[----:B------:R-:W-:Y:S02]  /*ce40*/  IMAD.U32 R10, RZ, RZ, UR4 ;  /* 0x00000004ff0a7e24 */ /* 0x000fe4000f8e00ff */
[----:B------:R-:W-:Y:S07]  /*ce50*/  LEPC R20, `(.L_x_175) ;  /* 0x000000001014794e */ /* 0x000fee0000000000 */
[----:B-1--4-:R-:W-:Y:S05]  /*ce60*/  CALL.ABS.NOINC R2 ;  /* 0x0000000002007343 */ /* 0x012fea0003c00000 */
.L_x_175:
[----:B------:R-:W-:Y:S01]  /*ce70*/  ISETP.NE.AND P0, PT, R117, RZ, PT ;  /* 0x000000ff7500720c */ /* 0x000fe20003f05270 */
[----:B------:R-:W-:Y:S05]  /*ce80*/  WARPSYNC.ALL ;  /* 0x0000000000007948 */ /* 0x000fea0003800000 */
[----:B------:R-:W-:Y:S01]  /*ce90*/  R2UR UR4, R48 ;  /* 0x00000000300472ca */ /* 0x000fe200000e0000 */
[----:B------:R-:W-:Y:S01]  /*cea0*/  VIADD R130, R130, 0xd0 ;  /* 0x000000d082827836 */ /* 0x000fe20000000000 */
[----:B----4-:R-:W-:Y:S01]  /*ceb0*/  LOP3.LUT R0, R92, 0xffffe000, RZ, 0xc0, !PT ;  /* 0xffffe0005c007812 */ /* 0x010fe200078ec0ff */
[----:B------:R-:W-:Y:S01]  /*cec0*/  BSSY.RECONVERGENT B0, `(.L_x_176) ;  /* 0x000009d000007945 */ /* 0x000fe20003800200 */
[----:B------:R-:W-:Y:S02]  /*ced0*/  LOP3.LUT R2, R93, 0xffffe000, RZ, 0xc0, !PT ;  /* 0xffffe0005d027812 */ /* 0x000fe400078ec0ff */
[----:B------:R-:W-:Y:S02]  /*cee0*/  LOP3.LUT R3, R94, 0xffffe000, RZ, 0xc0, !PT ;  /* 0xffffe0005e037812 */ /* 0x000fe400078ec0ff */
[----:B------:R-:W-:Y:S02]  /*cef0*/  LOP3.LUT R50, R95, 0xffffe000, RZ, 0xc0, !PT ;  /* 0xffffe0005f327812 */ /* 0x000fe400078ec0ff */
[----:B-1----:R-:W-:Y:S02]  /*cf00*/  LOP3.LUT R51, R88, 0xffffe000, RZ, 0xc0, !PT ;  /* 0xffffe00058337812 */ /* 0x002fe400078ec0ff */
[----:B------:R-:W-:Y:S01]  /*cf10*/  LOP3.LUT R52, R89, 0xffffe000, RZ, 0xc0, !PT ;  /* 0xffffe00059347812 */ /* 0x000fe200078ec0ff */
[----:B--2---:R-:W1:Y:S01]  /*cf20*/  LDTM.x32 R4, tmem[UR4+0xe0] ;  /* 0x0000e004000479ee */ /* 0x004e6200082c0000 */
[----:B------:R-:W-:Y:S01]  /*cf30*/  LOP3.LUT R53, R90, 0xffffe000, RZ, 0xc0, !PT ;  /* 0xffffe0005a357812 */ /* 0x000fe200078ec0ff */
[----:B------:R-:W-:Y:S01]  /*cf40*/  NOP ;  /* 0x0000000000007918 */ /* 0x000fe20000000000 */
[----:B------:R-:W-:Y:S02]  /*cf50*/  LOP3.LUT R54, R91, 0xffffe000, RZ, 0xc0, !PT ;  /* 0xffffe0005b367812 */ /* 0x000fe400078ec0ff */
[----:B------:R-:W-:Y:S02]  /*cf60*/  LOP3.LUT R130, R130, 0xfefffff8, RZ, 0xc0, !PT ;  /* 0xfefffff882827812 */ /* 0x000fe400078ec0ff */
[----:B------:R-:W-:Y:S02]  /*cf70*/  LOP3.LUT R55, R84, 0xffffe000, RZ, 0xc0, !PT ;  /* 0xffffe00054377812 */ /* 0x000fe400078ec0ff */
[----:B------:R-:W-:Y:S01]  /*cf80*/  LOP3.LUT R56, R85, 0xffffe000, RZ, 0xc0, !PT ;  /* 0xffffe00055387812 */ /* 0x000fe200078ec0ff */
[----:B-1----:R1:W-:Y:S01]  /*cf90*/  SYNCS.ARRIVE.TRANS64.RED.A1T0 RZ, [R130+URZ], RZ ;  /* 0x000000ff82ff79a7 */ /* 0x0023e200081004ff */
[----:B------:R-:W-:Y:S02]  /*cfa0*/  LOP3.LUT R57, R86, 0xffffe000, RZ, 0xc0, !PT ;  /* 0xffffe00056397812 */ /* 0x000fe400078ec0ff */
[----:B------:R-:W-:Y:S02]  /*cfb0*/  LOP3.LUT R58, R87, 0xffffe000, RZ, 0xc0, !PT ;  /* 0xffffe000573a7812 */ /* 0x000fe400078ec0ff */
[----:B------:R-:W-:Y:S02]  /*cfc0*/  LOP3.LUT R59, R80, 0xffffe000, RZ, 0xc0, !PT ;  /* 0xffffe000503b7812 */ /* 0x000fe400078ec0ff */
[----:B------:R-:W-:Y:S02]  /*cfd0*/  LOP3.LUT R60, R81, 0xffffe000, RZ, 0xc0, !PT ;  /* 0xffffe000513c7812 */ /* 0x000fe400078ec0ff */
[----:B------:R-:W-:Y:S02]  /*cfe0*/  LOP3.LUT R61, R82, 0xffffe000, RZ, 0xc0, !PT ;  /* 0xffffe000523d7812 */ /* 0x000fe400078ec0ff */
[----:B------:R-:W-:Y:S02]  /*cff0*/  LOP3.LUT R62, R83, 0xffffe000, RZ, 0xc0, !PT ;  /* 0xffffe000533e7812 */ /* 0x000fe400078ec0ff */
[----:B------:R-:W-:Y:S01]  /*d000*/  LOP3.LUT R63, R64, 0xffffe000, RZ, 0xc0, !PT ;  /* 0xffffe000403f7812 */ /* 0x000fe200078ec0ff */
[C---:B------:R-:W-:Y:S01]  /*d010*/  FMUL R4, R46.reuse, R4 ;  /* 0x000000042e047220 */ /* 0x040fe20000400000 */
[----:B------:R-:W-:Y:S01]  /*d020*/  LOP3.LUT R64, R65, 0xffffe000, RZ, 0xc0, !PT ;  /* 0xffffe00041407812 */ /* 0x000fe200078ec0ff */
[----:B------:R-:W-:Y:S01]  /*d030*/  FMUL R5, R46, R5 ;  /* 0x000000052e057220 */ /* 0x000fe20000400000 */
[----:B------:R-:W-:Y:S01]  /*d040*/  LOP3.LUT R65, R66, 0xffffe000, RZ, 0xc0, !PT ;  /* 0xffffe00042417812 */ /* 0x000fe200078ec0ff */
[C---:B------:R-:W-:Y:S01]  /*d050*/  FMUL R6, R46.reuse, R6 ;  /* 0x000000062e067220 */ /* 0x040fe20000400000 */
[----:B------:R-:W-:Y:S01]  /*d060*/  LOP3.LUT R66, R67, 0xffffe000, RZ, 0xc0, !PT ;  /* 0xffffe00043427812 */ /* 0x000fe200078ec0ff */
[----:B------:R-:W-:Y:S01]  /*d070*/  FMUL R7, R46, R7 ;  /* 0x000000072e077220 */ /* 0x000fe20000400000 */
[----:B------:R-:W-:Y:S01]  /*d080*/  LOP3.LUT R67, R68, 0xffffe000, RZ, 0xc0, !PT ;  /* 0xffffe00044437812 */ /* 0x000fe200078ec0ff */
[----:B------:R-:W-:Y:S01]  /*d090*/  FFMA R4, R49, R0, R4 ;  /* 0x0000000031047223 */ /* 0x000fe20000000004 */
[----:B------:R-:W-:Y:S01]  /*d0a0*/  LOP3.LUT R68, R69, 0xffffe000, RZ, 0xc0, !PT ;  /* 0xffffe00045447812 */ /* 0x000fe200078ec0ff */
[C---:B------:R-:W-:Y:S01]  /*d0b0*/  FFMA R5, R49.reuse, R2, R5 ;  /* 0x0000000231057223 */ /* 0x040fe20000000005 */
[----:B------:R-:W-:Y:S01]  /*d0c0*/  LOP3.LUT R69, R70, 0xffffe000, RZ, 0xc0, !PT ;  /* 0xffffe00046457812 */ /* 0x000fe200078ec0ff */
[C---:B------:R-:W-:Y:S01]  /*d0d0*/  FFMA R6, R49.reuse, R3, R6 ;  /* 0x0000000331067223 */ /* 0x040fe20000000006 */
[----:B------:R-:W-:Y:S01]  /*d0e0*/  F2FP.TF32.F32.PACK_B R4, R4 ;  /* 0x00000004ff04723e */ /* 0x000fe200024050ff */
[C---:B------:R-:W-:Y:S01]  /*d0f0*/  FFMA R7, R49.reuse, R50, R7 ;  /* 0x0000003231077223 */ /* 0x040fe20000000007 */
[----:B------:R-:W-:Y:S01]  /*d100*/  F2FP.TF32.F32.PACK_B R5, R5 ;  /* 0x00000005ff05723e */ /* 0x000fe200024050ff */
        /* <DEDUP_REMOVED lines=9> */
[C---:B------:R-:W-:Y:S01]  /*d1a0*/  FFMA R11, R49.reuse, R54, R11 ;  /* 0x00000036310b7223 */ /* 0x040fe2000000000b */
[----:B------:R1:W-:Y:S01]  /*d1b0*/  STS.128 [R129+UR48+0xc400], R4 ;  /* 0x00c4000481007988 */ /* 0x0003e20008000c30 */
[----:B------:R-:W-:Y:S01]  /*d1c0*/  F2FP.TF32.F32.PACK_B R8, R8 ;  /* 0x00000008ff08723e */ /* 0x000fe200024050ff */
[C---:B------:R-:W-:Y:S01]  /*d1d0*/  FMUL R12, R46.reuse, R12 ;  /* 0x0000000c2e0c7220 */ /* 0x040fe20000400000 */
[----:B------:R-:W-:Y:S01]  /*d1e0*/  F2FP.TF32.F32.PACK_B R9, R9 ;  /* 0x00000009ff09723e */ /* 0x000fe200024050ff */
[C---:B------:R-:W-:Y:S01]  /*d1f0*/  FMUL R13, R46.reuse, R13 ;  /* 0x0000000d2e0d7220 */ /* 0x040fe20000400000 */
[----:B------:R-:W-:Y:S01]  /*d200*/  F2FP.TF32.F32.PACK_B R10, R10 ;  /* 0x0000000aff0a723e */ /* 0x000fe200024050ff */
[C---:B------:R-:W-:Y:S01]  /*d210*/  FMUL R14, R46.reuse, R14 ;  /* 0x0000000e2e0e7220 */ /* 0x040fe20000400000 */
[C---:B------:R-:W-:Y:S01]  /*d220*/  FMUL R15, R46.reuse, R15 ;  /* 0x0000000f2e0f7220 */ /* 0x040fe20000400000 */
[----:B------:R-:W-:Y:S01]  /*d230*/  F2FP.TF32.F32.PACK_B R11, R11 ;  /* 0x0000000bff0b723e */ /* 0x000fe200024050ff */
[C---:B------:R-:W-:Y:S01]  /*d240*/  FFMA R12, R49.reuse, R55, R12 ;  /* 0x00000037310c7223 */ /* 0x040fe2000000000c */
[C---:B------:R-:W-:Y:S01]  /*d250*/  FFMA R13, R49.reuse, R56, R13 ;  /* 0x00000038310d7223 */ /* 0x040fe2000000000d */
[C---:B------:R-:W-:Y:S01]  /*d260*/  FFMA R14, R49.reuse, R57, R14 ;  /* 0x00000039310e7223 */ /* 0x040fe2000000000e */
[C---:B------:R-:W-:Y:S01]  /*d270*/  FFMA R15, R49.reuse, R58, R15 ;  /* 0x0000003a310f7223 */ /* 0x040fe2000000000f */
[----:B------:R1:W-:Y:S01]  /*d280*/  STS.128 [R128+0xc400], R8 ;  /* 0x00c4000880007388 */ /* 0x0003e20000000c00 */
        /* <DEDUP_REMOVED lines=27> */
[C---:B------:R-:W-:Y:S01]  /*d440*/  FMUL R24, R46.reuse, R24 ;  /* 0x000000182e187220 */ /* 0x040fe20000400000 */
[----:B------:R-:W-:Y:S01]  /*d450*/  F2FP.TF32.F32.PACK_B R20, R20 ;  /* 0x00000014ff14723e */ /* 0x000fe200024050ff */
[C---:B------:R-:W-:Y:S01]  /*d460*/  FMUL R25, R46.reuse, R25 ;  /* 0x000000192e197220 */ /* 0x040fe20000400000 */
[----:B------:R-:W-:Y:S01]  /*d470*/  F2FP.TF32.F32.PACK_B R21, R21 ;  /* 0x00000015ff15723e */ /* 0x000fe200024050ff */
[C---:B------:R-:W-:Y:S01]  /*d480*/  FMUL R26, R46.reuse, R26 ;  /* 0x0000001a2e1a7220 */ /* 0x040fe20000400000 */
[----:B------:R-:W-:Y:S01]  /*d490*/  FMUL R27, R46, R27 ;  /* 0x0000001b2e1b7220 */ /* 0x000fe20000400000 */
[----:B------:R-:W-:Y:S01]  /*d4a0*/  F2FP.TF32.F32.PACK_B R22, R22 ;  /* 0x00000016ff16723e */ /* 0x000fe200024050ff */
[C---:B------:R-:W-:Y:S01]  /*d4b0*/  FFMA R24, R49.reuse, R67, R24 ;  /* 0x0000004331187223 */ /* 0x040fe20000000018 */
[----:B------:R-:W-:Y:S01]  /*d4c0*/  F2FP.TF32.F32.PACK_B R23, R23 ;  /* 0x00000017ff17723e */ /* 0x000fe200024050ff */
[C---:B------:R-:W-:Y:S01]  /*d4d0*/  FFMA R25, R49.reuse, R68, R25 ;  /* 0x0000004431197223 */ /* 0x040fe20000000019 */
[C---:B------:R-:W-:Y:S01]  /*d4e0*/  FFMA R26, R49.reuse, R69, R26 ;  /* 0x00000045311a7223 */ /* 0x040fe2000000001a */
[----:B------:R-:W-:Y:S01]  /*d4f0*/  FFMA R27, R49, R70, R27 ;  /* 0x00000046311b7223 */ /* 0x000fe2000000001b */
[----:B------:R-:W-:Y:S01]  /*d500*/  LOP3.LUT R71, R72, 0xffffe000, RZ, 0xc0, !PT ;  /* 0xffffe00048477812 */ /* 0x000fe200078ec0ff */
        /* <DEDUP_REMOVED lines=56> */
.L_x_177:
[----:B------:R-:W-:Y:S05]  /*d890*/  BSYNC.RECONVERGENT B0 ;  /* 0x0000000000007941 */ /* 0x000fea0003800200 */
.L_x_176:
[----:B------:R-:W-:Y:S01]  /*d8a0*/  BAR.SYNC.DEFER_BLOCKING 0x1, 0x80 ;  /* 0x0042000000007b1d */ /* 0x000fe20000010000 */
[----:B------:R-:W-:Y:S01]  /*d8b0*/  UISETP.NE.AND UP0, UPT, UR49, -0x8, UPT ;  /* 0xfffffff83100788c */ /* 0x000fe2000bf05270 */
[----:B------:R-:W-:Y:S08]  /*d8c0*/  IADD3 R44, PT, PT, R44, 0x1, RZ ;  /* 0x000000012c2c7810 */ /* 0x000ff00007ffe0ff */
[----:B------:R-:W-:Y:S05]  /*d8d0*/  BRA.U !UP0, `(.L_x_178) ;  /* 0x0000000108287547 */ /* 0x000fea000b800000 */
[----:B------:R-:W-:Y:S01]  /*d8e0*/  ISETP.NE.AND P0, PT, R126, RZ, PT ;  /* 0x000000ff7e00720c */ /* 0x000fe20003f05270 */
[----:B------:R-:W-:Y:S01]  /*d8f0*/  IMAD.U32 R3, RZ, RZ, UR51 ;  /* 0x00000033ff037e24 */ /* 0x000fe2000f8e00ff */
[----:B------:R-:W-:Y:S01]  /*d900*/  UIADD3 UR51, UPT, UPT, UR51, 0x1, URZ ;  /* 0x0000000133337890 */ /* 0x000fe2000fffe0ff */
[----:B------:R-:W-:Y:S03]  /*d910*/  IMAD.U32 R0, RZ, RZ, UR37 ;  /* 0x00000025ff007e24 */ /* 0x000fe6000f8e00ff */
[----:B------:R-:W-:Y:S04]  /*d920*/  UISETP.NE.AND UP0, UPT, UR51, 0x4, UPT ;  /* 0x000000043300788c */ /* 0x000fe8000bf05270 */
[----:B------:R-:W-:Y:S03]  /*d930*/  USEL UR51, UR51, URZ, UP0 ;  /* 0x000000ff33337287 */ /* 0x000fe60008000000 */
[----:B------:R-:W-:Y:S05]  /*d940*/  @P0 LEA R3, R3, UR48, 0x3 ;  /* 0x0000003003030c11 */ /* 0x000fea000f8e18ff */
[----:B------:R-:W-:Y:S05]  /*d950*/  @P0 VIADD R3, R3, 0x70 ;  /* 0x0000007003030836 */ /* 0x000fea0000000000 */
[----:B------:R-:W-:Y:S04]  /*d960*/  @P0 PRMT R0, R0, 0x654, R3 ;  /* 0x0000065400000816 */ /* 0x000fe80000000003 */
[----:B------:R2:W-:Y:S03]  /*d970*/  @P0 SYNCS.ARRIVE.TRANS64.RED.A1T0 RZ, [R0+URZ], RZ ;  /* 0x000000ff00ff09a7 */ /* 0x0005e600081004ff */
.L_x_178:
[----:B------:R-:W-:Y:S01]  /*d980*/  ISETP.NE.AND P2, PT, R118, RZ, PT ;  /* 0x000000ff7600720c */ /* 0x000fe20003f45270 */
[----:B------:R-:W-:Y:S01]  /*d990*/  UIADD3 UR49, UPT, UPT, UR49, 0x8, URZ ;  /* 0x0000000831317890 */ /* 0x000fe2000fffe0ff */
[----:B------:R-:W-:Y:S01]  /*d9a0*/  ISETP.NE.AND P0, PT, R120, 0x2, PT ;  /* 0x000000027800780c */ /* 0x000fe20003f05270 */
[----:B-1----:R-:W-:Y:S01]  /*d9b0*/  IMAD.IADD R20, R43, 0x1, R102 ;  /* 0x000000012b147824 */ /* 0x002fe200078e0266 */
[----:B------:R-:W-:Y:S01]  /*d9c0*/  ISETP.NE.AND P1, PT, R44, 0x2, PT ;  /* 0x000000022c00780c */ /* 0x000fe20003f25270 */
[----:B------:R-:W-:Y:S01]  /*d9d0*/  IMAD.IADD R21, R45, 0x1, R104 ;  /* 0x000000012d157824 */ /* 0x000fe200078e0268 */
[----:B--2---:R-:W-:Y:S02]  /*d9e0*/  SEL R0, RZ, 0x1, P0 ;  /* 0x00000001ff007807 */ /* 0x004fe40000000000 */
[----:B------:R-:W-:Y:S02]  /*d9f0*/  SEL R3, RZ, 0x1, P1 ;  /* 0x00000001ff037807 */ /* 0x000fe40000800000 */
[----:B------:R-:W-:Y:S02]  /*da00*/  LOP3.LUT R113, R113, R0, RZ, 0x3c, !PT ;  /* 0x0000000071717212 */ /* 0x000fe400078e3cff */
[----:B------:R-:W-:Y:S02]  /*da10*/  LOP3.LUT R114, R114, R3, RZ, 0x3c, !PT ;  /* 0x0000000372727212 */ /* 0x000fe400078e3cff */
[----:B------:R-:W-:Y:S02]  /*da20*/  @P2 R2UR UR36, R112 ;  /* 0x00000000702422ca */ /* 0x000fe400000e0000 */
[----:B------:R-:W-:Y:S02]  /*da30*/  SEL R120, R120, RZ, P0 ;  /* 0x000000ff78787207 */ /* 0x000fe40000000000 */
[----:B------:R-:W-:Y:S01]  /*da40*/  SEL R44, R44, RZ, P1 ;  /* 0x000000ff2c2c7207 */ /* 0x000fe20000800000 */
[----:B------:R-:W-:Y:S10]  /*da50*/  @P2 BRA `(.L_x_179) ;  /* 0xffffff7c00c42947 */ /* 0x000ff4000383ffff */
[----:B------:R-:W-:-:S09]  /*da60*/  UISETP.NE.AND UP0, UPT, UR50, URZ, UPT ;  /* 0x000000ff3200728c */ /* 0x000fd2000bf05270 */
[----:B------:R-:W-:Y:S05]  /*da70*/  BRA.U !UP0, `(.L_x_180) ;  /* 0x0000000108487547 */ /* 0x000fea000b800000 */
[----:B------:R-:W1:Y:S02]  /*da80*/  LDCU.64 UR4, c[0x0][0x890] ;  /* 0x00011200ff0477ac */ /* 0x000e640008000a00 */
[----:B-1----:R-:W-:-:S04]  /*da90*/  UISETP.NE.U32.AND UP0, UPT, UR4, URZ, UPT ;  /* 0x000000ff0400728c */ /* 0x002fc8000bf05070 */
[----:B------:R-:W-:-:S09]  /*daa0*/  UISETP.NE.AND.EX UP0, UPT, UR5, URZ, UPT, UP0 ;  /* 0x000000ff0500728c */ /* 0x000fd2000bf05300 */
[----:B------:R-:W-:Y:S05]  /*dab0*/  BRA.U UP0, `(.L_x_181) ;  /* 0x00000001000c7547 */ /* 0x000fea000b800000 */
[----:B------:R-:W-:-:S13]  /*dac0*/  FSETP.NEU.AND P0, PT, R49, RZ, PT ;  /* 0x000000ff3100720b */ /* 0x000fda0003f0d000 */
[----:B------:R-:W-:Y:S05]  /*dad0*/  @!P0 EXIT ;  /* 0x000000000000894d */ /* 0x000fea0003800000 */
[----:B------:R-:W-:Y:S05]  /*dae0*/  BRA `(.L_x_180) ;  /* 0x00000000002c7947 */ /* 0x000fea0003800000 */
.L_x_181:
[----:B------:R-:W-:Y:S01]  /*daf0*/  ISETP.NE.AND P0, PT, R119, RZ, PT ;  /* 0x000000ff7700720c */ /* 0x000fe20003f05270 */
[----:B------:R-:W-:-:S12]  /*db00*/  BSSY.RECONVERGENT B0, `(.L_x_180) ;  /* 0x0000009000007945 */ /* 0x000fd80003800200 */
[----:B------:R-:W-:Y:S05]  /*db10*/  @P0 BRA `(.L_x_182) ;  /* 0x0000000000140947 */ /* 0x000fea0003800000 */
[----:B------:R-:W1:Y:S02]  /*db20*/  LDCU.64 UR4, c[0x0][0x888] ;  /* 0x00011100ff0477ac */ /* 0x000e640008000a00 */
[----:B-1----:R-:W-:-:S04]  /*db30*/  ISETP.NE.U32.AND P0, PT, RZ, UR4, PT ;  /* 0x00000004ff007c0c */ /* 0x002fc8000bf05070 */
[----:B------:R-:W-:-:S13]  /*db40*/  ISETP.NE.AND.EX P0, PT, RZ, UR5, PT, P0 ;  /* 0x00000005ff007c0c */ /* 0x000fda000bf05300 */
[----:B------:R-:W-:Y:S05]  /*db50*/  @!P0 EXIT ;  /* 0x000000000000894d */ /* 0x000fea0003800000 */
[----:B------:R-:W-:Y:S05]  /*db60*/  BRA `(.L_x_183) ;  /* 0x0000000000087947 */ /* 0x000fea0003800000 */
.L_x_182:
[----:B------:R-:W-:-:S13]  /*db70*/  FSETP.NEU.AND P0, PT, R49, RZ, PT ;  /* 0x000000ff3100720b */ /* 0x000fda0003f0d000 */
[----:B------:R-:W-:Y:S05]  /*db80*/  @!P0 EXIT ;  /* 0x000000000000894d */ /* 0x000fea0003800000 */
.L_x_183:
[----:B------:R-:W-:Y:S05]  /*db90*/  BSYNC.RECONVERGENT B0 ;  /* 0x0000000000007941 */ /* 0x000fea0003800200 */
.L_x_180:
[----:B------:R-:W-:Y:S01]  /*dba0*/  ULEA UR4, UR51, UR48, 0x3 ;  /* 0x0000003033047291 */ /* 0x000fe2000f8e18ff */
[----:B------:R-:W-:-:S04]  /*dbb0*/  DEPBAR.LE SB0, 0x0 ;  /* 0x000080000000791a */ /* 0x000fc80000000000 */
[----:B------:R-:W-:-:S04]  /*dbc0*/  UIADD3 UR4, UPT, UPT, UR4, 0x70, URZ ;  /* 0x0000007004047890 */ /* 0x000fc8000fffe0ff */
[----:B------:R-:W-:-:S09]  /*dbd0*/  UPRMT UR4, UR37, 0x654, UR4 ;  /* 0x0000065425047896 */ /* 0x000fd20008000004 */
[----:B------:R-:W-:Y:S01]  /*dbe0*/  SYNCS.ARRIVE.TRANS64.RED.A1T0 RZ, [UR4], RZ ;  /* 0x000000ffffff79a7 */ /* 0x000fe20008100404 */
[----:B------:R-:W-:Y:S05]  /*dbf0*/  EXIT ;  /* 0x000000000000794d */ /* 0x000fea0003800000 */
.L_x_24:
[----:B--2---:R2:W4:Y:S02]  /*dc00*/  SYNCS.PHASECHK.TRANS64.TRYWAIT P0, [R3+URZ+0xf0], R2 ;  /* 0x0000f002030075a7 */ /* 0x00452400080011ff */
[----:B----4-:R-:W-:Y:S05]  /*dc10*/  @!P0 NANOSLEEP.SYNCS 0x989680 ;  /* 0x009896800000895d */ /* 0x010fea0003900000 */
[----:B------:R-:W4:Y:S02]  /*dc20*/  @!P0 SYNCS.PHASECHK.TRANS64 P0, [R3+URZ+0xf0], R2 ;  /* 0x0000f002030085a7 */ /* 0x000f2400080010ff */
[----:B----4-:R-:W-:Y:S05]  /*dc30*/  @!P0 BRA `(.L_x_24) ;  /* 0xfffffffc00f08947 */ /* 0x010fea000383ffff */
[----:B------:R-:W-:Y:S05]  /*dc40*/  BRA `(.L_x_184) ;  /* 0xffffff3800e87947 */ /* 0x000fea000383ffff */
.L_x_27:
[----:B-1----:R-:W-:-:S07]  /*dc50*/  MOV R2, UR33 ;  /* 0x0000002100027c02 */ /* 0x002fce0008000f00 */
.L_x_185:
[----:B-1----:R1:W2:Y:S02]  /*dc60*/  SYNCS.PHASECHK.TRANS64.TRYWAIT P0, [R2+URZ+0x28], R5 ;  /* 0x00002805020075a7 */ /* 0x0022a400080011ff */
[----:B--2---:R-:W-:Y:S05]  /*dc70*/  @!P0 NANOSLEEP.SYNCS 0x989680 ;  /* 0x009896800000895d */ /* 0x004fea0003900000 */
[----:B------:R-:W2:Y:S02]  /*dc80*/  @!P0 SYNCS.PHASECHK.TRANS64 P0, [R2+URZ+0x28], R5 ;  /* 0x00002805020085a7 */ /* 0x000ea400080010ff */
[----:B--2---:R-:W-:Y:S05]  /*dc90*/  @!P0 BRA `(.L_x_185) ;  /* 0xfffffffc00f08947 */ /* 0x004fea000383ffff */
[----:B------:R-:W-:Y:S05]  /*dca0*/  BRA `(.L_x_26) ;  /* 0xffffff3c004c7947 */ /* 0x000fea000383ffff */
.L_x_34:
[----:B-1----:R-:W-:-:S07]  /*dcb0*/  MOV R2, UR17 ;  /* 0x0000001100027c02 */ /* 0x002fce0008000f00 */
.L_x_186:
[----:B-1----:R1:W2:Y:S02]  /*dcc0*/  SYNCS.PHASECHK.TRANS64.TRYWAIT P0, [R2+URZ+0x28], R5 ;  /* 0x00002805020075a7 */ /* 0x0022a400080011ff */
[----:B--2---:R-:W-:Y:S05]  /*dcd0*/  @!P0 NANOSLEEP.SYNCS 0x989680 ;  /* 0x009896800000895d */ /* 0x004fea0003900000 */
[----:B------:R-:W2:Y:S02]  /*dce0*/  @!P0 SYNCS.PHASECHK.TRANS64 P0, [R2+URZ+0x28], R5 ;  /* 0x00002805020085a7 */ /* 0x000ea400080010ff */
[----:B--2---:R-:W-:Y:S05]  /*dcf0*/  @!P0 BRA `(.L_x_186) ;  /* 0xfffffffc00f08947 */ /* 0x004fea000383ffff */
[----:B------:R-:W-:Y:S05]  /*dd00*/  BRA `(.L_x_33) ;  /* 0xffffff4000047947 */ /* 0x000fea000383ffff */
.L_x_39:
[----:B-1----:R1:W2:Y:S02]  /*dd10*/  SYNCS.PHASECHK.TRANS64.TRYWAIT P0, [R2+URZ+0xa0], R3 ;  /* 0x0000a003020075a7 */ /* 0x0022a400080011ff */
[----:B--2---:R-:W-:Y:S05]  /*dd20*/  @!P0 NANOSLEEP.SYNCS 0x989680 ;  /* 0x009896800000895d */ /* 0x004fea0003900000 */
[----:B------:R-:W2:Y:S02]  /*dd30*/  @!P0 SYNCS.PHASECHK.TRANS64 P0, [R2+URZ+0xa0], R3 ;  /* 0x0000a003020085a7 */ /* 0x000ea400080010ff */
[----:B--2---:R-:W-:Y:S05]  /*dd40*/  @!P0 BRA `(.L_x_39) ;  /* 0xfffffffc00f08947 */ /* 0x004fea000383ffff */
[----:B------:R-:W-:Y:S05]  /*dd50*/  BRA `(.L_x_187) ;  /* 0xffffff4000a47947 */ /* 0x000fea000383ffff */
.L_x_43:
[----:B---3--:R-:W-:-:S07]  /*dd60*/  MOV R0, UR4 ;  /* 0x0000000400007c02 */ /* 0x008fce0008000f00 */
.L_x_188:
[----:B-1----:R1:W2:Y:S02]  /*dd70*/  SYNCS.PHASECHK.TRANS64.TRYWAIT P0, [R0+URZ], R3 ;  /* 0x00000003000075a7 */ /* 0x0022a400080011ff */
[----:B--2---:R-:W-:Y:S05]  /*dd80*/  @!P0 NANOSLEEP.SYNCS 0x989680 ;  /* 0x009896800000895d */ /* 0x004fea0003900000 */
[----:B------:R-:W2:Y:S02]  /*dd90*/  @!P0 SYNCS.PHASECHK.TRANS64 P0, [R0+URZ], R3 ;  /* 0x00000003000085a7 */ /* 0x000ea400080010ff */
[----:B--2---:R-:W-:Y:S05]  /*dda0*/  @!P0 BRA `(.L_x_188) ;  /* 0xfffffffc00f08947 */ /* 0x004fea000383ffff */
[----:B------:R-:W-:Y:S05]  /*ddb0*/  BRA `(.L_x_189) ;  /* 0xffffff4800147947 */ /* 0x000fea000383ffff */
.L_x_44:
[----:B---3--:R-:W-:-:S07]  /*ddc0*/  MOV R0, UR4 ;  /* 0x0000000400007c02 */ /* 0x008fce0008000f00 */
.L_x_190:
[----:B-1----:R1:W2:Y:S02]  /*ddd0*/  SYNCS.PHASECHK.TRANS64.TRYWAIT P0, [R0+URZ], R3 ;  /* 0x00000003000075a7 */ /* 0x0022a400080011ff */
[----:B--2---:R-:W-:Y:S05]  /*dde0*/  @!P0 NANOSLEEP.SYNCS 0x989680 ;  /* 0x009896800000895d */ /* 0x004fea0003900000 */
[----:B------:R-:W2:Y:S02]  /*ddf0*/  @!P0 SYNCS.PHASECHK.TRANS64 P0, [R0+URZ], R3 ;  /* 0x00000003000085a7 */ /* 0x000ea400080010ff */
[----:B--2---:R-:W-:Y:S05]  /*de00*/  @!P0 BRA `(.L_x_190) ;  /* 0xfffffffc00f08947 */ /* 0x004fea000383ffff */
[----:B------:R-:W-:Y:S05]  /*de10*/  BRA `(.L_x_191) ;  /* 0xffffff4800207947 */ /* 0x000fea000383ffff */
.L_x_45:
[----:B---3--:R-:W-:-:S07]  /*de20*/  MOV R0, UR4 ;  /* 0x0000000400007c02 */ /* 0x008fce0008000f00 */
.L_x_192:
[----:B-1----:R1:W2:Y:S02]  /*de30*/  SYNCS.PHASECHK.TRANS64.TRYWAIT P0, [R0+URZ], R3 ;  /* 0x00000003000075a7 */ /* 0x0022a400080011ff */
[----:B--2---:R-:W-:Y:S05]  /*de40*/  @!P0 NANOSLEEP.SYNCS 0x989680 ;  /* 0x009896800000895d */ /* 0x004fea0003900000 */
[----:B------:R-:W2:Y:S02]  /*de50*/  @!P0 SYNCS.PHASECHK.TRANS64 P0, [R0+URZ], R3 ;  /* 0x00000003000085a7 */ /* 0x000ea400080010ff */
[----:B--2---:R-:W-:Y:S05]  /*de60*/  @!P0 BRA `(.L_x_192) ;  /* 0xfffffffc00f08947 */ /* 0x004fea000383ffff */
[----:B------:R-:W-:Y:S05]  /*de70*/  BRA `(.L_x_193) ;  /* 0xffffff48002c7947 */ /* 0x000fea000383ffff */
.L_x_46:
[----:B---3--:R-:W-:-:S07]  /*de80*/  MOV R0, UR4 ;  /* 0x0000000400007c02 */ /* 0x008fce0008000f00 */
.L_x_194:
[----:B-1----:R1:W2:Y:S02]  /*de90*/  SYNCS.PHASECHK.TRANS64.TRYWAIT P0, [R0+URZ], R3 ;  /* 0x00000003000075a7 */ /* 0x0022a400080011ff */
[----:B--2---:R-:W-:Y:S05]  /*dea0*/  @!P0 NANOSLEEP.SYNCS 0x989680 ;  /* 0x009896800000895d */ /* 0x004fea0003900000 */
[----:B------:R-:W2:Y:S02]  /*deb0*/  @!P0 SYNCS.PHASECHK.TRANS64 P0, [R0+URZ], R3 ;  /* 0x00000003000085a7 */ /* 0x000ea400080010ff */
[----:B--2---:R-:W-:Y:S05]  /*dec0*/  @!P0 BRA `(.L_x_194) ;  /* 0xfffffffc00f08947 */ /* 0x004fea000383ffff */
[----:B------:R-:W-:Y:S05]  /*ded0*/  BRA `(.L_x_195) ;  /* 0xffffff4800387947 */ /* 0x000fea000383ffff */
.L_x_49:
[----:B-1----:R1:W2:Y:S02]  /*dee0*/  SYNCS.PHASECHK.TRANS64.TRYWAIT P0, [R0+URZ+0xe0], R5 ;  /* 0x0000e005000075a7 */ /* 0x0022a400080011ff */
[----:B--2---:R-:W-:Y:S05]  /*def0*/  @!P0 NANOSLEEP.SYNCS 0x989680 ;  /* 0x009896800000895d */ /* 0x004fea0003900000 */
[----:B------:R-:W2:Y:S02]  /*df00*/  @!P0 SYNCS.PHASECHK.TRANS64 P0, [R0+URZ+0xe0], R5 ;  /* 0x0000e005000085a7 */ /* 0x000ea400080010ff */
[----:B--2---:R-:W-:Y:S05]  /*df10*/  @!P0 BRA `(.L_x_49) ;  /* 0xfffffffc00f08947 */ /* 0x004fea000383ffff */
[----:B------:R-:W-:Y:S05]  /*df20*/  BRA `(.L_x_196) ;  /* 0xffffff4800987947 */ /* 0x000fea000383ffff */
.L_x_50:
[----:B------:R-:W-:-:S07]  /*df30*/  MOV R0, UR5 ;  /* 0x0000000500007c02 */ /* 0x000fce0008000f00 */
.L_x_197:
[----:B-1----:R1:W2:Y:S02]  /*df40*/  SYNCS.PHASECHK.TRANS64.TRYWAIT P0, [R0+URZ+0xb0], R7 ;  /* 0x0000b007000075a7 */ /* 0x0022a400080011ff */
[----:B--2---:R-:W-:Y:S05]  /*df50*/  @!P0 NANOSLEEP.SYNCS 0x989680 ;  /* 0x009896800000895d */ /* 0x004fea0003900000 */
[----:B------:R-:W2:Y:S02]  /*df60*/  @!P0 SYNCS.PHASECHK.TRANS64 P0, [R0+URZ+0xb0], R7 ;  /* 0x0000b007000085a7 */ /* 0x000ea400080010ff */
[----:B--2---:R-:W-:Y:S05]  /*df70*/  @!P0 BRA `(.L_x_197) ;  /* 0xfffffffc00f08947 */ /* 0x004fea000383ffff */
[----:B------:R-:W-:Y:S05]  /*df80*/  BRA `(.L_x_198) ;  /* 0xffffff4800a87947 */ /* 0x000fea000383ffff */
.L_x_51:
[----:B-1----:R1:W2:Y:S02]  /*df90*/  SYNCS.PHASECHK.TRANS64.TRYWAIT P1, [R0+URZ+0xa0], R5 ;  /* 0x0000a005000075a7 */ /* 0x0022a400080211ff */
[----:B--2---:R-:W-:Y:S05]  /*dfa0*/  @!P1 NANOSLEEP.SYNCS 0x989680 ;  /* 0x009896800000995d */ /* 0x004fea0003900000 */
[----:B------:R-:W2:Y:S02]  /*dfb0*/  @!P1 SYNCS.PHASECHK.TRANS64 P1, [R0+URZ+0xa0], R5 ;  /* 0x0000a005000095a7 */ /* 0x000ea400080210ff */
[----:B--2---:R-:W-:Y:S05]  /*dfc0*/  @!P1 BRA `(.L_x_51) ;  /* 0xfffffffc00f09947 */ /* 0x004fea000383ffff */
[----:B------:R-:W-:Y:S05]  /*dfd0*/  BRA `(.L_x_199) ;  /* 0xffffff4800d87947 */ /* 0x000fea000383ffff */
.L_x_54:
[----:B------:R-:W-:-:S07]  /*dfe0*/  MOV R0, UR5 ;  /* 0x0000000500007c02 */ /* 0x000fce0008000f00 */
.L_x_200:
[----:B-1----:R1:W2:Y:S02]  /*dff0*/  SYNCS.PHASECHK.TRANS64.TRYWAIT P0, [R0+URZ+0xb0], R3 ;  /* 0x0000b003000075a7 */ /* 0x0022a400080011ff */
[----:B--2---:R-:W-:Y:S05]  /*e000*/  @!P0 NANOSLEEP.SYNCS 0x989680 ;  /* 0x009896800000895d */ /* 0x004fea0003900000 */
[----:B------:R-:W2:Y:S02]  /*e010*/  @!P0 SYNCS.PHASECHK.TRANS64 P0, [R0+URZ+0xb0], R3 ;  /* 0x0000b003000085a7 */ /* 0x000ea400080010ff */
[----:B--2---:R-:W-:Y:S05]  /*e020*/  @!P0 BRA `(.L_x_200) ;  /* 0xfffffffc00f08947 */ /* 0x004fea000383ffff */
[----:B------:R-:W-:Y:S05]  /*e030*/  BRA `(.L_x_53) ;  /* 0xffffff4c002c7947 */ /* 0x000fea000383ffff */
.L_x_63:
[----:B-1----:R-:W-:-:S04]  /*e040*/  MOV R4, UR6 ;  /* 0x0000000600047c02 */ /* 0x002fc80008000f00 */
[----:B------:R1:W2:Y:S03]  /*e050*/  SYNCS.PHASECHK.TRANS64.TRYWAIT P0, [R4+URZ+0x8], R5 ;  /* 0x00000805040075a7 */ /* 0x0002a600080011ff */
[----:B--2---:R-:W-:Y:S05]  /*e060*/  @!P0 NANOSLEEP.SYNCS 0x989680 ;  /* 0x009896800000895d */ /* 0x004fea0003900000 */
[----:B------:R-:W2:Y:S02]  /*e070*/  @!P0 SYNCS.PHASECHK.TRANS64 P0, [R4+URZ+0x8], R5 ;  /* 0x00000805040085a7 */ /* 0x000ea400080010ff */
[----:B--2---:R-:W-:Y:S05]  /*e080*/  @!P0 BRA `(.L_x_63) ;  /* 0xfffffffc00ec8947 */ /* 0x004fea000383ffff */
[----:B------:R-:W-:Y:S05]  /*e090*/  BRA `(.L_x_62) ;  /* 0xffffff4c00e07947 */ /* 0x000fea000383ffff */
.L_x_65:
[----:B------:R-:W-:Y:S01]  /*e0a0*/  BSSY B0, `(.L_x_201) ;  /* 0x0000006000007945 */ /* 0x000fe20003800000 */
[----:B------:R-:W-:-:S07]  /*e0b0*/  MOV R15, 0xffffffff ;  /* 0xffffffff000f7802 */ /* 0x000fce0000000f00 */
[----:B-1---5:R-:W-:Y:S05]  /*e0c0*/  WARPSYNC.COLLECTIVE R15, `(.L_x_202) ;  /* 0x000000000f0c7348 */ /* 0x022fea0003c00000 */
[----:B------:R-:W-:Y:S02]  /*e0d0*/  ELECT P6, UR79, PT ;  /* 0x00000000004f782f */ /* 0x000fe400038c0000 */
[----:B------:R-:W-:Y:S01]  /*e0e0*/  MOV R14, UR79 ;  /* 0x0000004f000e7c02 */ /* 0x000fe20008000f00 */
[----:B-1---5:R-:W-:Y:S10]  /*e0f0*/  ENDCOLLECTIVE ;  /* 0x000000000000791b */ /* 0x022ff40003800000 */
.L_x_202:
[----:B------:R-:W-:Y:S05]  /*e100*/  BSYNC B0 ;  /* 0x0000000000007941 */ /* 0x000fea0003800000 */
.L_x_201:
[----:B------:R-:W-:Y:S05]  /*e110*/  BRA `(.L_x_203) ;  /* 0xffffff5000107947 */ /* 0x000fea000383ffff */
.L_x_67:
[----:B-1----:R-:W-:-:S04]  /*e120*/  MOV R2, UR6 ;  /* 0x0000000600027c02 */ /* 0x002fc80008000f00 */
[----:B------:R1:W2:Y:S03]  /*e130*/  SYNCS.PHASECHK.TRANS64.TRYWAIT P0, [R2+URZ+0x8], R3 ;  /* 0x00000803020075a7 */ /* 0x0002a600080011ff */
[----:B--2---:R-:W-:Y:S05]  /*e140*/  @!P0 NANOSLEEP.SYNCS 0x989680 ;  /* 0x009896800000895d */ /* 0x004fea0003900000 */
[----:B------:R-:W2:Y:S02]  /*e150*/  @!P0 SYNCS.PHASECHK.TRANS64 P0, [R2+URZ+0x8], R3 ;  /* 0x00000803020085a7 */ /* 0x000ea400080010ff */
[----:B--2---:R-:W-:Y:S05]  /*e160*/  @!P0 BRA `(.L_x_67) ;  /* 0xfffffffc00ec8947 */ /* 0x004fea000383ffff */
[----:B------:R-:W-:Y:S05]  /*e170*/  BRA `(.L_x_66) ;  /* 0xffffff5000147947 */ /* 0x000fea000383ffff */
.L_x_68:
[----:B-1----:R1:W2:Y:S02]  /*e180*/  SYNCS.PHASECHK.TRANS64.TRYWAIT P0, [R0+URZ+0xa0], R5 ;  /* 0x0000a005000075a7 */ /* 0x0022a400080011ff */
[----:B--2---:R-:W-:Y:S05]  /*e190*/  @!P0 NANOSLEEP.SYNCS 0x989680 ;  /* 0x009896800000895d */ /* 0x004fea0003900000 */
[----:B------:R-:W2:Y:S02]  /*e1a0*/  @!P0 SYNCS.PHASECHK.TRANS64 P0, [R0+URZ+0xa0], R5 ;  /* 0x0000a005000085a7 */ /* 0x000ea400080010ff */
[----:B--2---:R-:W-:Y:S05]  /*e1b0*/  @!P0 BRA `(.L_x_68) ;  /* 0xfffffffc00f08947 */ /* 0x004fea000383ffff */
[----:B------:R-:W-:Y:S05]  /*e1c0*/  BRA `(.L_x_204) ;  /* 0xffffff5400007947 */ /* 0x000fea000383ffff */
.L_x_70:
[----:B------:R-:W-:-:S07]  /*e1d0*/  MOV R0, UR9 ;  /* 0x0000000900007c02 */ /* 0x000fce0008000f00 */
.L_x_205:
[----:B-1----:R1:W2:Y:S02]  /*e1e0*/  SYNCS.PHASECHK.TRANS64.TRYWAIT P0, [R0+URZ+0xd0], R5 ;  /* 0x0000d005000075a7 */ /* 0x0022a400080011ff */
[----:B--2---:R-:W-:Y:S05]  /*e1f0*/  @!P0 NANOSLEEP.SYNCS 0x989680 ;  /* 0x009896800000895d */ /* 0x004fea0003900000 */
[----:B------:R-:W2:Y:S02]  /*e200*/  @!P0 SYNCS.PHASECHK.TRANS64 P0, [R0+URZ+0xd0], R5 ;  /* 0x0000d005000085a7 */ /* 0x000ea400080010ff */
[----:B--2---:R-:W-:Y:S05]  /*e210*/  @!P0 BRA `(.L_x_205) ;  /* 0xfffffffc00f08947 */ /* 0x004fea000383ffff */
[----:B------:R-:W-:Y:S05]  /*e220*/  BRA `(.L_x_206) ;  /* 0xffffff54004c7947 */ /* 0x000fea000383ffff */
.L_x_73:
[----:B------:R-:W-:Y:S07]  /*e230*/  MOV R0, UR8 ;  /* 0x0000000800007c02 */ /* 0x000fee0008000f00 */
.L_x_207:
[----:B-1----:R1:W2:Y:S02]  /*e240*/  SYNCS.PHASECHK.TRANS64.TRYWAIT P0, [R0+URZ], R5 ;  /* 0x00000005000075a7 */ /* 0x0022a400080011ff */
[----:B--2---:R-:W-:Y:S05]  /*e250*/  @!P0 NANOSLEEP.SYNCS 0x989680 ;  /* 0x009896800000895d */ /* 0x004fea0003900000 */
[----:B------:R-:W2:Y:S02]  /*e260*/  @!P0 SYNCS.PHASECHK.TRANS64 P0, [R0+URZ], R5 ;  /* 0x00000005000085a7 */ /* 0x000ea400080010ff */
[----:B--2---:R-:W-:Y:S05]  /*e270*/  @!P0 BRA `(.L_x_207) ;  /* 0xfffffffc00f08947 */ /* 0x004fea000383ffff */
[----:B------:R-:W-:Y:S05]  /*e280*/  BRA `(.L_x_72) ;  /* 0xffffff5400607947 */ /* 0x000fea000383ffff */
.L_x_77:
[----:B-1----:R-:W-:-:S07]  /*e290*/  MOV R0, UR5 ;  /* 0x0000000500007c02 */ /* 0x002fce0008000f00 */
.L_x_208:
[----:B-1----:R1:W2:Y:S02]  /*e2a0*/  SYNCS.PHASECHK.TRANS64.TRYWAIT P0, [R0+URZ], R3 ;  /* 0x00000003000075a7 */ /* 0x0022a400080011ff */
[----:B--2---:R-:W-:Y:S05]  /*e2b0*/  @!P0 NANOSLEEP.SYNCS 0x989680 ;  /* 0x009896800000895d */ /* 0x004fea0003900000 */
[----:B------:R-:W2:Y:S02]  /*e2c0*/  @!P0 SYNCS.PHASECHK.TRANS64 P0, [R0+URZ], R3 ;  /* 0x00000003000085a7 */ /* 0x000ea400080010ff */
[----:B--2---:R-:W-:Y:S05]  /*e2d0*/  @!P0 BRA `(.L_x_208) ;  /* 0xfffffffc00f08947 */ /* 0x004fea000383ffff */
[----:B------:R-:W-:Y:S05]  /*e2e0*/  BRA `(.L_x_209) ;  /* 0xffffff5800547947 */ /* 0x000fea000383ffff */
.L_x_80:
[----:B------:R-:W-:-:S07]  /*e2f0*/  MOV R0, UR7 ;  /* 0x0000000700007c02 */ /* 0x000fce0008000f00 */
.L_x_210:
[----:B-1----:R1:W2:Y:S02]  /*e300*/  SYNCS.PHASECHK.TRANS64.TRYWAIT P1, [R0+URZ+0x100], R3 ;  /* 0x00010003000075a7 */ /* 0x0022a400080211ff */
[----:B--2---:R-:W-:Y:S05]  /*e310*/  @!P1 NANOSLEEP.SYNCS 0x989680 ;  /* 0x009896800000995d */ /* 0x004fea0003900000 */
[----:B------:R-:W2:Y:S02]  /*e320*/  @!P1 SYNCS.PHASECHK.TRANS64 P1, [R0+URZ+0x100], R3 ;  /* 0x00010003000095a7 */ /* 0x000ea400080210ff */
[----:B--2---:R-:W-:Y:S05]  /*e330*/  @!P1 BRA `(.L_x_210) ;  /* 0xfffffffc00f09947 */ /* 0x004fea000383ffff */
[----:B------:R-:W-:Y:S05]  /*e340*/  BRA `(.L_x_211) ;  /* 0xffffff5800a07947 */ /* 0x000fea000383ffff */
.L_x_85:
[----:B--2---:R2:W4:Y:S02]  /*e350*/  SYNCS.PHASECHK.TRANS64.TRYWAIT P0, [R0+URZ+0xa0], R3 ;  /* 0x0000a003000075a7 */ /* 0x00452400080011ff */
[----:B----4-:R-:W-:Y:S05]  /*e360*/  @!P0 NANOSLEEP.SYNCS 0x989680 ;  /* 0x009896800000895d */ /* 0x010fea0003900000 */
[----:B------:R-:W4:Y:S02]  /*e370*/  @!P0 SYNCS.PHASECHK.TRANS64 P0, [R0+URZ+0xa0], R3 ;  /* 0x0000a003000085a7 */ /* 0x000f2400080010ff */
[----:B----4-:R-:W-:Y:S05]  /*e380*/  @!P0 BRA `(.L_x_85) ;  /* 0xfffffffc00f08947 */ /* 0x010fea000383ffff */
[----:B------:R-:W-:Y:S05]  /*e390*/  BRA `(.L_x_212) ;  /* 0xffffff5c00ac7947 */ /* 0x000fea000383ffff */
.L_x_88:
[----:B------:R-:W-:Y:S07]  /*e3a0*/  MOV R0, UR7 ;  /* 0x0000000700007c02 */ /* 0x000fee0008000f00 */
.L_x_213:
[----:B--2---:R2:W4:Y:S02]  /*e3b0*/  SYNCS.PHASECHK.TRANS64.TRYWAIT P0, [R0+URZ+0x98], R3 ;  /* 0x00009803000075a7 */ /* 0x00452400080011ff */
[----:B----4-:R-:W-:Y:S05]  /*e3c0*/  @!P0 NANOSLEEP.SYNCS 0x989680 ;  /* 0x009896800000895d */ /* 0x010fea0003900000 */
[----:B------:R-:W4:Y:S02]  /*e3d0*/  @!P0 SYNCS.PHASECHK.TRANS64 P0, [R0+URZ+0x98], R3 ;  /* 0x00009803000085a7 */ /* 0x000f2400080010ff */
[----:B----4-:R-:W-:Y:S05]  /*e3e0*/  @!P0 BRA `(.L_x_213) ;  /* 0xfffffffc00f08947 */ /* 0x010fea000383ffff */
[----:B------:R-:W-:Y:S05]  /*e3f0*/  BRA `(.L_x_87) ;  /* 0xffffff60008c7947 */ /* 0x000fea000383ffff */
.L_x_91:
[----:B------:R-:W-:Y:S07]  /*e400*/  MOV R3, UR7 ;  /* 0x0000000700037c02 */ /* 0x000fee0008000f00 */
.L_x_214:
[----:B-1----:R1:W2:Y:S02]  /*e410*/  SYNCS.PHASECHK.TRANS64.TRYWAIT P0, [R3+URZ+0x70], R12 ;  /* 0x0000700c030075a7 */ /* 0x0022a400080011ff */
[----:B--2---:R-:W-:Y:S05]  /*e420*/  @!P0 NANOSLEEP.SYNCS 0x989680 ;  /* 0x009896800000895d */ /* 0x004fea0003900000 */
[----:B------:R-:W2:Y:S02]  /*e430*/  @!P0 SYNCS.PHASECHK.TRANS64 P0, [R3+URZ+0x70], R12 ;  /* 0x0000700c030085a7 */ /* 0x000ea400080010ff */
[----:B--2---:R-:W-:Y:S05]  /*e440*/  @!P0 BRA `(.L_x_214) ;  /* 0xfffffffc00f08947 */ /* 0x004fea000383ffff */
[----:B------:R-:W-:Y:S05]  /*e450*/  BRA `(.L_x_215) ;  /* 0xffffff6400087947 */ /* 0x000fea000383ffff */
.L_x_92:
[----:B-1----:R-:W-:Y:S07]  /*e460*/  MOV R3, UR7 ;  /* 0x0000000700037c02 */ /* 0x002fee0008000f00 */
.L_x_216:
[----:B-1----:R1:W2:Y:S02]  /*e470*/  SYNCS.PHASECHK.TRANS64.TRYWAIT P0, [R3+URZ+0x78], R12 ;  /* 0x0000780c030075a7 */ /* 0x0022a400080011ff */
[----:B--2---:R-:W-:Y:S05]  /*e480*/  @!P0 NANOSLEEP.SYNCS 0x989680 ;  /* 0x009896800000895d */ /* 0x004fea0003900000 */
[----:B------:R-:W2:Y:S02]  /*e490*/  @!P0 SYNCS.PHASECHK.TRANS64 P0, [R3+URZ+0x78], R12 ;  /* 0x0000780c030085a7 */ /* 0x000ea400080010ff */
[----:B--2---:R-:W-:Y:S05]  /*e4a0*/  @!P0 BRA `(.L_x_216) ;  /* 0xfffffffc00f08947 */ /* 0x004fea000383ffff */
[----:B------:R-:W-:Y:S05]  /*e4b0*/  BRA `(.L_x_217) ;  /* 0xffffff6400487947 */ /* 0x000fea000383ffff */
.L_x_93:
[----:B-1----:R-:W-:Y:S07]  /*e4c0*/  MOV R3, UR7 ;  /* 0x0000000700037c02 */ /* 0x002fee0008000f00 */
.L_x_218:
[----:B-1----:R1:W2:Y:S02]  /*e4d0*/  SYNCS.PHASECHK.TRANS64.TRYWAIT P0, [R3+URZ+0x80], R12 ;  /* 0x0000800c030075a7 */ /* 0x0022a400080011ff */
[----:B--2---:R-:W-:Y:S05]  /*e4e0*/  @!P0 NANOSLEEP.SYNCS 0x989680 ;  /* 0x009896800000895d */ /* 0x004fea0003900000 */
[----:B------:R-:W2:Y:S02]  /*e4f0*/  @!P0 SYNCS.PHASECHK.TRANS64 P0, [R3+URZ+0x80], R12 ;  /* 0x0000800c030085a7 */ /* 0x000ea400080010ff */
[----:B--2---:R-:W-:Y:S05]  /*e500*/  @!P0 BRA `(.L_x_218) ;  /* 0xfffffffc00f08947 */ /* 0x004fea000383ffff */
[----:B------:R-:W-:Y:S05]  /*e510*/  BRA `(.L_x_219) ;  /* 0xffffff64008c7947 */ /* 0x000fea000383ffff */
.L_x_94:
[----:B-1----:R-:W-:Y:S07]  /*e520*/  MOV R3, UR7 ;  /* 0x0000000700037c02 */ /* 0x002fee0008000f00 */
.L_x_220:
[----:B-1----:R1:W2:Y:S02]  /*e530*/  SYNCS.PHASECHK.TRANS64.TRYWAIT P0, [R3+URZ+0x88], R12 ;  /* 0x0000880c030075a7 */ /* 0x0022a400080011ff */
[----:B--2---:R-:W-:Y:S05]  /*e540*/  @!P0 NANOSLEEP.SYNCS 0x989680 ;  /* 0x009896800000895d */ /* 0x004fea0003900000 */
[----:B------:R-:W2:Y:S02]  /*e550*/  @!P0 SYNCS.PHASECHK.TRANS64 P0, [R3+URZ+0x88], R12 ;  /* 0x0000880c030085a7 */ /* 0x000ea400080010ff */
[----:B--2---:R-:W-:Y:S05]  /*e560*/  @!P0 BRA `(.L_x_220) ;  /* 0xfffffffc00f08947 */ /* 0x004fea000383ffff */
[----:B------:R-:W-:Y:S05]  /*e570*/  BRA `(.L_x_221) ;  /* 0xffffff6400d47947 */ /* 0x000fea000383ffff */
.L_x_95:
[----:B-1----:R-:W-:Y:S07]  /*e580*/  MOV R3, UR7 ;  /* 0x0000000700037c02 */ /* 0x002fee0008000f00 */
.L_x_222:
[----:B-1----:R1:W2:Y:S02]  /*e590*/  SYNCS.PHASECHK.TRANS64.TRYWAIT P0, [R3+URZ+0x70], R20 ;  /* 0x00007014030075a7 */ /* 0x0022a400080011ff */
[----:B--2---:R-:W-:Y:S05]  /*e5a0*/  @!P0 NANOSLEEP.SYNCS 0x989680 ;  /* 0x009896800000895d */ /* 0x004fea0003900000 */
[----:B------:R-:W2:Y:S02]  /*e5b0*/  @!P0 SYNCS.PHASECHK.TRANS64 P0, [R3+URZ+0x70], R20 ;  /* 0x00007014030085a7 */ /* 0x000ea400080010ff */
[----:B--2---:R-:W-:Y:S05]  /*e5c0*/  @!P0 BRA `(.L_x_222) ;  /* 0xfffffffc00f08947 */ /* 0x004fea000383ffff */
[----:B------:R-:W-:Y:S05]  /*e5d0*/  BRA `(.L_x_223) ;  /* 0xffffff6800207947 */ /* 0x000fea000383ffff */
.L_x_96:
[----:B-1----:R-:W-:Y:S07]  /*e5e0*/  MOV R3, UR7 ;  /* 0x0000000700037c02 */ /* 0x002fee0008000f00 */
.L_x_224:
[----:B-1----:R1:W2:Y:S02]  /*e5f0*/  SYNCS.PHASECHK.TRANS64.TRYWAIT P0, [R3+URZ+0x78], R20 ;  /* 0x00007814030075a7 */ /* 0x0022a400080011ff */
[----:B--2---:R-:W-:Y:S05]  /*e600*/  @!P0 NANOSLEEP.SYNCS 0x989680 ;  /* 0x009896800000895d */ /* 0x004fea0003900000 */
[----:B------:R-:W2:Y:S02]  /*e610*/  @!P0 SYNCS.PHASECHK.TRANS64 P0, [R3+URZ+0x78], R20 ;  /* 0x00007814030085a7 */ /* 0x000ea400080010ff */
[----:B--2---:R-:W-:Y:S05]  /*e620*/  @!P0 BRA `(.L_x_224) ;  /* 0xfffffffc00f08947 */ /* 0x004fea000383ffff */
[----:B------:R-:W-:Y:S05]  /*e630*/  BRA `(.L_x_225) ;  /* 0xffffff6800687947 */ /* 0x000fea000383ffff */
.L_x_97:
[----:B-1----:R-:W-:Y:S07]  /*e640*/  MOV R3, UR7 ;  /* 0x0000000700037c02 */ /* 0x002fee0008000f00 */
.L_x_226:
[----:B-1----:R1:W2:Y:S02]  /*e650*/  SYNCS.PHASECHK.TRANS64.TRYWAIT P0, [R3+URZ+0x80], R20 ;  /* 0x00008014030075a7 */ /* 0x0022a400080011ff */
[----:B--2---:R-:W-:Y:S05]  /*e660*/  @!P0 NANOSLEEP.SYNCS 0x989680 ;  /* 0x009896800000895d */ /* 0x004fea0003900000 */
[----:B------:R-:W2:Y:S02]  /*e670*/  @!P0 SYNCS.PHASECHK.TRANS64 P0, [R3+URZ+0x80], R20 ;  /* 0x00008014030085a7 */ /* 0x000ea400080010ff */
[----:B--2---:R-:W-:Y:S05]  /*e680*/  @!P0 BRA `(.L_x_226) ;  /* 0xfffffffc00f08947 */ /* 0x004fea000383ffff */
[----:B------:R-:W-:Y:S05]  /*e690*/  BRA `(.L_x_227) ;  /* 0xffffff6800b07947 */ /* 0x000fea000383ffff */
.L_x_98:
[----:B------:R-:W-:Y:S07]  /*e6a0*/  MOV R3, UR7 ;  /* 0x0000000700037c02 */ /* 0x000fee0008000f00 */
.L_x_228:
[----:B-1----:R1:W2:Y:S02]  /*e6b0*/  SYNCS.PHASECHK.TRANS64.TRYWAIT P0, [R3+URZ+0x88], R20 ;  /* 0x00008814030075a7 */ /* 0x0022a400080011ff */
[----:B--2---:R-:W-:Y:S05]  /*e6c0*/  @!P0 NANOSLEEP.SYNCS 0x989680 ;  /* 0x009896800000895d */ /* 0x004fea0003900000 */
[----:B------:R-:W2:Y:S02]  /*e6d0*/  @!P0 SYNCS.PHASECHK.TRANS64 P0, [R3+URZ+0x88], R20 ;  /* 0x00008814030085a7 */ /* 0x000ea400080010ff */
[----:B--2---:R-:W-:Y:S05]  /*e6e0*/  @!P0 BRA `(.L_x_228) ;  /* 0xfffffffc00f08947 */ /* 0x004fea000383ffff */
[----:B------:R-:W-:Y:S05]  /*e6f0*/  BRA `(.L_x_229) ;  /* 0xffffff6c00387947 */ /* 0x000fea000383ffff */
.L_x_100:
[----:B------:R-:W-:-:S07]  /*e700*/  MOV R3, UR7 ;  /* 0x0000000700037c02 */ /* 0x000fce0008000f00 */
.L_x_230:
[----:B-1----:R1:W4:Y:S02]  /*e710*/  SYNCS.PHASECHK.TRANS64.TRYWAIT P0, [R3+URZ+0x70], R12 ;  /* 0x0000700c030075a7 */ /* 0x00232400080011ff */
[----:B----4-:R-:W-:Y:S05]  /*e720*/  @!P0 NANOSLEEP.SYNCS 0x989680 ;  /* 0x009896800000895d */ /* 0x010fea0003900000 */
[----:B------:R-:W4:Y:S02]  /*e730*/  @!P0 SYNCS.PHASECHK.TRANS64 P0, [R3+URZ+0x70], R12 ;  /* 0x0000700c030085a7 */ /* 0x000f2400080010ff */
[----:B----4-:R-:W-:Y:S05]  /*e740*/  @!P0 BRA `(.L_x_230) ;  /* 0xfffffffc00f08947 */ /* 0x010fea000383ffff */
[----:B------:R-:W-:Y:S05]  /*e750*/  BRA `(.L_x_231) ;  /* 0xffffff6c00a07947 */ /* 0x000fea000383ffff */
.L_x_101:
[----:B-1----:R-:W-:-:S07]  /*e760*/  MOV R3, UR7 ;  /* 0x0000000700037c02 */ /* 0x002fce0008000f00 */
.L_x_232:
[----:B-1----:R1:W4:Y:S02]  /*e770*/  SYNCS.PHASECHK.TRANS64.TRYWAIT P0, [R3+URZ+0x78], R12 ;  /* 0x0000780c030075a7 */ /* 0x00232400080011ff */
[----:B----4-:R-:W-:Y:S05]  /*e780*/  @!P0 NANOSLEEP.SYNCS 0x989680 ;  /* 0x009896800000895d */ /* 0x010fea0003900000 */
[----:B------:R-:W4:Y:S02]  /*e790*/  @!P0 SYNCS.PHASECHK.TRANS64 P0, [R3+URZ+0x78], R12 ;  /* 0x0000780c030085a7 */ /* 0x000f2400080010ff */
[----:B----4-:R-:W-:Y:S05]  /*e7a0*/  @!P0 BRA `(.L_x_232) ;  /* 0xfffffffc00f08947 */ /* 0x010fea000383ffff */
[----:B------:R-:W-:Y:S05]  /*e7b0*/  BRA `(.L_x_233) ;  /* 0xffffff6c00907947 */ /* 0x000fea000383ffff */
.L_x_102:
[----:B-1----:R-:W-:-:S07]  /*e7c0*/  MOV R3, UR7 ;  /* 0x0000000700037c02 */ /* 0x002fce0008000f00 */
.L_x_234:
[----:B-1----:R1:W4:Y:S02]  /*e7d0*/  SYNCS.PHASECHK.TRANS64.TRYWAIT P0, [R3+URZ+0x80], R12 ;  /* 0x0000800c030075a7 */ /* 0x00232400080011ff */
[----:B----4-:R-:W-:Y:S05]  /*e7e0*/  @!P0 NANOSLEEP.SYNCS 0x989680 ;  /* 0x009896800000895d */ /* 0x010fea0003900000 */
[----:B------:R-:W4:Y:S02]  /*e7f0*/  @!P0 SYNCS.PHASECHK.TRANS64 P0, [R3+URZ+0x80], R12 ;  /* 0x0000800c030085a7 */ /* 0x000f2400080010ff */
[----:B----4-:R-:W-:Y:S05]  /*e800*/  @!P0 BRA `(.L_x_234) ;  /* 0xfffffffc00f08947 */ /* 0x010fea000383ffff */
[----:B------:R-:W-:Y:S05]  /*e810*/  BRA `(.L_x_235) ;  /* 0xffffff6c00847947 */ /* 0x000fea000383ffff */
.L_x_104:
[----:B--2---:R2:W3:Y:S02]  /*e820*/  SYNCS.PHASECHK.TRANS64.TRYWAIT P0, [R0+URZ+0xa0], R3 ;  /* 0x0000a003000075a7 */ /* 0x0044e400080011ff */
[----:B---3--:R-:W-:Y:S05]  /*e830*/  @!P0 NANOSLEEP.SYNCS 0x989680 ;  /* 0x009896800000895d */ /* 0x008fea0003900000 */
[----:B------:R-:W3:Y:S02]  /*e840*/  @!P0 SYNCS.PHASECHK.TRANS64 P0, [R0+URZ+0xa0], R3 ;  /* 0x0000a003000085a7 */ /* 0x000ee400080010ff */
[----:B---3--:R-:W-:Y:S05]  /*e850*/  @!P0 BRA `(.L_x_104) ;  /* 0xfffffffc00f08947 */ /* 0x008fea000383ffff */
[----:B------:R-:W-:Y:S05]  /*e860*/  BRA `(.L_x_236) ;  /* 0xffffff7000547947 */ /* 0x000fea000383ffff */
.L_x_115:
[----:B-1----:R-:W-:Y:S04]  /*e870*/  MOV R0, UR48 ;  /* 0x0000003000007c02 */ /* 0x002fe80008000f00 */
[----:B------:R1:W3:Y:S03]  /*e880*/  SYNCS.PHASECHK.TRANS64.TRYWAIT P1, [R0+URZ+0x50], R5 ;  /* 0x00005005000075a7 */ /* 0x0002e600080211ff */
[----:B---3--:R-:W-:Y:S05]  /*e890*/  @!P1 NANOSLEEP.SYNCS 0x989680 ;  /* 0x009896800000995d */ /* 0x008fea0003900000 */
[----:B------:R-:W3:Y:S02]  /*e8a0*/  @!P1 SYNCS.PHASECHK.TRANS64 P1, [R0+URZ+0x50], R5 ;  /* 0x00005005000095a7 */ /* 0x000ee400080210ff */
[----:B---3--:R-:W-:Y:S05]  /*e8b0*/  @!P1 BRA `(.L_x_115) ;  /* 0xfffffffc00ec9947 */ /* 0x008fea000383ffff */
[----:B------:R-:W-:Y:S05]  /*e8c0*/  BRA `(.L_x_114) ;  /* 0xffffff7c00d07947 */ /* 0x000fea000383ffff */
.L_x_117:
[----:B-1----:R1:W4:Y:S02]  /*e8d0*/  SYNCS.PHASECHK.TRANS64.TRYWAIT P0, [R130+URZ+0xc0], R3 ;  /* 0x0000c003820075a7 */ /* 0x00232400080011ff */
[----:B----4-:R-:W-:Y:S05]  /*e8e0*/  @!P0 NANOSLEEP.SYNCS 0x989680 ;  /* 0x009896800000895d */ /* 0x010fea0003900000 */
[----:B------:R-:W4:Y:S02]  /*e8f0*/  @!P0 SYNCS.PHASECHK.TRANS64 P0, [R130+URZ+0xc0], R3 ;  /* 0x0000c003820085a7 */ /* 0x000f2400080010ff */
[----:B----4-:R-:W-:Y:S05]  /*e900*/  @!P0 BRA `(.L_x_117) ;  /* 0xfffffffc00f08947 */ /* 0x010fea000383ffff */
[----:B------:R-:W-:Y:S05]  /*e910*/  BRA `(.L_x_116) ;  /* 0xffffff8000087947 */ /* 0x000fea000383ffff */
.L_x_126:
[----:B-1----:R1:W2:Y:S02]  /*e920*/  SYNCS.PHASECHK.TRANS64.TRYWAIT P0, [R3+URZ+0x50], R0 ;  /* 0x00005000030075a7 */ /* 0x0022a400080011ff */
[----:B--2---:R-:W-:Y:S05]  /*e930*/  @!P0 NANOSLEEP.SYNCS 0x989680 ;  /* 0x009896800000895d */ /* 0x004fea0003900000 */
[----:B------:R-:W2:Y:S02]  /*e940*/  @!P0 SYNCS.PHASECHK.TRANS64 P0, [R3+URZ+0x50], R0 ;  /* 0x00005000030085a7 */ /* 0x000ea400080010ff */
[----:B--2---:R-:W-:Y:S05]  /*e950*/  @!P0 BRA `(.L_x_126) ;  /* 0xfffffffc00f08947 */ /* 0x004fea000383ffff */
[----:B------:R-:W-:Y:S05]  /*e960*/  BRA `(.L_x_125) ;  /* 0xffffff8c00347947 */ /* 0x000fea000383ffff */
.L_x_134:
[----:B-1----:R1:W2:Y:S02]  /*e970*/  SYNCS.PHASECHK.TRANS64.TRYWAIT P0, [R134+URZ+0x50], R5 ;  /* 0x00005005860075a7 */ /* 0x0022a400080011ff */
[----:B--2---:R-:W-:Y:S05]  /*e980*/  @!P0 NANOSLEEP.SYNCS 0x989680 ;  /* 0x009896800000895d */ /* 0x004fea0003900000 */
[----:B------:R-:W2:Y:S02]  /*e990*/  @!P0 SYNCS.PHASECHK.TRANS64 P0, [R134+URZ+0x50], R5 ;  /* 0x00005005860085a7 */ /* 0x000ea400080010ff */
[----:B--2---:R-:W-:Y:S05]  /*e9a0*/  @!P0 BRA `(.L_x_134) ;  /* 0xfffffffc00f08947 */ /* 0x004fea000383ffff */
[----:B------:R-:W-:Y:S05]  /*e9b0*/  BRA `(.L_x_133) ;  /* 0xffffff9800a87947 */ /* 0x000fea000383ffff */
.L_x_142:
[----:B-1----:R1:W2:Y:S02]  /*e9c0*/  SYNCS.PHASECHK.TRANS64.TRYWAIT P0, [R134+URZ+0x50], R5 ;  /* 0x00005005860075a7 */ /* 0x0022a400080011ff */
[----:B--2---:R-:W-:Y:S05]  /*e9d0*/  @!P0 NANOSLEEP.SYNCS 0x989680 ;  /* 0x009896800000895d */ /* 0x004fea0003900000 */
[----:B------:R-:W2:Y:S02]  /*e9e0*/  @!P0 SYNCS.PHASECHK.TRANS64 P0, [R134+URZ+0x50], R5 ;  /* 0x00005005860085a7 */ /* 0x000ea400080010ff */
[----:B--2---:R-:W-:Y:S05]  /*e9f0*/  @!P0 BRA `(.L_x_142) ;  /* 0xfffffffc00f08947 */ /* 0x004fea000383ffff */
[----:B------:R-:W-:Y:S05]  /*ea00*/  BRA `(.L_x_141) ;  /* 0xffffffa800207947 */ /* 0x000fea000383ffff */
.L_x_150:
[----:B-1----:R1:W2:Y:S02]  /*ea10*/  SYNCS.PHASECHK.TRANS64.TRYWAIT P0, [R135+URZ+0x50], R6 ;  /* 0x00005006870075a7 */ /* 0x0022a400080011ff */
[----:B--2---:R-:W-:Y:S05]  /*ea20*/  @!P0 NANOSLEEP.SYNCS 0x989680 ;  /* 0x009896800000895d */ /* 0x004fea0003900000 */
[----:B------:R-:W2:Y:S02]  /*ea30*/  @!P0 SYNCS.PHASECHK.TRANS64 P0, [R135+URZ+0x50], R6 ;  /* 0x00005006870085a7 */ /* 0x000ea400080010ff */
[----:B--2---:R-:W-:Y:S05]  /*ea40*/  @!P0 BRA `(.L_x_150) ;  /* 0xfffffffc00f08947 */ /* 0x004fea000383ffff */
[----:B------:R-:W-:Y:S05]  /*ea50*/  BRA `(.L_x_149) ;  /* 0xffffffb4009c7947 */ /* 0x000fea000383ffff */
.L_x_158:
[----:B-1----:R1:W2:Y:S02]  /*ea60*/  SYNCS.PHASECHK.TRANS64.TRYWAIT P0, [R51+URZ+0x50], R6 ;  /* 0x00005006330075a7 */ /* 0x0022a400080011ff */
[----:B--2---:R-:W-:Y:S05]  /*ea70*/  @!P0 NANOSLEEP.SYNCS 0x989680 ;  /* 0x009896800000895d */ /* 0x004fea0003900000 */
[----:B------:R-:W2:Y:S02]  /*ea80*/  @!P0 SYNCS.PHASECHK.TRANS64 P0, [R51+URZ+0x50], R6 ;  /* 0x00005006330085a7 */ /* 0x000ea400080010ff */
[----:B--2---:R-:W-:Y:S05]  /*ea90*/  @!P0 BRA `(.L_x_158) ;  /* 0xfffffffc00f08947 */ /* 0x004fea000383ffff */
[----:B------:R-:W-:Y:S05]  /*eaa0*/  BRA `(.L_x_157) ;  /* 0xffffffc4002c7947 */ /* 0x000fea000383ffff */
.L_x_166:
[----:B-1----:R1:W4:Y:S02]  /*eab0*/  SYNCS.PHASECHK.TRANS64.TRYWAIT P0, [R0+URZ+0x50], R7 ;  /* 0x00005007000075a7 */ /* 0x00232400080011ff */
[----:B----4-:R-:W-:Y:S05]  /*eac0*/  @!P0 NANOSLEEP.SYNCS 0x989680 ;  /* 0x009896800000895d */ /* 0x010fea0003900000 */
[----:B------:R-:W4:Y:S02]  /*ead0*/  @!P0 SYNCS.PHASECHK.TRANS64 P0, [R0+URZ+0x50], R7 ;  /* 0x00005007000085a7 */ /* 0x000f2400080010ff */
[----:B----4-:R-:W-:Y:S05]  /*eae0*/  @!P0 BRA `(.L_x_166) ;  /* 0xfffffffc00f08947 */ /* 0x010fea000383ffff */
[----:B------:R-:W-:Y:S05]  /*eaf0*/  BRA `(.L_x_165) ;  /* 0xffffffd000b07947 */ /* 0x000fea000383ffff */
.L_x_174:
[----:B-1----:R1:W3:Y:S02]  /*eb00*/  SYNCS.PHASECHK.TRANS64.TRYWAIT P0, [R0+URZ+0x50], R133 ;  /* 0x00005085000075a7 */ /* 0x0022e400080011ff */
[----:B---3--:R-:W-:Y:S05]  /*eb10*/  @!P0 NANOSLEEP.SYNCS 0x989680 ;  /* 0x009896800000895d */ /* 0x008fea0003900000 */
[----:B------:R-:W3:Y:S02]  /*eb20*/  @!P0 SYNCS.PHASECHK.TRANS64 P0, [R0+URZ+0x50], R133 ;  /* 0x00005085000085a7 */ /* 0x000ee400080010ff */
[----:B---3--:R-:W-:Y:S05]  /*eb30*/  @!P0 BRA `(.L_x_174) ;  /* 0xfffffffc00f08947 */ /* 0x008fea000383ffff */
[----:B------:R-:W-:Y:S05]  /*eb40*/  BRA `(.L_x_173) ;  /* 0xffffffe000347947 */ /* 0x000fea000383ffff */
        .weak           $__internal_0_$__cuda_sm10x_tcgen05_guardrail_trap_col_being_dealloced_not_returned_by_alloc
        .type           $__internal_0_$__cuda_sm10x_tcgen05_guardrail_trap_col_being_dealloced_not_returned_by_alloc,@function
        .size           $__internal_0_$__cuda_sm10x_tcgen05_guardrail_trap_col_being_dealloced_not_returned_by_alloc,($__internal_1_$__cuda_sm10x_tcgen05_guardrail_trap_phase_invalid_during_alloc - $__internal_0_$__cuda_sm10x_tcgen05_guardrail_trap_col_being_dealloced_not_returned_by_alloc)
$__internal_0_$__cuda_sm10x_tcgen05_guardrail_trap_col_being_dealloced_not_returned_by_alloc:
[----:B------:R-:W-:Y:S05]  /*eb50*/  BPT.TRAP 0x1 ;  /* 0x000000040000795c */ /* 0x000fea0000300000 */
[----:B------:R-:W-:-:S04]  /*eb60*/  HFMA2 R3, -RZ, RZ, 0, 0 ;  /* 0x00000000ff037431 */ /* 0x000fc800000001ff */
[----:B------:R-:W-:Y:S05]  /*eb70*/  RET.REL.NODEC R2 `(_ZN7cutlass13device_kernelINS_4gemm6kernel13GemmUniversalIN4cute5tupleIJiiiiEEENS1_10collective13CollectiveMmaINS1_35MainloopSm100TmaUmmaWarpSpecializedILi5ELi2ELi2ENS5_IJNS4_1CILi2EEENSA_ILi1EEESC_EEEEENS5_IJNSA_ILi256EEESF_NSA_ILi32EEEEEENS_10tfloat32_tENS5_IJlSC_lEEESI_SJ_NS4_8TiledMMAINS4_8MMA_AtomIJNS4_23SM100_MMA_TF32_2x1SM_SSISI_SI_fLi256ELi256ELNS4_4UMMA5MajorE0ELSO_0ELNSN_7ScaleInE0ELSP_0EEEEEENS4_6LayoutINS5_IJSC_SC_SC_EEENS5_IJNSA_ILi0EEESU_SU_EEEEENS5_IJNS4_10UnderscoreESX_SX_EEEEENS4_18SM100_TMA_2SM_LOADENS4_14ComposedLayoutINS4_7SwizzleILi3ELi4ELi3EEENS4_18smem_ptr_flag_bitsILi32EEENSS_INS5_IJNSA_ILi8EEESG_EEENS5_IJSG_SC_EEEEEEEvNS4_8identityES10_S1A_vS1B_EENS_8epilogue10collective18CollectiveEpilogueINS1D_23Sm100TmaWarpSpecializedILi4ELi2ELi32ELb1ELb0EEEJNS5_IJNSA_ILi128EEESF_SG_EEENS5_IJNSS_IS1I_SC_EENSS_ISG_SC_EEEEESI_SJ_SI_SJ_NS1D_6fusion15FusionCallbacksIS1H_NS1N_17LinearCombinationISI_fSI_fLNS_15FloatRoundStyleE2EEES1J_S1M_JEEENS4_5SM1004TMEM4LOAD26SM100_TMEM_LOAD_32dp32b32xENS4_13SM90_TMA_LOADES1A_NS4_39AutoVectorizingCopyWithAssumedAlignmentILi128EEENS4_14SM90_TMA_STOREES1A_S1Z_S1Z_EEEvvEEEEvNT_6ParamsE) ;  /* 0xffffff1402207950 */ /* 0x000fea0003c3ffff */
        .weak           $__internal_1_$__cuda_sm10x_tcgen05_guardrail_trap_phase_invalid_during_alloc
        .type           $__internal_1_$__cuda_sm10x_tcgen05_guardrail_trap_phase_invalid_during_alloc,@function
        .size           $__internal_1_$__cuda_sm10x_tcgen05_guardrail_trap_phase_invalid_during_alloc,($__internal_2_$__cuda_sm10x_tcgen05_guardrail_trap_unallocated_columns_being_dealloced - $__internal_1_$__cuda_sm10x_tcgen05_guardrail_trap_phase_invalid_during_alloc)
$__internal_1_$__cuda_sm10x_tcgen05_guardrail_trap_phase_invalid_during_alloc:
[----:B------:R-:W-:Y:S05]  /*eb80*/  BPT.TRAP 0x1 ;  /* 0x000000040000795c */ /* 0x000fea0000300000 */
[----:B------:R-:W-:-:S04]  /*eb90*/  MOV R3, 0x0 ;  /* 0x0000000000037802 */ /* 0x000fc80000000f00 */
[----:B------:R-:W-:Y:S05]  /*eba0*/  RET.REL.NODEC R2 `(_ZN7cutlass13device_kernelINS_4gemm6kernel13GemmUniversalIN4cute5tupleIJiiiiEEENS1_10collective13CollectiveMmaINS1_35MainloopSm100TmaUmmaWarpSpecializedILi5ELi2ELi2ENS5_IJNS4_1CILi2EEENSA_ILi1EEESC_EEEEENS5_IJNSA_ILi256EEESF_NSA_ILi32EEEEEENS_10tfloat32_tENS5_IJlSC_lEEESI_SJ_NS4_8TiledMMAINS4_8MMA_AtomIJNS4_23SM100_MMA_TF32_2x1SM_SSISI_SI_fLi256ELi256ELNS4_4UMMA5MajorE0ELSO_0ELNSN_7ScaleInE0ELSP_0EEEEEENS4_6LayoutINS5_IJSC_SC_SC_EEENS5_IJNSA_ILi0EEESU_SU_EEEEENS5_IJNS4_10UnderscoreESX_SX_EEEEENS4_18SM100_TMA_2SM_LOADENS4_14ComposedLayoutINS4_7SwizzleILi3ELi4ELi3EEENS4_18smem_ptr_flag_bitsILi32EEENSS_INS5_IJNSA_ILi8EEESG_EEENS5_IJSG_SC_EEEEEEEvNS4_8identityES10_S1A_vS1B_EENS_8epilogue10collective18CollectiveEpilogueINS1D_23Sm100TmaWarpSpecializedILi4ELi2ELi32ELb1ELb0EEEJNS5_IJNSA_ILi128EEESF_SG_EEENS5_IJNSS_IS1I_SC_EENSS_ISG_SC_EEEEESI_SJ_SI_SJ_NS1D_6fusion15FusionCallbacksIS1H_NS1N_17LinearCombinationISI_fSI_fLNS_15FloatRoundStyleE2EEES1J_S1M_JEEENS4_5SM1004TMEM4LOAD26SM100_TMEM_LOAD_32dp32b32xENS4_13SM90_TMA_LOADES1A_NS4_39AutoVectorizingCopyWithAssumedAlignmentILi128EEENS4_14SM90_TMA_STOREES1A_S1Z_S1Z_EEEvvEEEEvNT_6ParamsE) ;  /* 0xffffff1402147950 */ /* 0x000fea0003c3ffff */
        .weak           $__internal_2_$__cuda_sm10x_tcgen05_guardrail_trap_unallocated_columns_being_dealloced
        .type           $__internal_2_$__cuda_sm10x_tcgen05_guardrail_trap_unallocated_columns_being_dealloced,@function
        .size           $__internal_2_$__cuda_sm10x_tcgen05_guardrail_trap_unallocated_columns_being_dealloced,(.L_x_238 - $__internal_2_$__cuda_sm10x_tcgen05_guardrail_trap_unallocated_columns_being_dealloced)
$__internal_2_$__cuda_sm10x_tcgen05_guardrail_trap_unallocated_columns_being_dealloced:
[----:B------:R-:W-:Y:S05]  /*ebb0*/  BPT.TRAP 0x1 ;  /* 0x000000040000795c */ /* 0x000fea0000300000 */
[----:B------:R-:W-:-:S04]  /*ebc0*/  HFMA2 R3, -RZ, RZ, 0, 0 ;  /* 0x00000000ff037431 */ /* 0x000fc800000001ff */
[----:B------:R-:W-:Y:S05]  /*ebd0*/  RET.REL.NODEC R2 `(_ZN7cutlass13device_kernelINS_4gemm6kernel13GemmUniversalIN4cute5tupleIJiiiiEEENS1_10collective13CollectiveMmaINS1_35MainloopSm100TmaUmmaWarpSpecializedILi5ELi2ELi2ENS5_IJNS4_1CILi2EEENSA_ILi1EEESC_EEEEENS5_IJNSA_ILi256EEESF_NSA_ILi32EEEEEENS_10tfloat32_tENS5_IJlSC_lEEESI_SJ_NS4_8TiledMMAINS4_8MMA_AtomIJNS4_23SM100_MMA_TF32_2x1SM_SSISI_SI_fLi256ELi256ELNS4_4UMMA5MajorE0ELSO_0ELNSN_7ScaleInE0ELSP_0EEEEEENS4_6LayoutINS5_IJSC_SC_SC_EEENS5_IJNSA_ILi0EEESU_SU_EEEEENS5_IJNS4_10UnderscoreESX_SX_EEEEENS4_18SM100_TMA_2SM_LOADENS4_14ComposedLayoutINS4_7SwizzleILi3ELi4ELi3EEENS4_18smem_ptr_flag_bitsILi32EEENSS_INS5_IJNSA_ILi8EEESG_EEENS5_IJSG_SC_EEEEEEEvNS4_8identityES10_S1A_vS1B_EENS_8epilogue10collective18CollectiveEpilogueINS1D_23Sm100TmaWarpSpecializedILi4ELi2ELi32ELb1ELb0EEEJNS5_IJNSA_ILi128EEESF_SG_EEENS5_IJNSS_IS1I_SC_EENSS_ISG_SC_EEEEESI_SJ_SI_SJ_NS1D_6fusion15FusionCallbacksIS1H_NS1N_17LinearCombinationISI_fSI_fLNS_15FloatRoundStyleE2EEES1J_S1M_JEEENS4_5SM1004TMEM4LOAD26SM100_TMEM_LOAD_32dp32b32xENS4_13SM90_TMA_LOADES1A_NS4_39AutoVectorizingCopyWithAssumedAlignmentILi128EEENS4_14SM90_TMA_STOREES1A_S1Z_S1Z_EEEvvEEEEvNT_6ParamsE) ;  /* 0xffffff1402087950 */ /* 0x000fea0003c3ffff */
.L_x_237:
[----:B------:R-:W-:-:S00]  /*ebe0*/  BRA `(.L_x_237) ;  /* 0xfffffffc00fc7947 */ /* 0x000fc0000383ffff */
[----:B------:R-:W-:-:S00]  /*ebf0*/  NOP ;  /* 0x0000000000007918 */ /* 0x000fc00000000000 */
        /* <DEDUP_REMOVED lines=8> */
.L_x_238:


//--------------------- .nv.global.init           --------------------------
	.section	.nv.global.init,"aw",@progbits
.nv.global.init:
	.type		$str$27,@object
	.size		$str$27,($str$28 - $str$27)
$str$27:
        /*0000*/ 	.byte	0x28, 0x61, 0x64, 0x64, 0x72, 0x65, 0x73, 0x73, 0x20, 0x26, 0x20, 0x6d, 0x61, 0x73, 0x6b, 0x29
        /*0010*/ 	.byte	0x20, 0x3d, 0x3d, 0x20, 0x30, 0x00
	.type		$str$28,@object
	.size		$str$28,($str$26 - $str$28)
$str$28:
        /*0016*/ 	.byte	0x2f, 0x74, 0x6d, 0x70, 0x2f, 0x63, 0x75, 0x74, 0x6c, 0x61, 0x73, 0x73, 0x5f, 0x73, 0x77, 0x65
        /*0026*/ 	.byte	0x65, 0x70, 0x5f, 0x73, 0x72, 0x63, 0x2f, 0x69, 0x6e, 0x63, 0x6c, 0x75, 0x64, 0x65, 0x2f, 0x63
        /*0036*/ 	.byte	0x75, 0x74, 0x65, 0x2f, 0x70, 0x6f, 0x69, 0x6e, 0x74, 0x65, 0x72, 0x5f, 0x66, 0x6c, 0x61, 0x67
        /*0046*/ 	.byte	0x67, 0x65, 0x64, 0x2e, 0x68, 0x70, 0x70, 0x00
	.type		$str$26,@object
	.size		$str$26,($str$25 - $str$26)
$str$26:
        /*004e*/ 	.byte	0x2f, 0x74, 0x6d, 0x70, 0x2f, 0x63, 0x75, 0x74, 0x6c, 0x61, 0x73, 0x73, 0x5f, 0x73, 0x77, 0x65
        /*005e*/ 	.byte	0x65, 0x70, 0x5f, 0x73, 0x72, 0x63, 0x2f, 0x69, 0x6e, 0x63, 0x6c, 0x75, 0x64, 0x65, 0x2f, 0x63
        /*006e*/ 	.byte	0x75, 0x74, 0x65, 0x2f, 0x61, 0x74, 0x6f, 0x6d, 0x2f, 0x63, 0x6f, 0x70, 0x79, 0x5f, 0x74, 0x72
        /*007e*/ 	.byte	0x61, 0x69, 0x74, 0x73, 0x5f, 0x73, 0x6d, 0x31, 0x30, 0x30, 0x2e, 0x68, 0x70, 0x70, 0x00
	.type		$str$25,@object
	.size		$str$25,(__unnamed_1 - $str$25)
$str$25:
        /*008d*/ 	.byte	0x28, 0x28, 0x75, 0x69, 0x6e, 0x74, 0x33, 0x32, 0x5f, 0x74, 0x28, 0x74, 0x68, 0x72, 0x65, 0x61
        /*009d*/ 	.byte	0x64, 0x49, 0x64, 0x78, 0x2e, 0x78, 0x29, 0x20, 0x2f, 0x20, 0x33, 0x32, 0x29, 0x20, 0x25, 0x20
        /*00ad*/ 	.byte	0x34, 0x29, 0x20, 0x3d, 0x3d, 0x20, 0x28, 0x28, 0x28, 0x74, 0x6d, 0x65, 0x6d, 0x5f, 0x61, 0x64
        /*00bd*/ 	.byte	0x64, 0x72, 0x20, 0x3e, 0x3e, 0x20, 0x31, 0x36, 0x29, 0x20, 0x2f, 0x20, 0x33, 0x32, 0x29, 0x20
        /*00cd*/ 	.byte	0x25, 0x20, 0x34, 0x29, 0x00
	.type		__unnamed_1,@object
	.size		__unnamed_1,(__unnamed_2 - __unnamed_1)
__unnamed_1:
        /*00d2*/ 	.byte	0x61, 0x75, 0x74, 0x6f, 0x20, 0x63, 0x75, 0x74, 0x65, 0x3a, 0x3a, 0x61, 0x73, 0x5f, 0x70, 0x6f
        /* <DEDUP_REMOVED lines=24> */
        /*0262*/ 	.byte	0x34, 0x30, 0x39, 0x36, 0x3e, 0x3e, 0x3e, 0x3e, 0x5d, 0x00
	.type		__unnamed_2,@object
	.size		__unnamed_2,(.L_2 - __unnamed_2)
__unnamed_2:
        /* <DEDUP_REMOVED lines=43> */
        /*051c*/ 	.byte	0x65, 0x3a, 0x3a, 0x43, 0x3c, 0x30, 0x3e, 0x3e, 0x3e, 0x3e, 0x5d, 0x00
.L_2:


//--------------------- .nv.shared._ZN7cutlass13device_kernelINS_4gemm6kernel13GemmUniversalIN4cute5tupleIJiiiiEEENS1_10collective13CollectiveMmaINS1_35MainloopSm100TmaUmmaWarpSpecializedILi5ELi2ELi2ENS5_IJNS4_1CILi2EEENSA_ILi1EEESC_EEEEENS5_IJNSA_ILi256EEESF_NSA_ILi32EEEEEENS_10tfloat32_tENS5_IJlSC_lEEESI_SJ_NS4_8TiledMMAINS4_8MMA_AtomIJNS4_23SM100_MMA_TF32_2x1SM_SSISI_SI_fLi256ELi256ELNS4_4UMMA5MajorE0ELSO_0ELNSN_7ScaleInE0ELSP_0EEEEEENS4_6LayoutINS5_IJSC_SC_SC_EEENS5_IJNSA_ILi0EEESU_SU_EEEEENS5_IJNS4_10UnderscoreESX_SX_EEEEENS4_18SM100_TMA_2SM_LOADENS4_14ComposedLayoutINS4_7SwizzleILi3ELi4ELi3EEENS4_18smem_ptr_flag_bitsILi32EEENSS_INS5_IJNSA_ILi8EEESG_EEENS5_IJSG_SC_EEEEEEEvNS4_8identityES10_S1A_vS1B_EENS_8epilogue10collective18CollectiveEpilogueINS1D_23Sm100TmaWarpSpecializedILi4ELi2ELi32ELb1ELb0EEEJNS5_IJNSA_ILi128EEESF_SG_EEENS5_IJNSS_IS1I_SC_EENSS_ISG_SC_EEEEESI_SJ_SI_SJ_NS1D_6fusion15FusionCallbacksIS1H_NS1N_17LinearCombinationISI_fSI_fLNS_15FloatRoundStyleE2EEES1J_S1M_JEEENS4_5SM1004TMEM4LOAD26SM100_TMEM_LOAD_32dp32b32xENS4_13SM90_TMA_LOADES1A_NS4_39AutoVectorizingCopyWithAssumedAlignmentILi128EEENS4_14SM90_TMA_STOREES1A_S1Z_S1Z_EEEvvEEEEvNT_6ParamsE --------------------------
	.section	.nv.shared._ZN7cutlass13device_kernelINS_4gemm6kernel13GemmUniversalIN4cute5tupleIJiiiiEEENS1_10collective13CollectiveMmaINS1_35MainloopSm100TmaUmmaWarpSpecializedILi5ELi2ELi2ENS5_IJNS4_1CILi2EEENSA_ILi1EEESC_EEEEENS5_IJNSA_ILi256EEESF_NSA_ILi32EEEEEENS_10tfloat32_tENS5_IJlSC_lEEESI_SJ_NS4_8TiledMMAINS4_8MMA_AtomIJNS4_23SM100_MMA_TF32_2x1SM_SSISI_SI_fLi256ELi256ELNS4_4UMMA5MajorE0ELSO_0ELNSN_7ScaleInE0ELSP_0EEEEEENS4_6LayoutINS5_IJSC_SC_SC_EEENS5_IJNSA_ILi0EEESU_SU_EEEEENS5_IJNS4_10UnderscoreESX_SX_EEEEENS4_18SM100_TMA_2SM_LOADENS4_14ComposedLayoutINS4_7SwizzleILi3ELi4ELi3EEENS4_18smem_ptr_flag_bitsILi32EEENSS_INS5_IJNSA_ILi8EEESG_EEENS5_IJSG_SC_EEEEEEEvNS4_8identityES10_S1A_vS1B_EENS_8epilogue10collective18CollectiveEpilogueINS1D_23Sm100TmaWarpSpecializedILi4ELi2ELi32ELb1ELb0EEEJNS5_IJNSA_ILi128EEESF_SG_EEENS5_IJNSS_IS1I_SC_EENSS_ISG_SC_EEEEESI_SJ_SI_SJ_NS1D_6fusion15FusionCallbacksIS1H_NS1N_17LinearCombinationISI_fSI_fLNS_15FloatRoundStyleE2EEES1J_S1M_JEEENS4_5SM1004TMEM4LOAD26SM100_TMEM_LOAD_32dp32b32xENS4_13SM90_TMA_LOADES1A_NS4_39AutoVectorizingCopyWithAssumedAlignmentILi128EEENS4_14SM90_TMA_STOREES1A_S1Z_S1Z_EEEvvEEEEvNT_6ParamsE,"aw",@nobits
	.sectionflags	@""
	.align	16
	.zero		1024


//--------------------- .nv.shared.reserved.0     --------------------------
	.section	.nv.shared.reserved.0,"aw",@nobits
	.weak		__nv_reservedSMEM_offset_0_alias
	.size		__nv_reservedSMEM_offset_0_alias, 0, 64
	.other		__nv_reservedSMEM_offset_0_alias,@"STO_CUDA_RESERVED_SHARED STV_DEFAULT"
__nv_reservedSMEM_offset_0_alias:
	.zero		0
.nv.shared.reserved.0:
	.zero		64
	.weak		__nv_reservedSMEM_tcgen05_partition
	.type		__nv_reservedSMEM_tcgen05_partition,@object
	.size		__nv_reservedSMEM_tcgen05_partition,(.L_0 - __nv_reservedSMEM_tcgen05_partition)
__nv_reservedSMEM_tcgen05_partition:
	.zero		32
.L_0:


//--------------------- .nv.global                --------------------------
	.section	.nv.global,"aw",@nobits
.nv.global:
	.type		_ZN40_INTERNAL_4f136bd0_4_k_cu_b14726f1_100344cute1_E,@object
	.size		_ZN40_INTERNAL_4f136bd0_4_k_cu_b14726f1_100344cute1_E,(_ZN40_INTERNAL_4f136bd0_4_k_cu_b14726f1_100344cuda3std3__45__cpo6cbeginE - _ZN40_INTERNAL_4f136bd0_4_k_cu_b14726f1_100344cute1_E)
_ZN40_INTERNAL_4f136bd0_4_k_cu_b14726f1_100344cute1_E:
	.zero		1
	.type		_ZN40_INTERNAL_4f136bd0_4_k_cu_b14726f1_100344cuda3std3__45__cpo6cbeginE,@object
	.size		_ZN40_INTERNAL_4f136bd0_4_k_cu_b14726f1_100344cuda3std3__45__cpo6cbeginE,(_ZN40_INTERNAL_4f136bd0_4_k_cu_b14726f1_100344cuda3std3__48in_placeE - _ZN40_INTERNAL_4f136bd0_4_k_cu_b14726f1_100344cuda3std3__45__cpo6cbeginE)
_ZN40_INTERNAL_4f136bd0_4_k_cu_b14726f1_100344cuda3std3__45__cpo6cbeginE:
	.zero		1
	.type		_ZN40_INTERNAL_4f136bd0_4_k_cu_b14726f1_100344cuda3std3__48in_placeE,@object
	.size		_ZN40_INTERNAL_4f136bd0_4_k_cu_b14726f1_100344cuda3std3__48in_placeE,(_ZN40_INTERNAL_4f136bd0_4_k_cu_b14726f1_100344cuda3std6ranges3__45__cpo9iter_moveE - _ZN40_INTERNAL_4f136bd0_4_k_cu_b14726f1_100344cuda3std3__48in_placeE)
_ZN40_INTERNAL_4f136bd0_4_k_cu_b14726f1_100344cuda3std3__48in_placeE:
	.zero		1
	.type		_ZN40_INTERNAL_4f136bd0_4_k_cu_b14726f1_100344cuda3std6ranges3__45__cpo9iter_moveE,@object
	.size		_ZN40_INTERNAL_4f136bd0_4_k_cu_b14726f1_100344cuda3std6ranges3__45__cpo9iter_moveE,(_ZN40_INTERNAL_4f136bd0_4_k_cu_b14726f1_100344cuda3std3__45__cpo5beginE - _ZN40_INTERNAL_4f136bd0_4_k_cu_b14726f1_100344cuda3std6ranges3__45__cpo9iter_moveE)
_ZN40_INTERNAL_4f136bd0_4_k_cu_b14726f1_100344cuda3std6ranges3__45__cpo9iter_moveE:
	.zero		1
	.type		_ZN40_INTERNAL_4f136bd0_4_k_cu_b14726f1_100344cuda3std3__45__cpo5beginE,@object
	.size		_ZN40_INTERNAL_4f136bd0_4_k_cu_b14726f1_100344cuda3std3__45__cpo5beginE,(_ZN40_INTERNAL_4f136bd0_4_k_cu_b14726f1_100344cuda3std3__442_GLOBAL__N__4f136bd0_4_k_cu_b14726f1_100346ignoreE - _ZN40_INTERNAL_4f136bd0_4_k_cu_b14726f1_100344cuda3std3__45__cpo5beginE)
_ZN40_INTERNAL_4f136bd0_4_k_cu_b14726f1_100344cuda3std3__45__cpo5beginE:
	.zero		1
	.type		_ZN40_INTERNAL_4f136bd0_4_k_cu_b14726f1_100344cuda3std3__442_GLOBAL__N__4f136bd0_4_k_cu_b14726f1_100346ignoreE,@object
	.size		_ZN40_INTERNAL_4f136bd0_4_k_cu_b14726f1_100344cuda3std3__442_GLOBAL__N__4f136bd0_4_k_cu_b14726f1_100346ignoreE,(_ZN40_INTERNAL_4f136bd0_4_k_cu_b14726f1_100344cute7productE - _ZN40_INTERNAL_4f136bd0_4_k_cu_b14726f1_100344cuda3std3__442_GLOBAL__N__4f136bd0_4_k_cu_b14726f1_100346ignoreE)
_ZN40_INTERNAL_4f136bd0_4_k_cu_b14726f1_100344cuda3std3__442_GLOBAL__N__4f136bd0_4_k_cu_b14726f1_100346ignoreE:
	.zero		1
	.type		_ZN40_INTERNAL_4f136bd0_4_k_cu_b14726f1_100344cute7productE,@object
	.size		_ZN40_INTERNAL_4f136bd0_4_k_cu_b14726f1_100344cute7productE,(_ZN40_INTERNAL_4f136bd0_4_k_cu_b14726f1_100344cuda3std3__45__cpo3endE - _ZN40_INTERNAL_4f136bd0_4_k_cu_b14726f1_100344cute7productE)
_ZN40_INTERNAL_4f136bd0_4_k_cu_b14726f1_100344cute7productE:
	.zero		1
	.type		_ZN40_INTERNAL_4f136bd0_4_k_cu_b14726f1_100344cuda3std3__45__cpo3endE,@object
	.size		_ZN40_INTERNAL_4f136bd0_4_k_cu_b14726f1_100344cuda3std3__45__cpo3endE,(_ZN40_INTERNAL_4f136bd0_4_k_cu_b14726f1_100344cuda3std3__419piecewise_constructE - _ZN40_INTERNAL_4f136bd0_4_k_cu_b14726f1_100344cuda3std3__45__cpo3endE)
_ZN40_INTERNAL_4f136bd0_4_k_cu_b14726f1_100344cuda3std3__45__cpo3endE:
	.zero		1
	.type		_ZN40_INTERNAL_4f136bd0_4_k_cu_b14726f1_100344cuda3std3__419piecewise_constructE,@object
	.size		_ZN40_INTERNAL_4f136bd0_4_k_cu_b14726f1_100344cuda3std3__419piecewise_constructE,(_ZN40_INTERNAL_4f136bd0_4_k_cu_b14726f1_100344cuda3std3__45__cpo4cendE - _ZN40_INTERNAL_4f136bd0_4_k_cu_b14726f1_100344cuda3std3__419piecewise_constructE)
_ZN40_INTERNAL_4f136bd0_4_k_cu_b14726f1_100344cuda3std3__419piecewise_constructE:
	.zero		1
	.type		_ZN40_INTERNAL_4f136bd0_4_k_cu_b14726f1_100344cuda3std3__45__cpo4cendE,@object
	.size		_ZN40_INTERNAL_4f136bd0_4_k_cu_b14726f1_100344cuda3std3__45__cpo4cendE,(_ZN40_INTERNAL_4f136bd0_4_k_cu_b14726f1_100344cuda3std6ranges3__45__cpo4swapE - _ZN40_INTERNAL_4f136bd0_4_k_cu_b14726f1_100344cuda3std3__45__cpo4cendE)
_ZN40_INTERNAL_4f136bd0_4_k_cu_b14726f1_100344cuda3std3__45__cpo4cendE:
	.zero		1
	.type		_ZN40_INTERNAL_4f136bd0_4_k_cu_b14726f1_100344cuda3std6ranges3__45__cpo4swapE,@object
	.size		_ZN40_INTERNAL_4f136bd0_4_k_cu_b14726f1_100344cuda3std6ranges3__45__cpo4swapE,(.L_10 - _ZN40_INTERNAL_4f136bd0_4_k_cu_b14726f1_100344cuda3std6ranges3__45__cpo4swapE)
_ZN40_INTERNAL_4f136bd0_4_k_cu_b14726f1_100344cuda3std6ranges3__45__cpo4swapE:
	.zero		1
.L_10:


//--------------------- .nv.constant0._ZN7cutlass13device_kernelINS_4gemm6kernel13GemmUniversalIN4cute5tupleIJiiiiEEENS1_10collective13CollectiveMmaINS1_35MainloopSm100TmaUmmaWarpSpecializedILi5ELi2ELi2ENS5_IJNS4_1CILi2EEENSA_ILi1EEESC_EEEEENS5_IJNSA_ILi256EEESF_NSA_ILi32EEEEEENS_10tfloat32_tENS5_IJlSC_lEEESI_SJ_NS4_8TiledMMAINS4_8MMA_AtomIJNS4_23SM100_MMA_TF32_2x1SM_SSISI_SI_fLi256ELi256ELNS4_4UMMA5MajorE0ELSO_0ELNSN_7ScaleInE0ELSP_0EEEEEENS4_6LayoutINS5_IJSC_SC_SC_EEENS5_IJNSA_ILi0EEESU_SU_EEEEENS5_IJNS4_10UnderscoreESX_SX_EEEEENS4_18SM100_TMA_2SM_LOADENS4_14ComposedLayoutINS4_7SwizzleILi3ELi4ELi3EEENS4_18smem_ptr_flag_bitsILi32EEENSS_INS5_IJNSA_ILi8EEESG_EEENS5_IJSG_SC_EEEEEEEvNS4_8identityES10_S1A_vS1B_EENS_8epilogue10collective18CollectiveEpilogueINS1D_23Sm100TmaWarpSpecializedILi4ELi2ELi32ELb1ELb0EEEJNS5_IJNSA_ILi128EEESF_SG_EEENS5_IJNSS_IS1I_SC_EENSS_ISG_SC_EEEEESI_SJ_SI_SJ_NS1D_6fusion15FusionCallbacksIS1H_NS1N_17LinearCombinationISI_fSI_fLNS_15FloatRoundStyleE2EEES1J_S1M_JEEENS4_5SM1004TMEM4LOAD26SM100_TMEM_LOAD_32dp32b32xENS4_13SM90_TMA_LOADES1A_NS4_39AutoVectorizingCopyWithAssumedAlignmentILi128EEENS4_14SM90_TMA_STOREES1A_S1Z_S1Z_EEEvvEEEEvNT_6ParamsE --------------------------
	.section	.nv.constant0._ZN7cutlass13device_kernelINS_4gemm6kernel13GemmUniversalIN4cute5tupleIJiiiiEEENS1_10collective13CollectiveMmaINS1_35MainloopSm100TmaUmmaWarpSpecializedILi5ELi2ELi2ENS5_IJNS4_1CILi2EEENSA_ILi1EEESC_EEEEENS5_IJNSA_ILi256EEESF_NSA_ILi32EEEEEENS_10tfloat32_tENS5_IJlSC_lEEESI_SJ_NS4_8TiledMMAINS4_8MMA_AtomIJNS4_23SM100_MMA_TF32_2x1SM_SSISI_SI_fLi256ELi256ELNS4_4UMMA5MajorE0ELSO_0ELNSN_7ScaleInE0ELSP_0EEEEEENS4_6LayoutINS5_IJSC_SC_SC_EEENS5_IJNSA_ILi0EEESU_SU_EEEEENS5_IJNS4_10UnderscoreESX_SX_EEEEENS4_18SM100_TMA_2SM_LOADENS4_14ComposedLayoutINS4_7SwizzleILi3ELi4ELi3EEENS4_18smem_ptr_flag_bitsILi32EEENSS_INS5_IJNSA_ILi8EEESG_EEENS5_IJSG_SC_EEEEEEEvNS4_8identityES10_S1A_vS1B_EENS_8epilogue10collective18CollectiveEpilogueINS1D_23Sm100TmaWarpSpecializedILi4ELi2ELi32ELb1ELb0EEEJNS5_IJNSA_ILi128EEESF_SG_EEENS5_IJNSS_IS1I_SC_EENSS_ISG_SC_EEEEESI_SJ_SI_SJ_NS1D_6fusion15FusionCallbacksIS1H_NS1N_17LinearCombinationISI_fSI_fLNS_15FloatRoundStyleE2EEES1J_S1M_JEEENS4_5SM1004TMEM4LOAD26SM100_TMEM_LOAD_32dp32b32xENS4_13SM90_TMA_LOADES1A_NS4_39AutoVectorizingCopyWithAssumedAlignmentILi128EEENS4_14SM90_TMA_STOREES1A_S1Z_S1Z_EEEvvEEEEvNT_6ParamsE,"a",@progbits
	.sectionflags	@""
	.align	4
.nv.constant0._ZN7cutlass13device_kernelINS_4gemm6kernel13GemmUniversalIN4cute5tupleIJiiiiEEENS1_10collective13CollectiveMmaINS1_35MainloopSm100TmaUmmaWarpSpecializedILi5ELi2ELi2ENS5_IJNS4_1CILi2EEENSA_ILi1EEESC_EEEEENS5_IJNSA_ILi256EEESF_NSA_ILi32EEEEEENS_10tfloat32_tENS5_IJlSC_lEEESI_SJ_NS4_8TiledMMAINS4_8MMA_AtomIJNS4_23SM100_MMA_TF32_2x1SM_SSISI_SI_fLi256ELi256ELNS4_4UMMA5MajorE0ELSO_0ELNSN_7ScaleInE0ELSP_0EEEEEENS4_6LayoutINS5_IJSC_SC_SC_EEENS5_IJNSA_ILi0EEESU_SU_EEEEENS5_IJNS4_10UnderscoreESX_SX_EEEEENS4_18SM100_TMA_2SM_LOADENS4_14ComposedLayoutINS4_7SwizzleILi3ELi4ELi3EEENS4_18smem_ptr_flag_bitsILi32EEENSS_INS5_IJNSA_ILi8EEESG_EEENS5_IJSG_SC_EEEEEEEvNS4_8identityES10_S1A_vS1B_EENS_8epilogue10collective18CollectiveEpilogueINS1D_23Sm100TmaWarpSpecializedILi4ELi2ELi32ELb1ELb0EEEJNS5_IJNSA_ILi128EEESF_SG_EEENS5_IJNSS_IS1I_SC_EENSS_ISG_SC_EEEEESI_SJ_SI_SJ_NS1D_6fusion15FusionCallbacksIS1H_NS1N_17LinearCombinationISI_fSI_fLNS_15FloatRoundStyleE2EEES1J_S1M_JEEENS4_5SM1004TMEM4LOAD26SM100_TMEM_LOAD_32dp32b32xENS4_13SM90_TMA_LOADES1A_NS4_39AutoVectorizingCopyWithAssumedAlignmentILi128EEENS4_14SM90_TMA_STOREES1A_S1Z_S1Z_EEEvvEEEEvNT_6ParamsE:
	.zero		2944


//--------------------- SYMBOLS --------------------------

	.type		.nv.reservedSmem.offset0,@object
	.size		.nv.reservedSmem.offset0,0x4
	.type		.nv.reservedSmem.cap,@object
	.size		.nv.reservedSmem.cap,0x4
	.type		__assertfail,@function
